	.target	sm_90a

	.elftype	@"ET_EXEC"


//--------------------- .note.nv.tkinfo           --------------------------
	.section	.note.nv.tkinfo,"",@"SHT_NOTE"
	.sectionflags	@"SHF_NOTE_NV_TKINFO"
	.tkinfo
        /*0018*/ 	.word	0x00000002
        /*0030*/ 	.string	""
        /*0030*/ 	.string	"ptxas"
        /*0030*/ 	.string	"Cuda compilation tools, release 13.0, V13.0.88"
        /*0030*/ 	.string	"Build cuda_13.0.r13.0/compiler.36424714_0"
        /*0030*/ 	.string	"-arch sm_90a -m 64 "



//--------------------- .note.nv.cuinfo           --------------------------
	.section	.note.nv.cuinfo,"",@"SHT_NOTE"
	.sectionflags	@"SHF_NOTE_NV_CUINFO"
        /*0018*/ 	.short	0x0002
        /*001a*/ 	.short	0x005a
        /*001c*/ 	.short	0x0082
	.zero		2


//--------------------- .nv.info                  --------------------------
	.section	.nv.info,"",@"SHT_CUDA_INFO"
	.align	4


	//----- nvinfo : EIATTR_REGCOUNT
	.align		4
        /*0000*/ 	.byte	0x04, 0x2f
        /*0002*/ 	.short	(.L_15 - .L_14)
	.align		4
.L_14:
        /*0004*/ 	.word	index@(_ZN7cutlass13device_kernelINS_4gemm6kernel13GemmUniversalIN4cute5tupleIJiiiiEEENS1_10collective13CollectiveMmaINS1_34MainloopSm90TmaGmmaWarpSpecializedILi2ENS5_IJNS4_1CILi1EEESB_SB_EEENS1_35KernelTmaWarpSpecializedCooperativeEEENS5_IJNSA_ILi512EEENSA_ILi192EEENSA_ILi64EEEEEENS_6half_tENS5_IJlSB_lEEESJ_SK_NS4_8TiledMMAINS4_8MMA_AtomIJNS4_4SM904GMMA26MMA_64x192x16_F32F16F16_SSILNSO_5MajorE0ELSQ_0ELNSO_7ScaleInE1ELSR_1EEEEEENS4_6LayoutINS5_IJNSA_ILi2EEESB_SB_EEENS5_IJSB_NSA_ILi0EEESX_EEEEENS5_IJNS4_10UnderscoreES10_S10_EEEEENS4_13SM90_TMA_LOADENS4_14ComposedLayoutINS4_7SwizzleILi3ELi4ELi3EEENS4_18smem_ptr_flag_bitsILi16EEENSU_INS5_IJNSA_ILi8EEESH_EEENS5_IJSH_SB_EEEEEEEvNS4_8identityES13_S1D_vS1E_EENS_8epilogue10collective6detail29Sm90TmaWarpSpecializedAdapterINS1H_15DefaultEpilogueISJ_SK_SK_NS1G_6thread17LinearCombinationISJ_Li1EffLNS1L_9ScaleType4KindE0ELNS_15FloatRoundStyleE2ESJ_EENS1_15EpilogueDefaultEEEEEvvEEEEvNT_6ParamsE)
        /*0008*/ 	.word	0x000000a8


	//----- nvinfo : EIATTR_FRAME_SIZE
	.align		4
.L_15:
        /*000c*/ 	.byte	0x04, 0x11
        /*000e*/ 	.short	(.L_17 - .L_16)
	.align		4
.L_16:
        /*0010*/ 	.word	index@(_ZN7cutlass13device_kernelINS_4gemm6kernel13GemmUniversalIN4cute5tupleIJiiiiEEENS1_10collective13CollectiveMmaINS1_34MainloopSm90TmaGmmaWarpSpecializedILi2ENS5_IJNS4_1CILi1EEESB_SB_EEENS1_35KernelTmaWarpSpecializedCooperativeEEENS5_IJNSA_ILi512EEENSA_ILi192EEENSA_ILi64EEEEEENS_6half_tENS5_IJlSB_lEEESJ_SK_NS4_8TiledMMAINS4_8MMA_AtomIJNS4_4SM904GMMA26MMA_64x192x16_F32F16F16_SSILNSO_5MajorE0ELSQ_0ELNSO_7ScaleInE1ELSR_1EEEEEENS4_6LayoutINS5_IJNSA_ILi2EEESB_SB_EEENS5_IJSB_NSA_ILi0EEESX_EEEEENS5_IJNS4_10UnderscoreES10_S10_EEEEENS4_13SM90_TMA_LOADENS4_14ComposedLayoutINS4_7SwizzleILi3ELi4ELi3EEENS4_18smem_ptr_flag_bitsILi16EEENSU_INS5_IJNSA_ILi8EEESH_EEENS5_IJSH_SB_EEEEEEEvNS4_8identityES13_S1D_vS1E_EENS_8epilogue10collective6detail29Sm90TmaWarpSpecializedAdapterINS1H_15DefaultEpilogueISJ_SK_SK_NS1G_6thread17LinearCombinationISJ_Li1EffLNS1L_9ScaleType4KindE0ELNS_15FloatRoundStyleE2ESJ_EENS1_15EpilogueDefaultEEEEEvvEEEEvNT_6ParamsE)
        /*0014*/ 	.word	0x000010d8


	//----- nvinfo : EIATTR_MIN_STACK_SIZE
	.align		4
.L_17:
        /*0018*/ 	.byte	0x04, 0x12
        /*001a*/ 	.short	(.L_19 - .L_18)
	.align		4
.L_18:
        /*001c*/ 	.word	index@(_ZN7cutlass13device_kernelINS_4gemm6kernel13GemmUniversalIN4cute5tupleIJiiiiEEENS1_10collective13CollectiveMmaINS1_34MainloopSm90TmaGmmaWarpSpecializedILi2ENS5_IJNS4_1CILi1EEESB_SB_EEENS1_35KernelTmaWarpSpecializedCooperativeEEENS5_IJNSA_ILi512EEENSA_ILi192EEENSA_ILi64EEEEEENS_6half_tENS5_IJlSB_lEEESJ_SK_NS4_8TiledMMAINS4_8MMA_AtomIJNS4_4SM904GMMA26MMA_64x192x16_F32F16F16_SSILNSO_5MajorE0ELSQ_0ELNSO_7ScaleInE1ELSR_1EEEEEENS4_6LayoutINS5_IJNSA_ILi2EEESB_SB_EEENS5_IJSB_NSA_ILi0EEESX_EEEEENS5_IJNS4_10UnderscoreES10_S10_EEEEENS4_13SM90_TMA_LOADENS4_14ComposedLayoutINS4_7SwizzleILi3ELi4ELi3EEENS4_18smem_ptr_flag_bitsILi16EEENSU_INS5_IJNSA_ILi8EEESH_EEENS5_IJSH_SB_EEEEEEEvNS4_8identityES13_S1D_vS1E_EENS_8epilogue10collective6detail29Sm90TmaWarpSpecializedAdapterINS1H_15DefaultEpilogueISJ_SK_SK_NS1G_6thread17LinearCombinationISJ_Li1EffLNS1L_9ScaleType4KindE0ELNS_15FloatRoundStyleE2ESJ_EENS1_15EpilogueDefaultEEEEEvvEEEEvNT_6ParamsE)
        /*0020*/ 	.word	0x000010d8
.L_19:


//--------------------- .nv.compat                --------------------------
	.section	.nv.compat,"",@"SHT_CUDA_COMPAT_INFO"
	.align	4
        /*0000*/ 	.byte	0x02, 0x09, 0x01, 0x00, 0x02, 0x02, 0x04, 0x00, 0x02, 0x05, 0x05, 0x00, 0x03, 0x07, 0x01, 0x01
        /*0010*/ 	.byte	0x02, 0x03, 0x01, 0x00, 0x02, 0x06, 0x01, 0x00, 0x04, 0x0b, 0x08, 0x00, 0x00, 0x00, 0x00, 0x00
        /*0020*/ 	.byte	0x00, 0x00, 0x00, 0x00


//--------------------- .nv.info._ZN7cutlass13device_kernelINS_4gemm6kernel13GemmUniversalIN4cute5tupleIJiiiiEEENS1_10collective13CollectiveMmaINS1_34MainloopSm90TmaGmmaWarpSpecializedILi2ENS5_IJNS4_1CILi1EEESB_SB_EEENS1_35KernelTmaWarpSpecializedCooperativeEEENS5_IJNSA_ILi512EEENSA_ILi192EEENSA_ILi64EEEEEENS_6half_tENS5_IJlSB_lEEESJ_SK_NS4_8TiledMMAINS4_8MMA_AtomIJNS4_4SM904GMMA26MMA_64x192x16_F32F16F16_SSILNSO_5MajorE0ELSQ_0ELNSO_7ScaleInE1ELSR_1EEEEEENS4_6LayoutINS5_IJNSA_ILi2EEESB_SB_EEENS5_IJSB_NSA_ILi0EEESX_EEEEENS5_IJNS4_10UnderscoreES10_S10_EEEEENS4_13SM90_TMA_LOADENS4_14ComposedLayoutINS4_7SwizzleILi3ELi4ELi3EEENS4_18smem_ptr_flag_bitsILi16EEENSU_INS5_IJNSA_ILi8EEESH_EEENS5_IJSH_SB_EEEEEEEvNS4_8identityES13_S1D_vS1E_EENS_8epilogue10collective6detail29Sm90TmaWarpSpecializedAdapterINS1H_15DefaultEpilogueISJ_SK_SK_NS1G_6thread17LinearCombinationISJ_Li1EffLNS1L_9ScaleType4KindE0ELNS_15FloatRoundStyleE2ESJ_EENS1_15EpilogueDefaultEEEEEvvEEEEvNT_6ParamsE --------------------------
	.section	.nv.info._ZN7cutlass13device_kernelINS_4gemm6kernel13GemmUniversalIN4cute5tupleIJiiiiEEENS1_10collective13CollectiveMmaINS1_34MainloopSm90TmaGmmaWarpSpecializedILi2ENS5_IJNS4_1CILi1EEESB_SB_EEENS1_35KernelTmaWarpSpecializedCooperativeEEENS5_IJNSA_ILi512EEENSA_ILi192EEENSA_ILi64EEEEEENS_6half_tENS5_IJlSB_lEEESJ_SK_NS4_8TiledMMAINS4_8MMA_AtomIJNS4_4SM904GMMA26MMA_64x192x16_F32F16F16_SSILNSO_5MajorE0ELSQ_0ELNSO_7ScaleInE1ELSR_1EEEEEENS4_6LayoutINS5_IJNSA_ILi2EEESB_SB_EEENS5_IJSB_NSA_ILi0EEESX_EEEEENS5_IJNS4_10UnderscoreES10_S10_EEEEENS4_13SM90_TMA_LOADENS4_14ComposedLayoutINS4_7SwizzleILi3ELi4ELi3EEENS4_18smem_ptr_flag_bitsILi16EEENSU_INS5_IJNSA_ILi8EEESH_EEENS5_IJSH_SB_EEEEEEEvNS4_8identityES13_S1D_vS1E_EENS_8epilogue10collective6detail29Sm90TmaWarpSpecializedAdapterINS1H_15DefaultEpilogueISJ_SK_SK_NS1G_6thread17LinearCombinationISJ_Li1EffLNS1L_9ScaleType4KindE0ELNS_15FloatRoundStyleE2ESJ_EENS1_15EpilogueDefaultEEEEEvvEEEEvNT_6ParamsE,"",@"SHT_CUDA_INFO"
	.sectionflags	@""
	.align	4


	//----- nvinfo : EIATTR_CUDA_API_VERSION
	.align		4
        /*0000*/ 	.byte	0x04, 0x37
        /*0002*/ 	.short	(.L_21 - .L_20)
.L_20:
        /*0004*/ 	.word	0x00000082


	//----- nvinfo : EIATTR_KPARAM_INFO
	.align		4
.L_21:
        /*0008*/ 	.byte	0x04, 0x17
        /*000a*/ 	.short	(.L_23 - .L_22)
.L_22:
        /*000c*/ 	.word	0x00000000
        /*0010*/ 	.short	0x0000
        /*0012*/ 	.short	0x0070
        /*0014*/ 	.byte	0x00, 0xf0, 0x01, 0x10


	//----- nvinfo : EIATTR_SPARSE_MMA_MASK
	.align		4
.L_23:
        /*0018*/ 	.byte	0x03, 0x50
        /*001a*/ 	.short	0x0000


	//----- nvinfo : EIATTR_MAXREG_COUNT
	.align		4
        /*001c*/ 	.byte	0x03, 0x1b
        /*001e*/ 	.short	0x00a8


	//----- nvinfo : EIATTR_NUM_BARRIERS
	.align		4
        /*0020*/ 	.byte	0x02, 0x4c
        /*0022*/ 	.byte	0x01
	.zero		1


	//----- nvinfo : EIATTR_EXTERNS
	.align		4
        /*0024*/ 	.byte	0x04, 0x0f
        /*0026*/ 	.short	(.L_25 - .L_24)


	//   ....[0]....
	.align		4
.L_24:
        /*0028*/ 	.word	index@(__assertfail)


	//----- nvinfo : EIATTR_ANNOTATIONS
	.align		4
.L_25:
        /*002c*/ 	.byte	0x04, 0x55
        /*002e*/ 	.short	(.L_27 - .L_26)


	//   ....[0]....
.L_26:
        /*0030*/ 	.word	0x00000001
        /*0034*/ 	.byte	0x50, 0x06, 0x00, 0x00, 0x01, 0x00, 0x00, 0x00, 0x70, 0x06, 0x00, 0x00, 0x01, 0x00, 0x00, 0x00
        /* <DEDUP_REMOVED lines=1732> */
        /*6c84*/ 	.byte	0x60, 0xc1, 0x02, 0x00, 0x01, 0x00, 0x00, 0x00, 0x80, 0xc1, 0x02, 0x00


	//----- nvinfo : EIATTR_MERCURY_ISA_VERSION
	.align		4
.L_27:
        /*6c90*/ 	.byte	0x03, 0x5f
        /*6c92*/ 	.short	0x0101


	//----- nvinfo : EIATTR_INT_WARP_WIDE_INSTR_OFFSETS
	.align		4
        /*6c94*/ 	.byte	0x04, 0x31
        /*6c96*/ 	.short	(.L_29 - .L_28)


	//   ....[0]....
.L_28:
        /*6c98*/ 	.word	0x000004c0


	//   ....[1]....
        /*6c9c*/ 	.word	0x000004d0


	//   ....[2]....
        /*6ca0*/ 	.word	0x00000560


	//----- nvinfo : EIATTR_COOP_GROUP_MASK_REGIDS
	.align		4
.L_29:
        /*6ca4*/ 	.byte	0x04, 0x29
        /*6ca6*/ 	.short	(.L_31 - .L_30)


	//   ....[0]....
.L_30:
        /*6ca8*/ 	.word	0xffffffff


	//   ....[1]....
        /*6cac*/ 	.word	0xffffffff


	//   ....[2]....
        /*6cb0*/ 	.word	0xffffffff


	//   ....[3]....
        /*6cb4*/ 	.word	0xffffffff


	//   ....[4]....
        /*6cb8*/ 	.word	0xffffffff


	//----- nvinfo : EIATTR_COOP_GROUP_INSTR_OFFSETS
	.align		4
.L_31:
        /*6cbc*/ 	.byte	0x04, 0x28
        /*6cbe*/ 	.short	(.L_33 - .L_32)


	//   ....[0]....
.L_32:
        /*6cc0*/ 	.word	0x00000070


	//   ....[1]....
        /*6cc4*/ 	.word	0x00000080


	//   ....[2]....
        /*6cc8*/ 	.word	0x000001a0


	//   ....[3]....
        /*6ccc*/ 	.word	0x00000370


	//   ....[4]....
        /*6cd0*/ 	.word	0x00001130


	//----- nvinfo : EIATTR_REG_RECONFIG
	.align		4
.L_33:
        /*6cd4*/ 	.byte	0x01, 0x54
	.zero		2


	//----- nvinfo : EIATTR_SYSCALL_OFFSETS
	.align		4
        /*6cd8*/ 	.byte	0x04, 0x46
        /*6cda*/ 	.short	(.L_35 - .L_34)


	//   ....[0]....
.L_34:
        /*6cdc*/ 	.word	0x000012e0


	//----- nvinfo : EIATTR_MBARRIER_INSTR_OFFSETS
	.align		4
.L_35:
        /*6ce0*/ 	.byte	0x04, 0x39
        /*6ce2*/ 	.short	(.L_37 - .L_36)


	//   ....[0]....
.L_36:
        /*6ce4*/ 	.word	0x00000320
        /*6ce8*/ 	.word	0x000000ff
        /*6cec*/ 	.word	0x00000000
        /*6cf0*/ 	.short	0x0100
        /*6cf2*/ 	.byte	0x08
	.zero		1


	//   ....[1]....
        /*6cf4*/ 	.word	0x00000330
        /*6cf8*/ 	.word	0x000000ff
        /*6cfc*/ 	.word	0x00000010
        /*6d00*/ 	.short	0x0100
        /*6d02*/ 	.byte	0x08
	.zero		1


	//   ....[2]....
        /*6d04*/ 	.word	0x00000340
        /*6d08*/ 	.word	0x000000ff
        /*6d0c*/ 	.word	0x00000008
        /*6d10*/ 	.short	0x0100
        /*6d12*/ 	.byte	0x08
	.zero		1


	//   ....[3]....
        /*6d14*/ 	.word	0x00000350
        /*6d18*/ 	.word	0x000000ff
        /*6d1c*/ 	.word	0x00000018
        /*6d20*/ 	.short	0x0100
        /*6d22*/ 	.byte	0x08
	.zero		1


	//   ....[4]....
        /*6d24*/ 	.word	0x000005e0
        /*6d28*/ 	.word	0x000000ff
        /*6d2c*/ 	.word	0x00000030
        /*6d30*/ 	.short	0x0100
        /*6d32*/ 	.byte	0x10
	.zero		1


	//   ....[5]....
        /*6d34*/ 	.word	0x00000680
        /*6d38*/ 	.word	0x000000ff
        /*6d3c*/ 	.word	0x00000038
        /*6d40*/ 	.short	0x0100
        /*6d42*/ 	.byte	0x10
	.zero		1


	//   ....[6]....
        /*6d44*/ 	.word	0x00001380
        /*6d48*/ 	.word	0x00000003
        /*6d4c*/ 	.word	0x00000000
        /*6d50*/ 	.short	0x010a
        /*6d52*/ 	.byte	0x3f
	.zero		1


	//   ....[7]....
        /*6d54*/ 	.word	0x000013c0
        /*6d58*/ 	.word	0x00000003
        /*6d5c*/ 	.word	0x00000000
        /*6d60*/ 	.short	0x010a
        /*6d62*/ 	.byte	0x3f
	.zero		1


	//   ....[8]....
        /*6d64*/ 	.word	0x00008500
        /*6d68*/ 	.word	0x000000ff
        /*6d6c*/ 	.word	0x00000000
        /*6d70*/ 	.short	0x010a
        /*6d72*/ 	.byte	0x09
	.zero		1


	//   ....[9]....
        /*6d74*/ 	.word	0x00008540
        /*6d78*/ 	.word	0x000000ff
        /*6d7c*/ 	.word	0x00000000
        /*6d80*/ 	.short	0x010a
        /*6d82*/ 	.byte	0x09
	.zero		1


	//   ....[10]....
        /*6d84*/ 	.word	0x00010fe0
        /*6d88*/ 	.word	0x000000ff
        /*6d8c*/ 	.word	0x00000000
        /*6d90*/ 	.short	0x0101
        /*6d92*/ 	.byte	0x08
	.zero		1


	//   ....[11]....
        /*6d94*/ 	.word	0x000111d0
        /*6d98*/ 	.word	0x000000ff
        /*6d9c*/ 	.word	0x00000000
        /*6da0*/ 	.short	0x0101
        /*6da2*/ 	.byte	0x04
	.zero		1


	//   ....[12]....
        /*6da4*/ 	.word	0x0002bd10
        /*6da8*/ 	.word	0x0000000f
        /*6dac*/ 	.word	0x00000010
        /*6db0*/ 	.short	0x010a
        /*6db2*/ 	.byte	0x3f
	.zero		1


	//   ....[13]....
        /*6db4*/ 	.word	0x0002c0f0
        /*6db8*/ 	.word	0x00000002
        /*6dbc*/ 	.word	0x00000038
        /*6dc0*/ 	.short	0x0101
        /*6dc2*/ 	.byte	0x3f
	.zero		1


	//   ....[14]....
        /*6dc4*/ 	.word	0x0002c890
        /*6dc8*/ 	.word	0x00000005
        /*6dcc*/ 	.word	0x00000000
        /*6dd0*/ 	.short	0x010a
        /*6dd2*/ 	.byte	0x3f
	.zero		1


	//   ....[15]....
        /*6dd4*/ 	.word	0x0002c920
        /*6dd8*/ 	.word	0x00000003
        /*6ddc*/ 	.word	0x00000000
        /*6de0*/ 	.short	0x010a
        /*6de2*/ 	.byte	0x3f
	.zero		1


	//   ....[16]....
        /*6de4*/ 	.word	0x0002c980
        /*6de8*/ 	.word	0x00000003
        /*6dec*/ 	.word	0x00000000
        /*6df0*/ 	.short	0x010a
        /*6df2*/ 	.byte	0x3f
	.zero		1


	//   ....[17]....
        /*6df4*/ 	.word	0x0002c9e0
        /*6df8*/ 	.word	0x00000005
        /*6dfc*/ 	.word	0x00000000
        /*6e00*/ 	.short	0x010a
        /*6e02*/ 	.byte	0x3f
	.zero		1


	//   ....[18]....
        /*6e04*/ 	.word	0x0002cab0
        /*6e08*/ 	.word	0x0000000f
        /*6e0c*/ 	.word	0x00000010
        /*6e10*/ 	.short	0x010a
        /*6e12*/ 	.byte	0x3f
	.zero		1


	//   ....[19]....
        /*6e14*/ 	.word	0x0002cb80
        /*6e18*/ 	.word	0x00000005
        /*6e1c*/ 	.word	0x00000000
        /*6e20*/ 	.short	0x010a
        /*6e22*/ 	.byte	0x3f
	.zero		1


	//----- nvinfo : EIATTR_NUM_MBARRIERS
	.align		4
.L_37:
        /*6e24*/ 	.byte	0x03, 0x38
        /*6e26*/ 	.short	0x0006


	//----- nvinfo : EIATTR_EXIT_INSTR_OFFSETS
	.align		4
        /*6e28*/ 	.byte	0x04, 0x1c
        /*6e2a*/ 	.short	(.L_39 - .L_38)


	//   ....[0]....
.L_38:
        /*6e2c*/ 	.word	0x000006e0


	//   ....[1]....
        /*6e30*/ 	.word	0x00001050


	//   ....[2]....
        /*6e34*/ 	.word	0x0002b290


	//   ....[3]....
        /*6e38*/ 	.word	0x0002b9a0


	//   ....[4]....
        /*6e3c*/ 	.word	0x0002c970


	//----- nvinfo : EIATTR_MAX_THREADS
	.align		4
.L_39:
        /*6e40*/ 	.byte	0x04, 0x05
        /*6e42*/ 	.short	(.L_41 - .L_40)
.L_40:
        /*6e44*/ 	.word	0x00000180
        /*6e48*/ 	.word	0x00000001
        /*6e4c*/ 	.word	0x00000001


	//----- nvinfo : EIATTR_CRS_STACK_SIZE
	.align		4
.L_41:
        /*6e50*/ 	.byte	0x04, 0x1e
        /*6e52*/ 	.short	(.L_43 - .L_42)
.L_42:
        /*6e54*/ 	.word	0x00000000


	//----- nvinfo : EIATTR_CBANK_PARAM_SIZE
	.align		4
.L_43:
        /*6e58*/ 	.byte	0x03, 0x19
        /*6e5a*/ 	.short	0x0470


	//----- nvinfo : EIATTR_PARAM_CBANK
	.align		4
        /*6e5c*/ 	.byte	0x04, 0x0a
        /*6e5e*/ 	.short	(.L_45 - .L_44)
	.align		4
.L_44:
        /*6e60*/ 	.word	index@(.nv.constant0._ZN7cutlass13device_kernelINS_4gemm6kernel13GemmUniversalIN4cute5tupleIJiiiiEEENS1_10collective13CollectiveMmaINS1_34MainloopSm90TmaGmmaWarpSpecializedILi2ENS5_IJNS4_1CILi1EEESB_SB_EEENS1_35KernelTmaWarpSpecializedCooperativeEEENS5_IJNSA_ILi512EEENSA_ILi192EEENSA_ILi64EEEEEENS_6half_tENS5_IJlSB_lEEESJ_SK_NS4_8TiledMMAINS4_8MMA_AtomIJNS4_4SM904GMMA26MMA_64x192x16_F32F16F16_SSILNSO_5MajorE0ELSQ_0ELNSO_7ScaleInE1ELSR_1EEEEEENS4_6LayoutINS5_IJNSA_ILi2EEESB_SB_EEENS5_IJSB_NSA_ILi0EEESX_EEEEENS5_IJNS4_10UnderscoreES10_S10_EEEEENS4_13SM90_TMA_LOADENS4_14ComposedLayoutINS4_7SwizzleILi3ELi4ELi3EEENS4_18smem_ptr_flag_bitsILi16EEENSU_INS5_IJNSA_ILi8EEESH_EEENS5_IJSH_SB_EEEEEEEvNS4_8identityES13_S1D_vS1E_EENS_8epilogue10collective6detail29Sm90TmaWarpSpecializedAdapterINS1H_15DefaultEpilogueISJ_SK_SK_NS1G_6thread17LinearCombinationISJ_Li1EffLNS1L_9ScaleType4KindE0ELNS_15FloatRoundStyleE2ESJ_EENS1_15EpilogueDefaultEEEEEvvEEEEvNT_6ParamsE)
        /*6e64*/ 	.short	0x0210
        /*6e66*/ 	.short	0x0470


	//----- nvinfo : EIATTR_SW_WAR
	.align		4
.L_45:
        /*6e68*/ 	.byte	0x04, 0x36
        /*6e6a*/ 	.short	(.L_47 - .L_46)
.L_46:
        /*6e6c*/ 	.word	0x00000008
.L_47:


//--------------------- .nv.callgraph             --------------------------
	.section	.nv.callgraph,"",@"SHT_CUDA_CALLGRAPH"
	.align	4
	.sectionentsize	8
	.align		4
        /*0000*/ 	.word	0x00000000
	.align		4
        /*0004*/ 	.word	0xffffffff
	.align		4
        /*0008*/ 	.word	index@(_ZN7cutlass13device_kernelINS_4gemm6kernel13GemmUniversalIN4cute5tupleIJiiiiEEENS1_10collective13CollectiveMmaINS1_34MainloopSm90TmaGmmaWarpSpecializedILi2ENS5_IJNS4_1CILi1EEESB_SB_EEENS1_35KernelTmaWarpSpecializedCooperativeEEENS5_IJNSA_ILi512EEENSA_ILi192EEENSA_ILi64EEEEEENS_6half_tENS5_IJlSB_lEEESJ_SK_NS4_8TiledMMAINS4_8MMA_AtomIJNS4_4SM904GMMA26MMA_64x192x16_F32F16F16_SSILNSO_5MajorE0ELSQ_0ELNSO_7ScaleInE1ELSR_1EEEEEENS4_6LayoutINS5_IJNSA_ILi2EEESB_SB_EEENS5_IJSB_NSA_ILi0EEESX_EEEEENS5_IJNS4_10UnderscoreES10_S10_EEEEENS4_13SM90_TMA_LOADENS4_14ComposedLayoutINS4_7SwizzleILi3ELi4ELi3EEENS4_18smem_ptr_flag_bitsILi16EEENSU_INS5_IJNSA_ILi8EEESH_EEENS5_IJSH_SB_EEEEEEEvNS4_8identityES13_S1D_vS1E_EENS_8epilogue10collective6detail29Sm90TmaWarpSpecializedAdapterINS1H_15DefaultEpilogueISJ_SK_SK_NS1G_6thread17LinearCombinationISJ_Li1EffLNS1L_9ScaleType4KindE0ELNS_15FloatRoundStyleE2ESJ_EENS1_15EpilogueDefaultEEEEEvvEEEEvNT_6ParamsE)
	.align		4
        /*000c*/ 	.word	index@(__assertfail)
	.align		4
        /*0010*/ 	.word	0x00000000
	.align		4
        /*0014*/ 	.word	0xfffffffe
	.align		4
        /*0018*/ 	.word	0x00000000
	.align		4
        /*001c*/ 	.word	0xfffffffd
	.align		4
        /*0020*/ 	.word	0x00000000
	.align		4
        /*0024*/ 	.word	0xfffffffc


//--------------------- .nv.constant4             --------------------------
	.section	.nv.constant4,"a",@progbits
	.align	8
	.align		8
.nv.constant4:
        /*0000*/ 	.dword	__assertfail
	.align		8
        /*0008*/ 	.dword	__unnamed_1
	.align		8
        /*0010*/ 	.dword	_ZN39_INTERNAL_0c28f558_4_k_cu_3265b63e_78354cuda3std3__45__cpo5beginE
	.align		8
        /*0018*/ 	.dword	_ZN39_INTERNAL_0c28f558_4_k_cu_3265b63e_78354cuda3std3__45__cpo3endE
	.align		8
        /*0020*/ 	.dword	_ZN39_INTERNAL_0c28f558_4_k_cu_3265b63e_78354cuda3std3__45__cpo6cbeginE
	.align		8
        /*0028*/ 	.dword	_ZN39_INTERNAL_0c28f558_4_k_cu_3265b63e_78354cuda3std3__45__cpo4cendE
	.align		8
        /*0030*/ 	.dword	_ZN39_INTERNAL_0c28f558_4_k_cu_3265b63e_78354cuda3std3__441_GLOBAL__N__0c28f558_4_k_cu_3265b63e_78356ignoreE
	.align		8
        /*0038*/ 	.dword	_ZN39_INTERNAL_0c28f558_4_k_cu_3265b63e_78354cuda3std3__419piecewise_constructE
	.align		8
        /*0040*/ 	.dword	_ZN39_INTERNAL_0c28f558_4_k_cu_3265b63e_78354cuda3std3__48in_placeE
	.align		8
        /*0048*/ 	.dword	_ZN39_INTERNAL_0c28f558_4_k_cu_3265b63e_78354cuda3std6ranges3__45__cpo4swapE
	.align		8
        /*0050*/ 	.dword	_ZN39_INTERNAL_0c28f558_4_k_cu_3265b63e_78354cuda3std6ranges3__45__cpo9iter_moveE
	.align		8
        /*0058*/ 	.dword	_ZN39_INTERNAL_0c28f558_4_k_cu_3265b63e_78354cute7productE
	.align		8
        /*0060*/ 	.dword	_ZN39_INTERNAL_0c28f558_4_k_cu_3265b63e_78354cute1_E
	.align		8
        /*0068*/ 	.dword	$str$22
	.align		8
        /*0070*/ 	.dword	$str$23


//--------------------- .text._ZN7cutlass13device_kernelINS_4gemm6kernel13GemmUniversalIN4cute5tupleIJiiiiEEENS1_10collective13CollectiveMmaINS1_34MainloopSm90TmaGmmaWarpSpecializedILi2ENS5_IJNS4_1CILi1EEESB_SB_EEENS1_35KernelTmaWarpSpecializedCooperativeEEENS5_IJNSA_ILi512EEENSA_ILi192EEENSA_ILi64EEEEEENS_6half_tENS5_IJlSB_lEEESJ_SK_NS4_8TiledMMAINS4_8MMA_AtomIJNS4_4SM904GMMA26MMA_64x192x16_F32F16F16_SSILNSO_5MajorE0ELSQ_0ELNSO_7ScaleInE1ELSR_1EEEEEENS4_6LayoutINS5_IJNSA_ILi2EEESB_SB_EEENS5_IJSB_NSA_ILi0EEESX_EEEEENS5_IJNS4_10UnderscoreES10_S10_EEEEENS4_13SM90_TMA_LOADENS4_14ComposedLayoutINS4_7SwizzleILi3ELi4ELi3EEENS4_18smem_ptr_flag_bitsILi16EEENSU_INS5_IJNSA_ILi8EEESH_EEENS5_IJSH_SB_EEEEEEEvNS4_8identityES13_S1D_vS1E_EENS_8epilogue10collective6detail29Sm90TmaWarpSpecializedAdapterINS1H_15DefaultEpilogueISJ_SK_SK_NS1G_6thread17LinearCombinationISJ_Li1EffLNS1L_9ScaleType4KindE0ELNS_15FloatRoundStyleE2ESJ_EENS1_15EpilogueDefaultEEEEEvvEEEEvNT_6ParamsE --------------------------
	.section	.text._ZN7cutlass13device_kernelINS_4gemm6kernel13GemmUniversalIN4cute5tupleIJiiiiEEENS1_10collective13CollectiveMmaINS1_34MainloopSm90TmaGmmaWarpSpecializedILi2ENS5_IJNS4_1CILi1EEESB_SB_EEENS1_35KernelTmaWarpSpecializedCooperativeEEENS5_IJNSA_ILi512EEENSA_ILi192EEENSA_ILi64EEEEEENS_6half_tENS5_IJlSB_lEEESJ_SK_NS4_8TiledMMAINS4_8MMA_AtomIJNS4_4SM904GMMA26MMA_64x192x16_F32F16F16_SSILNSO_5MajorE0ELSQ_0ELNSO_7ScaleInE1ELSR_1EEEEEENS4_6LayoutINS5_IJNSA_ILi2EEESB_SB_EEENS5_IJSB_NSA_ILi0EEESX_EEEEENS5_IJNS4_10UnderscoreES10_S10_EEEEENS4_13SM90_TMA_LOADENS4_14ComposedLayoutINS4_7SwizzleILi3ELi4ELi3EEENS4_18smem_ptr_flag_bitsILi16EEENSU_INS5_IJNSA_ILi8EEESH_EEENS5_IJSH_SB_EEEEEEEvNS4_8identityES13_S1D_vS1E_EENS_8epilogue10collective6detail29Sm90TmaWarpSpecializedAdapterINS1H_15DefaultEpilogueISJ_SK_SK_NS1G_6thread17LinearCombinationISJ_Li1EffLNS1L_9ScaleType4KindE0ELNS_15FloatRoundStyleE2ESJ_EENS1_15EpilogueDefaultEEEEEvvEEEEvNT_6ParamsE,"ax",@progbits
	.align	128
.text._ZN7cutlass13device_kernelINS_4gemm6kernel13GemmUniversalIN4cute5tupleIJiiiiEEENS1_10collective13CollectiveMmaINS1_34MainloopSm90TmaGmmaWarpSpecializedILi2ENS5_IJNS4_1CILi1EEESB_SB_EEENS1_35KernelTmaWarpSpecializedCooperativeEEENS5_IJNSA_ILi512EEENSA_ILi192EEENSA_ILi64EEEEEENS_6half_tENS5_IJlSB_lEEESJ_SK_NS4_8TiledMMAINS4_8MMA_AtomIJNS4_4SM904GMMA26MMA_64x192x16_F32F16F16_SSILNSO_5MajorE0ELSQ_0ELNSO_7ScaleInE1ELSR_1EEEEEENS4_6LayoutINS5_IJNSA_ILi2EEESB_SB_EEENS5_IJSB_NSA_ILi0EEESX_EEEEENS5_IJNS4_10UnderscoreES10_S10_EEEEENS4_13SM90_TMA_LOADENS4_14ComposedLayoutINS4_7SwizzleILi3ELi4ELi3EEENS4_18smem_ptr_flag_bitsILi16EEENSU_INS5_IJNSA_ILi8EEESH_EEENS5_IJSH_SB_EEEEEEEvNS4_8identityES13_S1D_vS1E_EENS_8epilogue10collective6detail29Sm90TmaWarpSpecializedAdapterINS1H_15DefaultEpilogueISJ_SK_SK_NS1G_6thread17LinearCombinationISJ_Li1EffLNS1L_9ScaleType4KindE0ELNS_15FloatRoundStyleE2ESJ_EENS1_15EpilogueDefaultEEEEEvvEEEEvNT_6ParamsE:
        .type           _ZN7cutlass13device_kernelINS_4gemm6kernel13GemmUniversalIN4cute5tupleIJiiiiEEENS1_10collective13CollectiveMmaINS1_34MainloopSm90TmaGmmaWarpSpecializedILi2ENS5_IJNS4_1CILi1EEESB_SB_EEENS1_35KernelTmaWarpSpecializedCooperativeEEENS5_IJNSA_ILi512EEENSA_ILi192EEENSA_ILi64EEEEEENS_6half_tENS5_IJlSB_lEEESJ_SK_NS4_8TiledMMAINS4_8MMA_AtomIJNS4_4SM904GMMA26MMA_64x192x16_F32F16F16_SSILNSO_5MajorE0ELSQ_0ELNSO_7ScaleInE1ELSR_1EEEEEENS4_6LayoutINS5_IJNSA_ILi2EEESB_SB_EEENS5_IJSB_NSA_ILi0EEESX_EEEEENS5_IJNS4_10UnderscoreES10_S10_EEEEENS4_13SM90_TMA_LOADENS4_14ComposedLayoutINS4_7SwizzleILi3ELi4ELi3EEENS4_18smem_ptr_flag_bitsILi16EEENSU_INS5_IJNSA_ILi8EEESH_EEENS5_IJSH_SB_EEEEEEEvNS4_8identityES13_S1D_vS1E_EENS_8epilogue10collective6detail29Sm90TmaWarpSpecializedAdapterINS1H_15DefaultEpilogueISJ_SK_SK_NS1G_6thread17LinearCombinationISJ_Li1EffLNS1L_9ScaleType4KindE0ELNS_15FloatRoundStyleE2ESJ_EENS1_15EpilogueDefaultEEEEEvvEEEEvNT_6ParamsE,@function
        .size           _ZN7cutlass13device_kernelINS_4gemm6kernel13GemmUniversalIN4cute5tupleIJiiiiEEENS1_10collective13CollectiveMmaINS1_34MainloopSm90TmaGmmaWarpSpecializedILi2ENS5_IJNS4_1CILi1EEESB_SB_EEENS1_35KernelTmaWarpSpecializedCooperativeEEENS5_IJNSA_ILi512EEENSA_ILi192EEENSA_ILi64EEEEEENS_6half_tENS5_IJlSB_lEEESJ_SK_NS4_8TiledMMAINS4_8MMA_AtomIJNS4_4SM904GMMA26MMA_64x192x16_F32F16F16_SSILNSO_5MajorE0ELSQ_0ELNSO_7ScaleInE1ELSR_1EEEEEENS4_6LayoutINS5_IJNSA_ILi2EEESB_SB_EEENS5_IJSB_NSA_ILi0EEESX_EEEEENS5_IJNS4_10UnderscoreES10_S10_EEEEENS4_13SM90_TMA_LOADENS4_14ComposedLayoutINS4_7SwizzleILi3ELi4ELi3EEENS4_18smem_ptr_flag_bitsILi16EEENSU_INS5_IJNSA_ILi8EEESH_EEENS5_IJSH_SB_EEEEEEEvNS4_8identityES13_S1D_vS1E_EENS_8epilogue10collective6detail29Sm90TmaWarpSpecializedAdapterINS1H_15DefaultEpilogueISJ_SK_SK_NS1G_6thread17LinearCombinationISJ_Li1EffLNS1L_9ScaleType4KindE0ELNS_15FloatRoundStyleE2ESJ_EENS1_15EpilogueDefaultEEEEEvvEEEEvNT_6ParamsE,(.L_x_824 - _ZN7cutlass13device_kernelINS_4gemm6kernel13GemmUniversalIN4cute5tupleIJiiiiEEENS1_10collective13CollectiveMmaINS1_34MainloopSm90TmaGmmaWarpSpecializedILi2ENS5_IJNS4_1CILi1EEESB_SB_EEENS1_35KernelTmaWarpSpecializedCooperativeEEENS5_IJNSA_ILi512EEENSA_ILi192EEENSA_ILi64EEEEEENS_6half_tENS5_IJlSB_lEEESJ_SK_NS4_8TiledMMAINS4_8MMA_AtomIJNS4_4SM904GMMA26MMA_64x192x16_F32F16F16_SSILNSO_5MajorE0ELSQ_0ELNSO_7ScaleInE1ELSR_1EEEEEENS4_6LayoutINS5_IJNSA_ILi2EEESB_SB_EEENS5_IJSB_NSA_ILi0EEESX_EEEEENS5_IJNS4_10UnderscoreES10_S10_EEEEENS4_13SM90_TMA_LOADENS4_14ComposedLayoutINS4_7SwizzleILi3ELi4ELi3EEENS4_18smem_ptr_flag_bitsILi16EEENSU_INS5_IJNSA_ILi8EEESH_EEENS5_IJSH_SB_EEEEEEEvNS4_8identityES13_S1D_vS1E_EENS_8epilogue10collective6detail29Sm90TmaWarpSpecializedAdapterINS1H_15DefaultEpilogueISJ_SK_SK_NS1G_6thread17LinearCombinationISJ_Li1EffLNS1L_9ScaleType4KindE0ELNS_15FloatRoundStyleE2ESJ_EENS1_15EpilogueDefaultEEEEEvvEEEEvNT_6ParamsE)
        .other          _ZN7cutlass13device_kernelINS_4gemm6kernel13GemmUniversalIN4cute5tupleIJiiiiEEENS1_10collective13CollectiveMmaINS1_34MainloopSm90TmaGmmaWarpSpecializedILi2ENS5_IJNS4_1CILi1EEESB_SB_EEENS1_35KernelTmaWarpSpecializedCooperativeEEENS5_IJNSA_ILi512EEENSA_ILi192EEENSA_ILi64EEEEEENS_6half_tENS5_IJlSB_lEEESJ_SK_NS4_8TiledMMAINS4_8MMA_AtomIJNS4_4SM904GMMA26MMA_64x192x16_F32F16F16_SSILNSO_5MajorE0ELSQ_0ELNSO_7ScaleInE1ELSR_1EEEEEENS4_6LayoutINS5_IJNSA_ILi2EEESB_SB_EEENS5_IJSB_NSA_ILi0EEESX_EEEEENS5_IJNS4_10UnderscoreES10_S10_EEEEENS4_13SM90_TMA_LOADENS4_14ComposedLayoutINS4_7SwizzleILi3ELi4ELi3EEENS4_18smem_ptr_flag_bitsILi16EEENSU_INS5_IJNSA_ILi8EEESH_EEENS5_IJSH_SB_EEEEEEEvNS4_8identityES13_S1D_vS1E_EENS_8epilogue10collective6detail29Sm90TmaWarpSpecializedAdapterINS1H_15DefaultEpilogueISJ_SK_SK_NS1G_6thread17LinearCombinationISJ_Li1EffLNS1L_9ScaleType4KindE0ELNS_15FloatRoundStyleE2ESJ_EENS1_15EpilogueDefaultEEEEEvvEEEEvNT_6ParamsE,@"STO_CUDA_ENTRY STV_DEFAULT"
_ZN7cutlass13device_kernelINS_4gemm6kernel13GemmUniversalIN4cute5tupleIJiiiiEEENS1_10collective13CollectiveMmaINS1_34MainloopSm90TmaGmmaWarpSpecializedILi2ENS5_IJNS4_1CILi1EEESB_SB_EEENS1_35KernelTmaWarpSpecializedCooperativeEEENS5_IJNSA_ILi512EEENSA_ILi192EEENSA_ILi64EEEEEENS_6half_tENS5_IJlSB_lEEESJ_SK_NS4_8TiledMMAINS4_8MMA_AtomIJNS4_4SM904GMMA26MMA_64x192x16_F32F16F16_SSILNSO_5MajorE0ELSQ_0ELNSO_7ScaleInE1ELSR_1EEEEEENS4_6LayoutINS5_IJNSA_ILi2EEESB_SB_EEENS5_IJSB_NSA_ILi0EEESX_EEEEENS5_IJNS4_10UnderscoreES10_S10_EEEEENS4_13SM90_TMA_LOADENS4_14ComposedLayoutINS4_7SwizzleILi3ELi4ELi3EEENS4_18smem_ptr_flag_bitsILi16EEENSU_INS5_IJNSA_ILi8EEESH_EEENS5_IJSH_SB_EEEEEEEvNS4_8identityES13_S1D_vS1E_EENS_8epilogue10collective6detail29Sm90TmaWarpSpecializedAdapterINS1H_15DefaultEpilogueISJ_SK_SK_NS1G_6thread17LinearCombinationISJ_Li1EffLNS1L_9ScaleType4KindE0ELNS_15FloatRoundStyleE2ESJ_EENS1_15EpilogueDefaultEEEEEvvEEEEvNT_6ParamsE:
[----:B------:R-:W0:Y:S02]  /*0000*/  LDC R1, c[0x0][0x28] ;  /* 0x00000a00ff017b82 */ /* 0x000e240000000800 */
[----:B0-----:R-:W-:Y:S01]  /*0010*/  VIADD R1, R1, 0xffffef28 ;  /* 0xffffef2801017836 */ /* 0x001fe20000000000 */
[----:B------:R-:W0:Y:S01]  /*0020*/  S2R R2, SR_TID.X ;  /* 0x0000000000027919 */ /* 0x000e220000002100 */
[----:B------:R-:W-:Y:S01]  /*0030*/  ELECT P0, URZ, PT ;  /* 0x00000000003f782f */ /* 0x000fe20003800000 */
[----:B------:R-:W-:Y:S01]  /*0040*/  BSSY B0, `(.L_x_0) ;  /* 0x0000015000007945 */ /* 0x000fe20003800000 */
[--C-:B0-----:R-:W-:Y:S02]  /*0050*/  SHF.R.U32.HI R0, RZ, 0x5, R2.reuse ;  /* 0x00000005ff007819 */ /* 0x101fe40000011602 */
[----:B------:R-:W-:-:S03]  /*0060*/  SHF.R.U32.HI R2, RZ, 0x7, R2 ;  /* 0x00000007ff027819 */ /* 0x000fc60000011602 */
[----:B------:R-:W0:Y:S04]  /*0070*/  SHFL.IDX PT, R3, R0, RZ, 0x1f ;  /* 0x00001fff00037589 */ /* 0x000e2800000e0000 */
[----:B------:R-:W1:Y:S01]  /*0080*/  SHFL.IDX PT, R2, R2, RZ, 0x1f ;  /* 0x00001fff02027589 */ /* 0x000e6200000e0000 */
[----:B0-----:R-:W-:Y:S02]  /*0090*/  R2UR UR10, R3 ;  /* 0x00000000030a72ca */ /* 0x001fe400000e0000 */
[----:B-1----:R-:W-:-:S11]  /*00a0*/  R2UR UR5, R2 ;  /* 0x00000000020572ca */ /* 0x002fd600000e0000 */
[----:B------:R-:W-:Y:S02]  /*00b0*/  USHF.R.S32.HI UR4, URZ, 0x1f, UR10 ;  /* 0x0000001f3f047899 */ /* 0x000fe4000801140a */
[----:B------:R-:W-:Y:S02]  /*00c0*/  ISETP.NE.OR P0, PT, RZ, UR10, !P0 ;  /* 0x0000000aff007c0c */ /* 0x000fe4000c705670 */
[----:B------:R-:W-:-:S04]  /*00d0*/  ULEA.HI UR4, UR4, UR10, URZ, 0x2 ;  /* 0x0000000a04047291 */ /* 0x000fc8000f8f103f */
[----:B------:R-:W-:-:S04]  /*00e0*/  ULOP3.LUT UR4, UR4, 0xfffffffc, URZ, 0xc0, !UPT ;  /* 0xfffffffc04047892 */ /* 0x000fc8000f8ec03f */
[----:B------:R-:W-:-:S03]  /*00f0*/  UIADD3 UR10, UR10, -UR4, URZ ;  /* 0x800000040a0a7290 */ /* 0x000fc6000fffe03f */
[----:B------:R-:W-:Y:S09]  /*0100*/  @P0 BRA `(.L_x_1) ;  /* 0x0000000000200947 */ /* 0x000ff20003800000 */
[----:B------:R-:W-:Y:S02]  /*0110*/  ULDC.64 UR6, c[0x0][0x198] ;  /* 0x0000660000067ab9 */ /* 0x000fe40000000a00 */
[----:B------:R-:W-:Y:S02]  /*0120*/  UIADD3 UR8, UP0, UR6, 0xf0, URZ ;  /* 0x000000f006087890 */ /* 0x000fe4000ff1e03f */
[----:B------:R-:W-:Y:S02]  /*0130*/  UIADD3 UR6, UP1, UR6, 0x1f0, URZ ;  /* 0x000001f006067890 */ /* 0x000fe4000ff3e03f */
[----:B------:R-:W-:Y:S02]  /*0140*/  UIADD3.X UR9, URZ, UR7, URZ, UP0, !UPT ;  /* 0x000000073f097290 */ /* 0x000fe400087fe43f */
[----:B------:R-:W-:-:S07]  /*0150*/  UIADD3.X UR7, URZ, UR7, URZ, UP1, !UPT ;  /* 0x000000073f077290 */ /* 0x000fce0008ffe43f */
[----:B------:R0:W-:Y:S02]  /*0160*/  UTMACCTL.PF [UR8] ;  /* 0x00000000080079b9 */ /* 0x0001e40008040000 */
[----:B------:R0:W-:Y:S02]  /*0170*/  UTMACCTL.PF [UR6] ;  /* 0x00000000060079b9 */ /* 0x0001e40008040000 */
[----:B0-----:R-:W-:Y:S01]  /*0180*/  NOP ;  /* 0x0000000000007918 */ /* 0x001fe20000000000 */
.L_x_1:
[----:B------:R-:W-:Y:S05]  /*0190*/  BSYNC B0 ;  /* 0x0000000000007941 */ /* 0x000fea0003800000 */
.L_x_0:
[----:B------:R-:W0:Y:S01]  /*01a0*/  SHFL.IDX PT, R2, R0, RZ, 0x1f ;  /* 0x00001fff00027589 */ /* 0x000e2200000e0000 */
[----:B------:R-:W-:Y:S01]  /*01b0*/  UISETP.NE.AND UP0, UPT, UR10, 0x3, UPT ;  /* 0x000000030a00788c */ /* 0x000fe2000bf05270 */
[----:B------:R-:W-:Y:S01]  /*01c0*/  ISETP.NE.AND P1, PT, RZ, UR5, PT ;  /* 0x00000005ff007c0c */ /* 0x000fe2000bf25270 */
[----:B------:R-:W-:Y:S02]  /*01d0*/  UIADD3 UR18, UR5, -0x1, URZ ;  /* 0xffffffff05127890 */ /* 0x000fe4000fffe03f */
[----:B------:R-:W-:Y:S02]  /*01e0*/  UISETP.EQ.OR UP0, UPT, UR10, URZ, !UP0 ;  /* 0x0000003f0a00728c */ /* 0x000fe4000c702670 */
[----:B------:R-:W-:Y:S02]  /*01f0*/  UISETP.GE.U32.AND UP1, UPT, UR18, 0x2, UPT ;  /* 0x000000021200788c */ /* 0x000fe4000bf26070 */
[----:B------:R-:W-:-:S04]  /*0200*/  UISETP.EQ.AND UP0, UPT, UR5, URZ, UP0 ;  /* 0x0000003f0500728c */ /* 0x000fc80008702270 */
[----:B------:R-:W-:-:S04]  /*0210*/  USEL UR38, URZ, 0x1, !UP0 ;  /* 0x000000013f267887 */ /* 0x000fc8000c000000 */
[----:B------:R-:W-:Y:S01]  /*0220*/  USEL UR38, UR38, 0x2, UP1 ;  /* 0x0000000226267887 */ /* 0x000fe20008800000 */
[----:B0-----:R-:W-:-:S13]  /*0230*/  ISETP.NE.AND P0, PT, R2, RZ, PT ;  /* 0x000000ff0200720c */ /* 0x001fda0003f05270 */
[----:B------:R-:W-:Y:S05]  /*0240*/  @P0 BRA `(.L_x_2) ;  /* 0x0000000000480947 */ /* 0x000fea0003800000 */
[----:B------:R-:W0:Y:S01]  /*0250*/  S2UR UR8, SR_CgaCtaId ;  /* 0x00000000000879c3 */ /* 0x000e220000008800 */
[----:B------:R-:W-:Y:S01]  /*0260*/  UMOV UR4, 0x400 ;  /* 0x0000040000047882 */ /* 0x000fe20000000000 */
[----:B------:R-:W-:Y:S01]  /*0270*/  UMOV UR5, 0x1 ;  /* 0x0000000100057882 */ /* 0x000fe20000000000 */
[----:B------:R-:W-:Y:S01]  /*0280*/  UMOV UR6, 0x100 ;  /* 0x0000010000067882 */ /* 0x000fe20000000000 */
[----:B------:R-:W-:Y:S01]  /*0290*/  ELECT P0, URZ, PT ;  /* 0x00000000003f782f */ /* 0x000fe20003800000 */
[----:B------:R-:W-:-:S04]  /*02a0*/  UIADD3 UR6, -UR6, 0x100000, URZ ;  /* 0x0010000006067890 */ /* 0x000fc8000fffe13f */
[----:B------:R-:W-:Y:S02]  /*02b0*/  USHF.L.U32 UR7, UR6, 0xb, URZ ;  /* 0x0000000b06077899 */ /* 0x000fe4000800063f */
[----:B------:R-:W-:Y:S02]  /*02c0*/  USHF.L.U32 UR6, UR6, 0x1, URZ ;  /* 0x0000000106067899 */ /* 0x000fe4000800063f */
[----:B0-----:R-:W-:Y:S02]  /*02d0*/  ULEA UR8, UR8, UR4, 0x18 ;  /* 0x0000000408087291 */ /* 0x001fe4000f8ec03f */
[----:B------:R-:W-:-:S04]  /*02e0*/  UIADD3 UR4, -UR5, 0x100000, URZ ;  /* 0x0010000005047890 */ /* 0x000fc8000fffe13f */
[----:B------:R-:W-:Y:S02]  /*02f0*/  USHF.L.U32 UR5, UR4, 0xb, URZ ;  /* 0x0000000b04057899 */ /* 0x000fe4000800063f */
[----:B------:R-:W-:Y:S01]  /*0300*/  USHF.L.U32 UR4, UR4, 0x1, URZ ;  /* 0x0000000104047899 */ /* 0x000fe2000800063f */
[----:B------:R-:W0:Y:S11]  /*0310*/  FENCE.VIEW.ASYNC.S ;  /* 0x00000000000073c6 */ /* 0x000e360000000000 */
[----:B0-----:R0:W1:Y:S01]  /*0320*/  SYNCS.EXCH.64 URZ, [UR8], UR4 ;  /* 0x00000004083f75b2 */ /* 0x0010620008000100 */
[----:B------:R0:W2:Y:S01]  /*0330*/  SYNCS.EXCH.64 URZ, [UR8+0x10], UR6 ;  /* 0x00001006083f75b2 */ /* 0x0000a20008000100 */
[----:B------:R0:W3:Y:S01]  /*0340*/  SYNCS.EXCH.64 URZ, [UR8+0x8], UR4 ;  /* 0x00000804083f75b2 */ /* 0x0000e20008000100 */
[----:B------:R0:W4:Y:S01]  /*0350*/  SYNCS.EXCH.64 URZ, [UR8+0x18], UR6 ;  /* 0x00001806083f75b2 */ /* 0x0001220008000100 */
[----:B------:R-:W-:Y:S01]  /*0360*/  NOP ;  /* 0x0000000000007918 */ /* 0x000fe20000000000 */
.L_x_2:
[----:B------:R-:W5:Y:S01]  /*0370*/  SHFL.IDX PT, R0, R0, RZ, 0x1f ;  /* 0x00001fff00007589 */ /* 0x000f6200000e0000 */
[----:B------:R-:W-:Y:S01]  /*0380*/  ELECT P0, URZ, PT ;  /* 0x00000000003f782f */ /* 0x000fe20003800000 */
[----:B------:R-:W1:Y:S01]  /*0390*/  S2UR UR17, SR_CTAID.Y ;  /* 0x00000000001179c3 */ /* 0x000e620000002600 */
[----:B0-----:R-:W-:Y:S01]  /*03a0*/  ULDC UR5, c[0x0][0x65c] ;  /* 0x0001970000057ab9 */ /* 0x001fe20000000800 */
[----:B------:R-:W-:Y:S01]  /*03b0*/  UMOV UR12, 0x20 ;  /* 0x00000020000c7882 */ /* 0x000fe20000000000 */
[----:B------:R-:W-:Y:S01]  /*03c0*/  UISETP.NE.AND UP2, UPT, UR5, 0x1, UPT ;  /* 0x000000010500788c */ /* 0x000fe2000bf45270 */
[----:B------:R-:W-:Y:S01]  /*03d0*/  NOP ;  /* 0x0000000000007918 */ /* 0x000fe20000000000 */
[----:B------:R-:W-:Y:S02]  /*03e0*/  NOP ;  /* 0x0000000000007918 */ /* 0x000fe40000000000 */
[----:B------:R-:W-:Y:S01]  /*03f0*/  UP2UR UR39, UPR, URZ, 0x4 ;  /* 0x000000043f277883 */ /* 0x000fe20008000000 */
[----:B------:R-:W0:Y:S01]  /*0400*/  S2UR UR4, SR_CTAID.X ;  /* 0x00000000000479c3 */ /* 0x000e220000002500 */
[----:B------:R-:W-:-:S02]  /*0410*/  PLOP3.LUT P2, PT, PT, PT, UP2, 0x80, 0x0 ;  /* 0x000000000000781c */ /* 0x000fc40003f4f028 */
[----:B------:R-:W-:Y:S02]  /*0420*/  PLOP3.LUT P4, PT, PT, PT, UP2, 0x80, 0x0 ;  /* 0x000000000000781c */ /* 0x000fe40003f8f028 */
[----:B------:R-:W-:Y:S01]  /*0430*/  PLOP3.LUT P3, PT, PT, PT, UP2, 0x80, 0x0 ;  /* 0x000000000000781c */ /* 0x000fe20003f6f028 */
[----:B------:R-:W-:Y:S01]  /*0440*/  @UP2 ULDC UR14, c[0x0][0x10] ;  /* 0x00000400000e2ab9 */ /* 0x000fe20000000800 */
[----:B------:R-:W-:Y:S01]  /*0450*/  @UP2 UMOV UR9, URZ ;  /* 0x0000003f00092c82 */ /* 0x000fe20008000000 */
[----:B------:R-:W-:Y:S01]  /*0460*/  @!UP2 ULDC UR11, c[0x0][0xc] ;  /* 0x00000300000baab9 */ /* 0x000fe20000000800 */
[----:B-----5:R-:W-:Y:S01]  /*0470*/  ISETP.NE.OR P0, PT, R0, RZ, !P0 ;  /* 0x000000ff0000720c */ /* 0x020fe20004705670 */
[----:B-1----:R-:W-:Y:S02]  /*0480*/  @UP2 UMOV UR7, UR17 ;  /* 0x0000001100072c82 */ /* 0x002fe40008000000 */
[----:B------:R-:W-:Y:S01]  /*0490*/  @UP2 UMOV UR8, UR7 ;  /* 0x0000000700082c82 */ /* 0x000fe20008000000 */
[----:B------:R-:W-:Y:S01]  /*04a0*/  @!UP2 UMOV UR7, UR17 ;  /* 0x000000110007ac82 */ /* 0x000fe20008000000 */
[----:B0-----:R-:W-:-:S08]  /*04b0*/  @UP2 UIMAD.WIDE.U32 UR14, UR4, UR14, UR8 ;  /* 0x0000000e040e22a5 */ /* 0x001fd0000f8e0008 */
[----:B------:R-:W-:Y:S01]  /*04c0*/  VOTEU.ALL UP0, P0 ;  /* 0x00000000003f7886 */ /* 0x000fe20000000000 */
[----:B------:R-:W-:Y:S01]  /*04d0*/  VOTEU.ALL UP1, P0 ;  /* 0x00000000003f7886 */ /* 0x000fe20000020000 */
[----:B------:R-:W-:Y:S01]  /*04e0*/  IMAD.U32 R2, RZ, RZ, UR14 ;  /* 0x0000000eff027e24 */ /* 0x000fe2000f8e00ff */
[----:B------:R-:W-:Y:S02]  /*04f0*/  MOV R3, UR15 ;  /* 0x0000000f00037c02 */ /* 0x000fe40008000f00 */
[----:B------:R-:W0:Y:S01]  /*0500*/  @!UP0 S2UR UR6, SR_CgaCtaId ;  /* 0x00000000000689c3 */ /* 0x000e220000008800 */
[----:B------:R-:W-:Y:S01]  /*0510*/  @!UP0 UMOV UR5, 0x400 ;  /* 0x0000040000058882 */ /* 0x000fe20000000000 */
[----:B------:R-:W-:-:S04]  /*0520*/  @!UP0 UIADD3 UR12, -UR12, 0x100000, URZ ;  /* 0x001000000c0c8890 */ /* 0x000fc8000fffe13f */
[----:B------:R-:W-:Y:S02]  /*0530*/  @!UP0 USHF.L.U32 UR13, UR12, 0xb, URZ ;  /* 0x0000000b0c0d8899 */ /* 0x000fe4000800063f */
[----:B------:R-:W-:Y:S02]  /*0540*/  @!UP0 USHF.L.U32 UR12, UR12, 0x1, URZ ;  /* 0x000000010c0c8899 */ /* 0x000fe4000800063f */
[----:B0-----:R-:W-:Y:S01]  /*0550*/  @!UP0 ULEA UR16, UR6, UR5, 0x18 ;  /* 0x0000000506108291 */ /* 0x001fe2000f8ec03f */
[----:B------:R-:W-:Y:S01]  /*0560*/  VOTEU.ALL UP0, P0 ;  /* 0x00000000003f7886 */ /* 0x000fe20000000000 */
[----:B------:R-:W-:Y:S01]  /*0570*/  PLOP3.LUT P0, PT, PT, PT, UP2, 0x80, 0x0 ;  /* 0x000000000000781c */ /* 0x000fe20003f0f028 */
[----:B------:R-:W-:Y:S01]  /*0580*/  UMOV UR5, URZ ;  /* 0x0000003f00057c82 */ /* 0x000fe20008000000 */
[----:B------:R-:W-:Y:S01]  /*0590*/  @UP2 UMOV UR6, URZ ;  /* 0x0000003f00062c82 */ /* 0x000fe20008000000 */
[----:B------:R-:W-:Y:S02]  /*05a0*/  @!UP2 UIMAD.WIDE.U32 UR8, UR11, UR7, UR4 ;  /* 0x000000070b08a2a5 */ /* 0x000fe4000f8e0004 */
[----:B------:R-:W-:-:S04]  /*05b0*/  @UP2 UIADD3 UR6, UR15, UR6, URZ ;  /* 0x000000060f062290 */ /* 0x000fc8000fffe03f */
[----:B------:R-:W-:Y:S01]  /*05c0*/  MOV R5, UR9 ;  /* 0x0000000900057c02 */ /* 0x000fe20008000f00 */
[----:B------:R-:W0:Y:S02]  /*05d0*/  FENCE.VIEW.ASYNC.S ;  /* 0x00000000000073c6 */ /* 0x000e240000000000 */
[----:B0-----:R0:W2:Y:S01]  /*05e0*/  @!UP0 SYNCS.EXCH.64 URZ, [UR16+0x30], UR12 ;  /* 0x0000300c103f85b2 */ /* 0x0010a20008000100 */
[----:B------:R-:W-:Y:S02]  /*05f0*/  @P2 IMAD.U32 R6, RZ, RZ, UR6 ;  /* 0x00000006ff062e24 */ /* 0x000fe4000f8e00ff */
[----:B------:R-:W-:Y:S01]  /*0600*/  @P0 IMAD.MOV.U32 R7, RZ, RZ, R2 ;  /* 0x000000ffff070224 */ /* 0x000fe200078e0002 */
[----:B------:R-:W-:Y:S01]  /*0610*/  MOV R2, UR8 ;  /* 0x0000000800027c02 */ /* 0x000fe20008000f00 */
[----:B------:R-:W-:Y:S02]  /*0620*/  @!P4 IMAD.MOV.U32 R6, RZ, RZ, R5 ;  /* 0x000000ffff06c224 */ /* 0x000fe400078e0005 */
[----:B------:R-:W-:-:S02]  /*0630*/  IMAD.U32 R3, RZ, RZ, UR9 ;  /* 0x00000009ff037e24 */ /* 0x000fc4000f8e00ff */
[----:B------:R-:W-:Y:S01]  /*0640*/  @!P3 IMAD.MOV.U32 R7, RZ, RZ, R2 ;  /* 0x000000ffff07b224 */ /* 0x000fe200078e0002 */
[----:B------:R0:W-:Y:S01]  /*0650*/  STL [R1+0x300], R6 ;  /* 0x0003000601007387 */ /* 0x0001e20000100800 */
[----:B------:R-:W-:-:S03]  /*0660*/  IMAD.U32 R4, RZ, RZ, UR8 ;  /* 0x00000008ff047e24 */ /* 0x000fc6000f8e00ff */
[----:B------:R0:W-:Y:S01]  /*0670*/  STL [R1+0x304], R7 ;  /* 0x0003040701007387 */ /* 0x0001e20000100800 */
[----:B------:R0:W2:Y:S01]  /*0680*/  @!UP1 SYNCS.EXCH.64 URZ, [UR16+0x38], UR12 ;  /* 0x0000380c103f95b2 */ /* 0x0000a20008000100 */
[----:B------:R-:W-:Y:S01]  /*0690*/  NOP ;  /* 0x0000000000007918 */ /* 0x000fe20000000000 */
[----:B--234-:R-:W-:Y:S06]  /*06a0*/  BAR.SYNC.DEFER_BLOCKING 0x0 ;  /* 0x0000000000007b1d */ /* 0x01cfec0000010000 */
[----:B------:R-:W-:Y:S05]  /*06b0*/  @!P1 BRA `(.L_x_3) ;  /* 0x000002a800f89947 */ /* 0x000fea0003800000 */
[----:B------:R-:W-:-:S06]  /*06c0*/  UISETP.GT.U32.AND UP0, UPT, UR18, 0x1, UPT ;  /* 0x000000011200788c */ /* 0x000fcc000bf04070 */
[----:B------:R-:W-:-:S13]  /*06d0*/  PLOP3.LUT P0, PT, PT, PT, UP0, 0x80, 0x0 ;  /* 0x000000000000781c */ /* 0x000fda0003f0f008 */
[----:B0-----:R-:W-:Y:S05]  /*06e0*/  @P0 EXIT ;  /* 0x000000000000094d */ /* 0x001fea0003800000 */
[----:B------:R-:W-:Y:S01]  /*06f0*/  ULDC.64 UR8, c[0x0][0x650] ;  /* 0x0001940000087ab9 */ /* 0x000fe20000000a00 */
[----:B------:R-:W-:Y:S01]  /*0700*/  UMOV UR40, 0xffffffff ;  /* 0xffffffff00287882 */ /* 0x000fe20000000000 */
[----:B------:R-:W-:Y:S01]  /*0710*/  ISETP.GE.U32.AND P0, PT, R7, UR8, PT ;  /* 0x0000000807007c0c */ /* 0x000fe2000bf06070 */
[----:B------:R-:W-:Y:S01]  /*0720*/  UMOV UR41, 0xffffffff ;  /* 0xffffffff00297882 */ /* 0x000fe20000000000 */
[----:B------:R-:W-:Y:S01]  /*0730*/  UMOV UR42, 0xffffffff ;  /* 0xffffffff002a7882 */ /* 0x000fe20000000000 */
[----:B------:R-:W-:Y:S02]  /*0740*/  PRMT R0, RZ, 0x7610, R0 ;  /* 0x00007610ff007816 */ /* 0x000fe40000000000 */
[----:B------:R-:W-:-:S13]  /*0750*/  ISETP.GE.U32.AND.EX P0, PT, R6, UR9, PT, P0 ;  /* 0x0000000906007c0c */ /* 0x000fda000bf06100 */
[----:B------:R-:W-:Y:S05]  /*0760*/  @P0 BRA `(.L_x_4) ;  /* 0x0000000400800947 */ /* 0x000fea0003800000 */
[----:B------:R-:W-:Y:S01]  /*0770*/  I2FP.F32.U32 R0, UR4 ;  /* 0x0000000400007c45 */ /* 0x000fe20008201000 */
[----:B------:R-:W-:Y:S01]  /*0780*/  ULDC.64 UR16, c[0x0][0x628] ;  /* 0x00018a0000107ab9 */ /* 0x000fe20000000a00 */
[----:B------:R-:W-:Y:S01]  /*0790*/  ULDC UR6, c[0x0][0x150] ;  /* 0x0000540000067ab9 */ /* 0x000fe20000000800 */
[----:B------:R-:W-:Y:S01]  /*07a0*/  ISETP.NE.U32.AND P0, PT, RZ, UR16, PT ;  /* 0x00000010ff007c0c */ /* 0x000fe2000bf05070 */
[----:B------:R-:W-:Y:S01]  /*07b0*/  ULDC UR15, c[0x0][0x630] ;  /* 0x00018c00000f7ab9 */ /* 0x000fe20000000800 */
[----:B------:R-:W-:Y:S01]  /*07c0*/  FMUL R0, R0, UR6 ;  /* 0x0000000600007c20 */ /* 0x000fe20008400000 */
[----:B------:R-:W-:Y:S01]  /*07d0*/  R2UR UR18, R7 ;  /* 0x00000000071272ca */ /* 0x000fe200000e0000 */
[----:B------:R-:W-:Y:S01]  /*07e0*/  ULDC UR20, c[0x0][0x154] ;  /* 0x0000550000147ab9 */ /* 0x000fe20000000800 */
[----:B------:R-:W-:Y:S01]  /*07f0*/  ISETP.NE.AND.EX P0, PT, RZ, UR17, PT, P0 ;  /* 0x00000011ff007c0c */ /* 0x000fe2000bf05300 */
[----:B------:R0:W1:Y:S01]  /*0800*/  F2I.U32.TRUNC.NTZ R2, R0 ;  /* 0x0000000000027305 */ /* 0x000062000020f000 */
[----:B------:R-:W-:-:S02]  /*0810*/  R2UR UR19, R6 ;  /* 0x00000000061372ca */ /* 0x000fc400000e0000 */
[----:B------:R-:W-:Y:S02]  /*0820*/  R2UR UR8, R7 ;  /* 0x00000000070872ca */ /* 0x000fe400000e0000 */
[----:B------:R-:W-:-:S07]  /*0830*/  R2UR UR9, R6 ;  /* 0x00000000060972ca */ /* 0x000fce00000e0000 */
[----:B0-----:R-:W-:Y:S08]  /*0840*/  @!P0 BRA `(.L_x_5) ;  /* 0x0000000000308947 */ /* 0x001ff00003800000 */
[----:B------:R-:W-:Y:S01]  /*0850*/  R2UR UR8, R7 ;  /* 0x00000000070872ca */ /* 0x000fe200000e0000 */
[----:B------:R-:W-:Y:S01]  /*0860*/  ULDC UR6, c[0x0][0x634] ;  /* 0x00018d0000067ab9 */ /* 0x000fe20000000800 */
[----:B------:R-:W-:-:S11]  /*0870*/  R2UR UR14, R6 ;  /* 0x00000000060e72ca */ /* 0x000fd600000e0000 */
[----:B------:R-:W-:-:S04]  /*0880*/  UIADD3 UR6, UP0, UR8, UR6, URZ ;  /* 0x0000000608067290 */ /* 0x000fc8000ff1e03f */
[----:B------:R-:W-:-:S04]  /*0890*/  UIADD3.X UR14, URZ, UR14, URZ, UP0, !UPT ;  /* 0x0000000e3f0e7290 */ /* 0x000fc800087fe43f */
[----:B------:R-:W-:-:S04]  /*08a0*/  UIMAD.WIDE.U32 UR8, UR14, UR16, URZ ;  /* 0x000000100e0872a5 */ /* 0x000fc8000f8e003f */
[----:B------:R-:W-:Y:S02]  /*08b0*/  UIMAD.WIDE.U32 UR10, UP0, UR6, UR17, UR8 ;  /* 0x00000011060a72a5 */ /* 0x000fe4000f800008 */
[----:B------:R-:W-:Y:S02]  /*08c0*/  UIMAD.WIDE.U32 UR8, UR6, UR16, URZ ;  /* 0x00000010060872a5 */ /* 0x000fe4000f8e003f */
[----:B------:R-:W-:Y:S02]  /*08d0*/  UIADD3.X UR13, URZ, URZ, URZ, UP0, !UPT ;  /* 0x0000003f3f0d7290 */ /* 0x000fe400087fe43f */
[----:B------:R-:W-:Y:S01]  /*08e0*/  UIADD3 URZ, UP0, UR9, UR10, URZ ;  /* 0x0000000a093f7290 */ /* 0x000fe2000ff1e03f */
[----:B------:R-:W-:-:S03]  /*08f0*/  UMOV UR12, UR11 ;  /* 0x0000000b000c7c82 */ /* 0x000fc60008000000 */
[----:B------:R-:W-:-:S12]  /*0900*/  UIMAD.WIDE.U32.X UR8, UR14, UR17, UR12, UP0 ;  /* 0x000000110e0872a5 */ /* 0x000fd800080e040c */
.L_x_5:
[----:B------:R-:W-:Y:S01]  /*0910*/  USHF.R.U64 UR42, UR8, UR15, UR9 ;  /* 0x0000000f082a7299 */ /* 0x000fe20008001209 */
[----:B------:R-:W-:Y:S01]  /*0920*/  I2FP.F32.U32 R0, UR7 ;  /* 0x0000000700007c45 */ /* 0x000fe20008201000 */
[----:B------:R-:W-:Y:S01]  /*0930*/  USHF.R.U32.HI UR5, URZ, UR15, UR9 ;  /* 0x0000000f3f057299 */ /* 0x000fe20008011609 */
[----:B-1----:R-:W-:Y:S01]  /*0940*/  R2UR UR12, R2 ;  /* 0x00000000020c72ca */ /* 0x002fe200000e0000 */
[----:B------:R-:W-:Y:S02]  /*0950*/  UIADD3 UR6, UP0, URZ, -UR42, URZ ;  /* 0x8000002a3f067290 */ /* 0x000fe4000ff1e03f */
[----:B------:R-:W-:Y:S01]  /*0960*/  FMUL R0, R0, UR20 ;  /* 0x0000001400007c20 */ /* 0x000fe20008400000 */
[----:B------:R-:W-:Y:S01]  /*0970*/  ULDC.64 UR8, c[0x0][0x620] ;  /* 0x0001880000087ab9 */ /* 0x000fe20000000a00 */
[----:B------:R-:W-:Y:S01]  /*0980*/  UIADD3.X UR5, URZ, ~UR5, URZ, UP0, !UPT ;  /* 0x800000053f057290 */ /* 0x000fe200087fe43f */
[----:B------:R-:W-:Y:S01]  /*0990*/  UMOV UR10, UR18 ;  /* 0x00000012000a7c82 */ /* 0x000fe20008000000 */
[----:B------:R-:W-:-:S02]  /*09a0*/  UMOV UR11, UR19 ;  /* 0x00000013000b7c82 */ /* 0x000fc40008000000 */
[----:B------:R-:W-:Y:S01]  /*09b0*/  UIMAD UR5, UR5, UR8, URZ ;  /* 0x00000008050572a4 */ /* 0x000fe2000f8e023f */
[----:B------:R-:W0:Y:S01]  /*09c0*/  F2I.U32.TRUNC.NTZ R0, R0 ;  /* 0x0000000000007305 */ /* 0x000e22000020f000 */
[----:B------:R-:W-:Y:S02]  /*09d0*/  UIMAD.WIDE.U32 UR10, UR6, UR8, UR10 ;  /* 0x00000008060a72a5 */ /* 0x000fe4000f8e000a */
[----:B------:R-:W-:Y:S01]  /*09e0*/  UIMAD UR6, UR6, UR9, UR5 ;  /* 0x00000009060672a4 */ /* 0x000fe2000f8e0205 */
[----:B------:R-:W-:Y:S01]  /*09f0*/  ULDC UR21, c[0x0][0x658] ;  /* 0x0001960000157ab9 */ /* 0x000fe20000000800 */
[----:B------:R-:W-:Y:S02]  /*0a00*/  UMOV UR19, 0xffffffff ;  /* 0xffffffff00137882 */ /* 0x000fe40000000000 */
[----:B------:R-:W-:Y:S01]  /*0a10*/  UIADD3 UR6, UR11, UR6, URZ ;  /* 0x000000060b067290 */ /* 0x000fe2000fffe03f */
[----:B------:R-:W-:Y:S01]  /*0a20*/  ULDC UR15, c[0x0][0x618] ;  /* 0x00018600000f7ab9 */ /* 0x000fe20000000800 */
[----:B------:R-:W-:Y:S01]  /*0a30*/  ULDC.64 UR8, c[0x0][0x640] ;  /* 0x0001900000087ab9 */ /* 0x000fe20000000a00 */
[----:B------:R-:W-:Y:S01]  /*0a40*/  USHF.L.U32 UR11, UR19, UR21, URZ ;  /* 0x00000015130b7299 */ /* 0x000fe2000800063f */
[----:B------:R-:W-:Y:S01]  /*0a50*/  ISETP.NE.U32.AND P0, PT, RZ, UR8, PT ;  /* 0x00000008ff007c0c */ /* 0x000fe2000bf05070 */
[----:B------:R-:W-:-:S02]  /*0a60*/  USHF.R.U64 UR19, UR10, UR15, UR6 ;  /* 0x0000000f0a137299 */ /* 0x000fc40008001206 */
[----:B------:R-:W-:Y:S01]  /*0a70*/  USHF.R.U32.HI UR10, URZ, UR15, UR6 ;  /* 0x0000000f3f0a7299 */ /* 0x000fe20008011606 */
[----:B0-----:R-:W-:Y:S01]  /*0a80*/  R2UR UR14, R0 ;  /* 0x00000000000e72ca */ /* 0x001fe200000e0000 */
[----:B------:R-:W-:Y:S01]  /*0a90*/  ULDC UR17, c[0x0][0x608] ;  /* 0x0001820000117ab9 */ /* 0x000fe20000000800 */
[----:B------:R-:W-:Y:S01]  /*0aa0*/  ISETP.NE.AND.EX P0, PT, RZ, UR9, PT, P0 ;  /* 0x00000009ff007c0c */ /* 0x000fe2000bf05300 */
[----:B------:R-:W-:Y:S02]  /*0ab0*/  USHF.R.U64 UR23, UR19, UR17, UR10 ;  /* 0x0000001113177299 */ /* 0x000fe4000800120a */
[----:B------:R-:W-:Y:S01]  /*0ac0*/  USHF.R.U32.HI UR10, URZ, UR17, UR10 ;  /* 0x000000113f0a7299 */ /* 0x000fe2000801160a */
[----:B------:R-:W-:Y:S01]  /*0ad0*/  UMOV UR16, 0x1 ;  /* 0x0000000100107882 */ /* 0x000fe20000000000 */
[----:B------:R-:W-:Y:S02]  /*0ae0*/  UIADD3 UR12, -UR12, URZ, URZ ;  /* 0x0000003f0c0c7290 */ /* 0x000fe4000fffe13f */
[----:B------:R-:W-:-:S02]  /*0af0*/  USHF.R.U64 UR24, UR23, UR21, UR10 ;  /* 0x0000001517187299 */ /* 0x000fc4000800120a */
[----:B------:R-:W-:Y:S01]  /*0b00*/  USHF.L.U32 UR6, UR16, UR21, URZ ;  /* 0x0000001510067299 */ /* 0x000fe2000800063f */
[----:B------:R-:W-:Y:S01]  /*0b10*/  ULDC UR13, c[0x0][0x144] ;  /* 0x00005100000d7ab9 */ /* 0x000fe20000000800 */
[----:B------:R-:W-:Y:S01]  /*0b20*/  ULDC UR5, c[0x0][0x600] ;  /* 0x0001800000057ab9 */ /* 0x000fe20000000800 */
[----:B------:R-:W-:Y:S02]  /*0b30*/  ULOP3.LUT UR16, URZ, UR11, URZ, 0x33, !UPT ;  /* 0x0000000b3f107292 */ /* 0x000fe4000f8e333f */
[----:B------:R-:W-:Y:S02]  /*0b40*/  USHF.R.U32.HI UR11, URZ, UR21, UR10 ;  /* 0x000000153f0b7299 */ /* 0x000fe4000801160a */
[----:B------:R-:W-:Y:S02]  /*0b50*/  UIADD3 UR18, UR5, -0x1, URZ ;  /* 0xffffffff05127890 */ /* 0x000fe4000fffe03f */
[----:B------:R-:W-:Y:S02]  /*0b60*/  UIADD3 UR20, -UR14, URZ, URZ ;  /* 0x0000003f0e147290 */ /* 0x000fe4000fffe13f */
[----:B------:R-:W-:Y:S01]  /*0b70*/  UIMAD UR4, UR13, UR12, UR4 ;  /* 0x0000000c0d0472a4 */ /* 0x000fe2000f8e0204 */
[----:B------:R-:W-:Y:S01]  /*0b80*/  ULDC UR25, c[0x0][0x148] ;  /* 0x0000520000197ab9 */ /* 0x000fe20000000800 */
[----:B------:R-:W-:Y:S01]  /*0b90*/  ULDC UR21, c[0x0][0x648] ;  /* 0x0001920000157ab9 */ /* 0x000fe20000000800 */
[----:B------:R-:W-:Y:S01]  /*0ba0*/  ULDC UR22, c[0x0][0x638] ;  /* 0x00018e0000167ab9 */ /* 0x000fe20000000800 */
[----:B------:R-:W-:Y:S01]  /*0bb0*/  UMOV UR10, UR24 ;  /* 0x00000018000a7c82 */ /* 0x000fe20008000000 */
[----:B------:R-:W-:Y:S07]  /*0bc0*/  @!P0 BRA `(.L_x_6) ;  /* 0x0000000000308947 */ /* 0x000fee0003800000 */
[----:B------:R-:W-:Y:S02]  /*0bd0*/  ULDC UR14, c[0x0][0x64c] ;  /* 0x00019300000e7ab9 */ /* 0x000fe40000000800 */
        /* <DEDUP_REMOVED lines=8> */
[----:B------:R-:W-:-:S07]  /*0c60*/  UIMAD.WIDE.U32.X UR8, UR17, UR9, UR14, UP0 ;  /* 0x00000009110872a5 */ /* 0x000fce00080e040e */
[----:B------:R-:W-:Y:S01]  /*0c70*/  UMOV UR10, UR8 ;  /* 0x00000008000a7c82 */ /* 0x000fe20008000000 */
[----:B------:R-:W-:-:S05]  /*0c80*/  UMOV UR11, UR9 ;  /* 0x00000009000b7c82 */ /* 0x000fca0008000000 */
.L_x_6:
[----:B------:R-:W-:Y:S01]  /*0c90*/  UISETP.NE.AND UP0, UPT, UR39, URZ, UPT ;  /* 0x0000003f2700728c */ /* 0x000fe2000bf05270 */
[----:B------:R-:W-:Y:S01]  /*0ca0*/  MOV R0, 0x1 ;  /* 0x0000000100007802 */ /* 0x000fe20000000f00 */
[----:B------:R-:W-:Y:S02]  /*0cb0*/  USHF.R.U64 UR8, UR10, UR21, UR11 ;  /* 0x000000150a087299 */ /* 0x000fe4000800120b */
[----:B------:R-:W-:Y:S02]  /*0cc0*/  ULOP3.LUT UR16, UR23, UR16, URZ, 0xc0, !UPT ;  /* 0x0000001017107292 */ /* 0x000fe4000f8ec03f */
[----:B------:R-:W-:Y:S02]  /*0cd0*/  ULOP3.LUT UR18, UR19, UR18, URZ, 0xc0, !UPT ;  /* 0x0000001213127292 */ /* 0x000fe4000f8ec03f */
[----:B------:R-:W-:-:S03]  /*0ce0*/  UIMAD UR16, UR6, UR8, UR16 ;  /* 0x00000008061072a4 */ /* 0x000fc6000f8e0210 */
[----:B------:R-:W-:Y:S02]  /*0cf0*/  @UP0 UIMAD UR4, UR25, UR20, UR7 ;  /* 0x00000014190402a4 */ /* 0x000fe4000f8e0207 */
[----:B------:R-:W-:-:S04]  /*0d00*/  UIADD3 UR7, -UR8, URZ, URZ ;  /* 0x0000003f08077290 */ /* 0x000fc8000fffe13f */
[----:B------:R-:W-:-:S03]  /*0d10*/  UIMAD UR6, UR7, UR22, UR24 ;  /* 0x00000016070672a4 */ /* 0x000fc6000f8e0218 */
[----:B------:R-:W-:Y:S01]  /*0d20*/  ULDC UR7, c[0x0][0x610] ;  /* 0x0001840000077ab9 */ /* 0x000fe20000000800 */
[----:B------:R-:W-:Y:S02]  /*0d30*/  UIMAD UR6, UR6, UR5, UR18 ;  /* 0x00000005060672a4 */ /* 0x000fe4000f8e0212 */
[----:B------:R-:W-:-:S04]  /*0d40*/  UIMAD UR4, UR16, UR7, UR4 ;  /* 0x00000007100472a4 */ /* 0x000fc8000f8e0204 */
[----:B------:R-:W-:Y:S02]  /*0d50*/  USEL UR41, UR6, UR4, !UP0 ;  /* 0x0000000406297287 */ /* 0x000fe4000c000000 */
[----:B------:R-:W-:-:S12]  /*0d60*/  USEL UR40, UR4, UR6, !UP0 ;  /* 0x0000000604287287 */ /* 0x000fd8000c000000 */
.L_x_4:
[----:B------:R-:W-:-:S08]  /*0d70*/  NOP ;  /* 0x0000000000007918 */ /* 0x000fd00000000000 */
[----:B------:R-:W0:Y:S02]  /*0d80*/  USETMAXREG.TRY_ALLOC.CTAPOOL UP0, 0xf0 ;  /* 0x000000f0000079c8 */ /* 0x000e240008000600 */
[----:B0-----:R-:W-:-:S13]  /*0d90*/  PLOP3.LUT P0, PT, PT, PT, UP0, 0x80, 0x0 ;  /* 0x000000000000781c */ /* 0x001fda0003f0f008 */
[----:B------:R-:W-:Y:S05]  /*0da0*/  @!P0 BRA `(.L_x_4) ;  /* 0xfffffffc00f08947 */ /* 0x000fea000383ffff */
[----:B------:R-:W-:Y:S01]  /*0db0*/  ULDC.64 UR4, c[0x0][0x598] ;  /* 0x0001660000047ab9 */ /* 0x000fe20000000a00 */
[----:B------:R-:W-:Y:S01]  /*0dc0*/  ULDC.64 UR44, c[0x0][0x208] ;  /* 0x00008200002c7ab9 */ /* 0x000fe20000000a00 */
[----:B------:R-:W-:-:S04]  /*0dd0*/  ISETP.NE.U32.AND P0, PT, RZ, UR4, PT ;  /* 0x00000004ff007c0c */ /* 0x000fc8000bf05070 */
[----:B------:R-:W-:-:S13]  /*0de0*/  ISETP.NE.AND.EX P0, PT, RZ, UR5, PT, P0 ;  /* 0x00000005ff007c0c */ /* 0x000fda000bf05300 */
[----:B------:R-:W-:Y:S05]  /*0df0*/  @!P0 BRA `(.L_x_7) ;  /* 0x00000000001c8947 */ /* 0x000fea0003800000 */
[----:B------:R-:W0:Y:S02]  /*0e00*/  LDC.64 R2, c[0x0][0x598] ;  /* 0x00016600ff027b82 */ /* 0x000e240000000a00 */
[----:B0-----:R-:W2:Y:S02]  /*0e10*/  LDG.E.64 R2, desc[UR44][R2.64] ;  /* 0x0000002c02027981 */ /* 0x001ea4000c1e1b00 */
[----:B--2---:R-:W-:-:S04]  /*0e20*/  ISETP.NE.U32.AND P0, PT, R2, RZ, PT ;  /* 0x000000ff0200720c */ /* 0x004fc80003f05070 */
[----:B------:R-:W-:-:S13]  /*0e30*/  ISETP.NE.AND.EX P0, PT, R3, RZ, PT, P0 ;  /* 0x000000ff0300720c */ /* 0x000fda0003f05300 */
[----:B------:R-:W-:Y:S05]  /*0e40*/  @!P0 BRA `(.L_x_7) ;  /* 0x0000000000088947 */ /* 0x000fea0003800000 */
[----:B------:R0:W5:Y:S01]  /*0e50*/  LD.E R2, desc[UR44][R2.64] ;  /* 0x0000002c02027980 */ /* 0x000162000c101900 */
[----:B------:R-:W-:Y:S05]  /*0e60*/  BRA `(.L_x_8) ;  /* 0x0000000000247947 */ /* 0x000fea0003800000 */
.L_x_7:
[----:B------:R-:W-:Y:S02]  /*0e70*/  ULDC.64 UR4, c[0x0][0x588] ;  /* 0x0001620000047ab9 */ /* 0x000fe40000000a00 */
[----:B------:R-:W-:-:S04]  /*0e80*/  ISETP.NE.U32.AND P0, PT, RZ, UR4, PT ;  /* 0x00000004ff007c0c */ /* 0x000fc8000bf05070 */
[----:B------:R-:W-:-:S13]  /*0e90*/  ISETP.NE.AND.EX P0, PT, RZ, UR5, PT, P0 ;  /* 0x00000005ff007c0c */ /* 0x000fda000bf05300 */
[----:B------:R-:W-:Y:S05]  /*0ea0*/  @!P0 BRA `(.L_x_9) ;  /* 0x00000000000c8947 */ /* 0x000fea0003800000 */
[----:B------:R-:W0:Y:S02]  /*0eb0*/  LDC.64 R2, c[0x0][0x588] ;  /* 0x00016200ff027b82 */ /* 0x000e240000000a00 */
[----:B0-----:R1:W5:Y:S01]  /*0ec0*/  LDG.E R2, desc[UR44][R2.64] ;  /* 0x0000002c02027981 */ /* 0x001362000c1e1900 */
[----:B------:R-:W-:Y:S05]  /*0ed0*/  BRA `(.L_x_8) ;  /* 0x0000000000087947 */ /* 0x000fea0003800000 */
.L_x_9:
[----:B------:R-:W-:Y:S02]  /*0ee0*/  ULDC UR4, c[0x0][0x580] ;  /* 0x0001600000047ab9 */ /* 0x000fe40000000800 */
[----:B------:R-:W-:-:S07]  /*0ef0*/  IMAD.U32 R2, RZ, RZ, UR4 ;  /* 0x00000004ff027e24 */ /* 0x000fce000f8e00ff */
.L_x_8:
[----:B------:R-:W-:Y:S02]  /*0f00*/  ULDC.64 UR4, c[0x0][0x5a0] ;  /* 0x0001680000047ab9 */ /* 0x000fe40000000a00 */
[----:B------:R-:W-:-:S04]  /*0f10*/  ISETP.NE.U32.AND P0, PT, RZ, UR4, PT ;  /* 0x00000004ff007c0c */ /* 0x000fc8000bf05070 */
[----:B------:R-:W-:-:S13]  /*0f20*/  ISETP.NE.AND.EX P0, PT, RZ, UR5, PT, P0 ;  /* 0x00000005ff007c0c */ /* 0x000fda000bf05300 */
[----:B------:R-:W-:Y:S05]  /*0f30*/  @!P0 BRA `(.L_x_10) ;  /* 0x00000000001c8947 */ /* 0x000fea0003800000 */
[----:B------:R-:W2:Y:S02]  /*0f40*/  LDC.64 R4, c[0x0][0x5a0] ;  /* 0x00016800ff047b82 */ /* 0x000ea40000000a00 */
[----:B--2---:R-:W2:Y:S02]  /*0f50*/  LDG.E.64 R4, desc[UR44][R4.64] ;  /* 0x0000002c04047981 */ /* 0x004ea4000c1e1b00 */
[----:B--2---:R-:W-:-:S04]  /*0f60*/  ISETP.NE.U32.AND P0, PT, R4, RZ, PT ;  /* 0x000000ff0400720c */ /* 0x004fc80003f05070 */
[----:B------:R-:W-:-:S13]  /*0f70*/  ISETP.NE.AND.EX P0, PT, R5, RZ, PT, P0 ;  /* 0x000000ff0500720c */ /* 0x000fda0003f05300 */
[----:B------:R-:W-:Y:S05]  /*0f80*/  @!P0 BRA `(.L_x_10) ;  /* 0x0000000000088947 */ /* 0x000fea0003800000 */
[----:B------:R2:W5:Y:S01]  /*0f90*/  LD.E R16, desc[UR44][R4.64] ;  /* 0x0000002c04107980 */ /* 0x000562000c101900 */
[----:B------:R-:W-:Y:S05]  /*0fa0*/  BRA `(.L_x_11) ;  /* 0x0000000000247947 */ /* 0x000fea0003800000 */
.L_x_10:
[----:B------:R-:W-:Y:S02]  /*0fb0*/  ULDC.64 UR4, c[0x0][0x590] ;  /* 0x0001640000047ab9 */ /* 0x000fe40000000a00 */
[----:B------:R-:W-:-:S04]  /*0fc0*/  ISETP.NE.U32.AND P0, PT, RZ, UR4, PT ;  /* 0x00000004ff007c0c */ /* 0x000fc8000bf05070 */
[----:B------:R-:W-:-:S13]  /*0fd0*/  ISETP.NE.AND.EX P0, PT, RZ, UR5, PT, P0 ;  /* 0x00000005ff007c0c */ /* 0x000fda000bf05300 */
[----:B------:R-:W-:Y:S05]  /*0fe0*/  @!P0 BRA `(.L_x_12) ;  /* 0x00000000000c8947 */ /* 0x000fea0003800000 */
[----:B------:R-:W2:Y:S02]  /*0ff0*/  LDC.64 R16, c[0x0][0x590] ;  /* 0x00016400ff107b82 */ /* 0x000ea40000000a00 */
[----:B--2---:R3:W5:Y:S01]  /*1000*/  LDG.E R16, desc[UR44][R16.64] ;  /* 0x0000002c10107981 */ /* 0x004762000c1e1900 */
[----:B------:R-:W-:Y:S05]  /*1010*/  BRA `(.L_x_11) ;  /* 0x0000000000087947 */ /* 0x000fea0003800000 */
.L_x_12:
[----:B------:R-:W-:Y:S02]  /*1020*/  ULDC UR4, c[0x0][0x584] ;  /* 0x0001610000047ab9 */ /* 0x000fe40000000800 */
[----:B------:R-:W-:-:S07]  /*1030*/  IMAD.U32 R16, RZ, RZ, UR4 ;  /* 0x00000004ff107e24 */ /* 0x000fce000f8e00ff */
.L_x_11:
[----:B------:R-:W-:-:S13]  /*1040*/  LOP3.LUT P0, RZ, R0, 0xff, RZ, 0xc0, !PT ;  /* 0x000000ff00ff7812 */ /* 0x000fda000780c0ff */
[----:B------:R-:W-:Y:S05]  /*1050*/  @!P0 EXIT ;  /* 0x000000000000894d */ /* 0x000fea0003800000 */
[----:B------:R-:W-:Y:S01]  /*1060*/  ULDC UR4, c[0x0][0x28c] ;  /* 0x0000a30000047ab9 */ /* 0x000fe20000000800 */
[----:B------:R-:W-:Y:S01]  /*1070*/  UMOV UR36, URZ ;  /* 0x0000003f00247c82 */ /* 0x000fe20008000000 */
[----:B------:R-:W-:Y:S01]  /*1080*/  UIADD3 UR4, UR4, 0x3f, URZ ;  /* 0x0000003f04047890 */ /* 0x000fe2000fffe03f */
[----:B------:R-:W-:-:S03]  /*1090*/  UMOV UR37, URZ ;  /* 0x0000003f00257c82 */ /* 0x000fc60008000000 */
[----:B------:R-:W-:-:S04]  /*10a0*/  USHF.R.S32.HI UR5, URZ, 0x1f, UR4 ;  /* 0x0000001f3f057899 */ /* 0x000fc80008011404 */
[----:B------:R-:W-:-:S04]  /*10b0*/  ULEA.HI UR5, UR5, UR4, URZ, 0x6 ;  /* 0x0000000405057291 */ /* 0x000fc8000f8f303f */
[----:B------:R-:W-:-:S12]  /*10c0*/  USHF.R.S32.HI UR43, URZ, 0x6, UR5 ;  /* 0x000000063f2b7899 */ /* 0x000fd80008011405 */
.L_x_792:
[----:B------:R-:W4:Y:S01]  /*10d0*/  S2R R0, SR_TID.X ;  /* 0x0000000000007919 */ /* 0x000f220000002100 */
[----:B0-----:R-:W0:Y:S01]  /*10e0*/  S2UR UR6, SR_CgaCtaId ;  /* 0x00000000000679c3 */ /* 0x001e220000008800 */
[----:B------:R-:W-:Y:S02]  /*10f0*/  UMOV UR46, 0x400 ;  /* 0x00000400002e7882 */ /* 0x000fe40000000000 */
[----:B0-----:R-:W-:Y:S01]  /*1100*/  ULEA UR46, UR6, UR46, 0x18 ;  /* 0x0000002e062e7291 */ /* 0x001fe2000f8ec03f */
[----:B----4-:R-:W-:-:S04]  /*1110*/  LOP3.LUT R0, R0, 0x80, RZ, 0xc0, !PT ;  /* 0x0000008000007812 */ /* 0x010fc800078ec0ff */
[----:B------:R-:W-:-:S06]  /*1120*/  SHF.R.U32.HI R0, RZ, 0x7, R0 ;  /* 0x00000007ff007819 */ /* 0x000fcc0000011600 */
[----:B------:R-:W0:Y:S02]  /*1130*/  SHFL.IDX PT, R0, R0, RZ, 0x1f ;  /* 0x00001fff00007589 */ /* 0x000e2400000e0000 */
[----:B0-----:R-:W-:-:S13]  /*1140*/  R2UR UR4, R0 ;  /* 0x00000000000472ca */ /* 0x001fda00000e0000 */
[----:B------:R-:W-:-:S04]  /*1150*/  ULEA.HI UR5, UR4, UR4, URZ, 0x1 ;  /* 0x0000000404057291 */ /* 0x000fc8000f8f083f */
[----:B------:R-:W-:-:S04]  /*1160*/  ULOP3.LUT UR5, UR5, 0x7fffe, URZ, 0xc0, !UPT ;  /* 0x0007fffe05057892 */ /* 0x000fc8000f8ec03f */
[----:B------:R-:W-:-:S03]  /*1170*/  UIADD3 UR5, UR4, -UR5, URZ ;  /* 0x8000000504057290 */ /* 0x000fc6000fffe03f */
[----:B------:R-:W-:Y:S01]  /*1180*/  ULDC UR4, c[0x0][0x28c] ;  /* 0x0000a30000047ab9 */ /* 0x000fe20000000800 */
[----:B------:R-:W-:Y:S01]  /*1190*/  ULEA UR5, UR5, UR46, 0xd ;  /* 0x0000002e05057291 */ /* 0x000fe2000f8e683f */
[----:B------:R-:W-:-:S03]  /*11a0*/  ISETP.LT.AND P0, PT, RZ, UR4, PT ;  /* 0x00000004ff007c0c */ /* 0x000fc6000bf01270 */
[----:B------:R-:W-:-:S04]  /*11b0*/  UIADD3 UR5, UR5, 0x100, URZ ;  /* 0x0000010005057890 */ /* 0x000fc8000fffe03f */
[----:B------:R-:W-:-:S04]  /*11c0*/  USHF.R.U32.HI UR5, URZ, 0x4, UR5 ;  /* 0x000000043f057899 */ /* 0x000fc80008011605 */
[----:B------:R-:W-:Y:S02]  /*11d0*/  ULOP3.LUT UR47, UR5, 0x3fff, URZ, 0xc0, !UPT ;  /* 0x00003fff052f7892 */ /* 0x000fe4000f8ec03f */
[----:B---3-5:R-:W-:Y:S10]  /*11e0*/  @P0 BRA `(.L_x_13) ;  /* 0x0000000000400947 */ /* 0x028ff40003800000 */
[----:B------:R-:W-:Y:S01]  /*11f0*/  MOV R0, 0x0 ;  /* 0x0000000000007802 */ /* 0x000fe20000000f00 */
[----:B------:R-:W-:Y:S01]  /*1200*/  ULDC.64 UR4, c[0x4][0x68] ;  /* 0x01001a0000047ab9 */ /* 0x000fe20000000a00 */
[----:B------:R-:W-:Y:S01]  /*1210*/  ULDC.64 UR6, c[0x4][0x8] ;  /* 0x0100020000067ab9 */ /* 0x000fe20000000a00 */
[----:B--2---:R-:W-:Y:S01]  /*1220*/  MOV R4, UR4 ;  /* 0x0000000400047c02 */ /* 0x004fe20008000f00 */
[----:B------:R0:W2:Y:S01]  /*1230*/  LDC.64 R14, c[0x4][R0] ;  /* 0x01000000000e7b82 */ /* 0x0000a20000000a00 */
[----:B------:R-:W-:Y:S01]  /*1240*/  IMAD.U32 R5, RZ, RZ, UR5 ;  /* 0x00000005ff057e24 */ /* 0x000fe2000f8e00ff */
[----:B------:R-:W-:Y:S01]  /*1250*/  ULDC.64 UR4, c[0x4][0x70] ;  /* 0x01001c0000047ab9 */ /* 0x000fe20000000a00 */
[----:B------:R-:W-:Y:S01]  /*1260*/  IMAD.U32 R10, RZ, RZ, UR6 ;  /* 0x00000006ff0a7e24 */ /* 0x000fe2000f8e00ff */
[----:B------:R-:W-:Y:S01]  /*1270*/  MOV R7, UR5 ;  /* 0x0000000500077c02 */ /* 0x000fe20008000f00 */
[----:B------:R-:W-:Y:S01]  /*1280*/  IMAD.U32 R6, RZ, RZ, UR4 ;  /* 0x00000004ff067e24 */ /* 0x000fe2000f8e00ff */
[----:B------:R-:W-:Y:S01]  /*1290*/  MOV R8, 0x1e1 ;  /* 0x000001e100087802 */ /* 0x000fe20000000f00 */
[----:B------:R-:W-:-:S02]  /*12a0*/  IMAD.U32 R11, RZ, RZ, UR7 ;  /* 0x00000007ff0b7e24 */ /* 0x000fc4000f8e00ff */
[----:B------:R-:W-:Y:S02]  /*12b0*/  IMAD.MOV.U32 R12, RZ, RZ, 0x1 ;  /* 0x00000001ff0c7424 */ /* 0x000fe400078e00ff */
[----:B0-----:R-:W-:-:S07]  /*12c0*/  IMAD.MOV.U32 R13, RZ, RZ, RZ ;  /* 0x000000ffff0d7224 */ /* 0x001fce00078e00ff */
[----:B------:R-:W-:-:S07]  /*12d0*/  LEPC R20, `(.L_x_13) ;  /* 0x000000001014794e */ /* 0x000fce0000000000 */
[----:B-123-5:R-:W-:Y:S05]  /*12e0*/  CALL.ABS.NOINC R14 ;  /* 0x000000000e007343 */ /* 0x02efea0003c00000 */
.L_x_13:
[----:B------:R-:W-:-:S06]  /*12f0*/  ULOP3.LUT UR4, UR38, 0x1, URZ, 0xfc, !UPT ;  /* 0x0000000126047892 */ /* 0x000fcc000f8efc3f */
[----:B------:R-:W-:-:S04]  /*1300*/  MOV R0, UR4 ;  /* 0x0000000400007c02 */ /* 0x000fc80008000f00 */
[----:B------:R-:W-:-:S13]  /*1310*/  ISETP.NE.AND P0, PT, R0, 0x3, PT ;  /* 0x000000030000780c */ /* 0x000fda0003f05270 */
[----:B------:R-:W-:Y:S05]  /*1320*/  @!P0 BRA `(.L_x_14) ;  /* 0x0000000000048947 */ /* 0x000fea0003800000 */
[----:B------:R-:W-:Y:S01]  /*1330*/  BPT.TRAP 0x1 ;  /* 0x000000040000795c */ /* 0x000fe20000300000 */
.L_x_14:
[----:B-1----:R-:W-:Y:S02]  /*1340*/  IMAD.U32 R3, RZ, RZ, UR37 ;  /* 0x00000025ff037e24 */ /* 0x002fe4000f8e00ff */
[----:B------:R-:W-:-:S03]  /*1350*/  IMAD.U32 R0, RZ, RZ, UR36 ;  /* 0x00000024ff007e24 */ /* 0x000fc6000f8e00ff */
[----:B------:R-:W-:Y:S02]  /*1360*/  LEA R3, R3, UR46, 0x3 ;  /* 0x0000002e03037c11 */ /* 0x000fe4000f8e18ff */
[----:B------:R-:W-:-:S04]  /*1370*/  SHF.L.U32 R0, R0, 0x1f, RZ ;  /* 0x0000001f00007819 */ /* 0x000fc800000006ff */
[----:B------:R0:W1:Y:S01]  /*1380*/  SYNCS.PHASECHK.TRANS64.TRYWAIT P1, [R3+URZ], R0 ;  /* 0x00000000030075a7 */ /* 0x000062000802017f */
[----:B------:R-:W-:Y:S05]  /*1390*/  @!P0 BRA `(.L_x_15) ;  /* 0x0000000000048947 */ /* 0x000fea0003800000 */
[----:B------:R-:W-:Y:S01]  /*13a0*/  BPT.TRAP 0x1 ;  /* 0x000000040000795c */ /* 0x000fe20000300000 */
.L_x_15:
[----:B-1----:R-:W-:Y:S05]  /*13b0*/  @P1 BRA `(.L_x_16) ;  /* 0x0000000000081947 */ /* 0x002fea0003800000 */
[----:B------:R-:W1:Y:S02]  /*13c0*/  SYNCS.PHASECHK.TRANS64.TRYWAIT P1, [R3+URZ], R0 ;  /* 0x00000000030075a7 */ /* 0x000e64000802017f */
[----:B-1----:R-:W-:Y:S05]  /*13d0*/  @!P1 BRA `(.L_x_17) ;  /* 0x000002b400689947 */ /* 0x002fea0003800000 */
.L_x_16:
[----:B------:R-:W-:-:S04]  /*13e0*/  UISETP.LT.AND UP0, UPT, UR43, 0x1, UPT ;  /* 0x000000012b00788c */ /* 0x000fc8000bf01270 */
[----:B------:R-:W-:-:S04]  /*13f0*/  USEL UR4, UR43, 0x1, UP0 ;  /* 0x000000012b047887 */ /* 0x000fc80008000000 */
[----:B------:R-:W-:-:S06]  /*1400*/  UIADD3 UR4, UR43, -UR4, URZ ;  /* 0x800000042b047290 */ /* 0x000fcc000fffe03f */
[----:B01----:R-:W-:Y:S01]  /*1410*/  MOV R0, UR4 ;  /* 0x0000000400007c02 */ /* 0x003fe20008000f00 */
[----:B------:R-:W-:Y:S01]  /*1420*/  IMAD.U32 R3, RZ, RZ, UR4 ;  /* 0x00000004ff037e24 */ /* 0x000fe2000f8e00ff */
[----:B------:R-:W-:Y:S05]  /*1430*/  WARPSYNC.ALL ;  /* 0x0000000000007948 */ /* 0x000fea0003800000 */
[----:B------:R-:W-:Y:S01]  /*1440*/  ISETP.GE.AND P1, PT, R0, 0x1, PT ;  /* 0x000000010000780c */ /* 0x000fe20003f26270 */
[----:B------:R-:W-:Y:S01]  /*1450*/  UIADD3 UR46, UR46, 0x20100, URZ ;  /* 0x000201002e2e7890 */ /* 0x000fe2000fffe03f */
[----:B------:R-:W-:Y:S01]  /*1460*/  WARPGROUP.ARRIVE ;  /* 0x00000000000079c5 */ /* 0x000fe20000000000 */
[----:B------:R-:W-:Y:S01]  /*1470*/  ULOP3.LUT UR4, UR47, 0x10000, URZ, 0xfc, !UPT ;  /* 0x000100002f047892 */ /* 0x000fe2000f8efc3f */
[----:B-----5:R0:W-:Y:S01]  /*1480*/  STL [R1+0x5c0], R16 ;  /* 0x0005c01001007387 */ /* 0x0201e20000100800 */
[----:B------:R-:W-:-:S02]  /*1490*/  USHF.R.U32.HI UR46, URZ, 0x4, UR46 ;  /* 0x000000043f2e7899 */ /* 0x000fc4000801162e */
[----:B------:R-:W-:Y:S01]  /*14a0*/  ULEA UR8, UR37, UR4, 0xc ;  /* 0x0000000425087291 */ /* 0x000fe2000f8e603f */
[----:B------:R1:W-:Y:S01]  /*14b0*/  STL [R1+0x5bc], R3 ;  /* 0x0005bc0301007387 */ /* 0x0003e20000100800 */
[----:B------:R-:W-:Y:S01]  /*14c0*/  ULOP3.LUT UR5, UR46, 0x3fff, URZ, 0xc0, !UPT ;  /* 0x00003fff2e057892 */ /* 0x000fe2000f8ec03f */
[----:B------:R-:W-:Y:S01]  /*14d0*/  UMOV UR9, 0x40000040 ;  /* 0x4000004000097882 */ /* 0x000fe20000000000 */
[----:B------:R-:W-:Y:S02]  /*14e0*/  UMOV UR11, 0x40000040 ;  /* 0x40000040000b7882 */ /* 0x000fe40000000000 */
[----:B------:R-:W-:Y:S01]  /*14f0*/  ULOP3.LUT UR5, UR5, 0x10000, URZ, 0xfc, !UPT ;  /* 0x0001000005057892 */ /* 0x000fe2000f8efc3f */
[----:B------:R4:W-:Y:S01]  /*1500*/  STL [R1+0x5b8], R2 ;  /* 0x0005b80201007387 */ /* 0x0009e20000100800 */
[----:B------:R-:W-:Y:S02]  /*1510*/  UIADD3 UR12, UR8, 0x400, URZ ;  /* 0x00000400080c7890 */ /* 0x000fe4000fffe03f */
[----:B------:R-:W-:Y:S01]  /*1520*/  UIMAD UR6, UR37, 0x600, UR5 ;  /* 0x00000600250678a4 */ /* 0x000fe2000f8e0205 */
[----:B------:R-:W-:Y:S01]  /*1530*/  UMOV UR15, UR11 ;  /* 0x0000000b000f7c82 */ /* 0x000fe20008000000 */
[----:B------:R-:W-:-:S05]  /*1540*/  UMOV UR13, 0x40000040 ;  /* 0x40000040000d7882 */ /* 0x000fca0000000000 */
[----:B------:R-:W-:Y:S02]  /*1550*/  UMOV UR10, UR6 ;  /* 0x00000006000a7c82 */ /* 0x000fe40008000000 */
[----:B------:R-:W-:Y:S01]  /*1560*/  HGMMA.64x192x16.F32 R120, gdesc[UR8], RZ, !UPT, gsb0 ;  /* 0x02e00000087879f0 */ /* 0x000fe2000c0008ff */
[----:B------:R-:W-:Y:S02]  /*1570*/  UMOV UR14, UR10 ;  /* 0x0000000a000e7c82 */ /* 0x000fe40008000000 */
[----:B------:R-:W-:Y:S02]  /*1580*/  WARPGROUP.DEPBAR.LE gsb0, 0x0 ;  /* 0x00008000000079c5 */ /* 0x000fe40000010000 */
[----:B------:R-:W-:Y:S01]  /*1590*/  IMAD.MOV.U32 R116, RZ, RZ, R120 ;  /* 0x000000ffff747224 */ /* 0x000fe200078e0078 */
[----:B------:R-:W-:Y:S01]  /*15a0*/  MOV R115, R121 ;  /* 0x0000007900737202 */ /* 0x000fe20000000f00 */
        /* <DEDUP_REMOVED lines=62> */
[----:B------:R-:W-:-:S02]  /*1990*/  IMAD.MOV.U32 R68, RZ, RZ, R168 ;  /* 0x000000ffff447224 */ /* 0x000fc400078e00a8 */
[----:B------:R-:W-:Y:S02]  /*19a0*/  IMAD.MOV.U32 R66, RZ, RZ, R170 ;  /* 0x000000ffff427224 */ /* 0x000fe400078e00aa */
[----:B------:R-:W-:Y:S02]  /*19b0*/  IMAD.MOV.U32 R65, RZ, RZ, R171 ;  /* 0x000000ffff417224 */ /* 0x000fe400078e00ab */
[----:B------:R-:W-:Y:S02]  /*19c0*/  IMAD.MOV.U32 R63, RZ, RZ, R173 ;  /* 0x000000ffff3f7224 */ /* 0x000fe400078e00ad */
[----:B------:R-:W-:Y:S02]  /*19d0*/  IMAD.MOV.U32 R62, RZ, RZ, R174 ;  /* 0x000000ffff3e7224 */ /* 0x000fe400078e00ae */
[----:B------:R-:W-:Y:S02]  /*19e0*/  IMAD.MOV.U32 R60, RZ, RZ, R176 ;  /* 0x000000ffff3c7224 */ /* 0x000fe400078e00b0 */
        /* <DEDUP_REMOVED lines=26> */
[----:B------:R-:W-:-:S06]  /*1b90*/  WARPGROUP.ARRIVE ;  /* 0x00000000000079c5 */ /* 0x000fcc0000000000 */
[----:B------:R-:W-:Y:S01]  /*1ba0*/  HGMMA.64x192x16.F32 R120, gdesc[UR12], RZ, !UPT, gsb0 ;  /* 0x02e000000c7879f0 */ /* 0x000fe2000c0008ff */
[----:B------:R-:W-:Y:S01]  /*1bb0*/  UIADD3 UR12, UR8, 0x800, URZ ;  /* 0x00000800080c7890 */ /* 0x000fe2000fffe03f */
[----:B------:R-:W-:Y:S01]  /*1bc0*/  UMOV UR14, UR10 ;  /* 0x0000000a000e7c82 */ /* 0x000fe20008000000 */
[----:B------:R-:W-:Y:S01]  /*1bd0*/  UMOV UR15, UR11 ;  /* 0x0000000b000f7c82 */ /* 0x000fe20008000000 */
[----:B------:R-:W-:Y:S01]  /*1be0*/  UMOV UR13, 0x40000040 ;  /* 0x40000040000d7882 */ /* 0x000fe20000000000 */
[----:B------:R-:W-:Y:S02]  /*1bf0*/  WARPGROUP.DEPBAR.LE gsb0, 0x0 ;  /* 0x00008000000079c5 */ /* 0x000fe40000010000 */
[----:B------:R-:W-:Y:S01]  /*1c00*/  STL.64 [R1], R120 ;  /* 0x0000007801007387 */ /* 0x000fe20000100a00 */
[----:B------:R-:W-:Y:S01]  /*1c10*/  IMAD.MOV.U32 R235, RZ, RZ, R173 ;  /* 0x000000ffffeb7224 */ /* 0x000fe200078e00ad */
[----:B------:R-:W-:Y:S01]  /*1c20*/  MOV R234, R174 ;  /* 0x000000ae00ea7202 */ /* 0x000fe20000000f00 */
[----:B------:R-:W-:Y:S01]  /*1c30*/  IMAD.MOV.U32 R233, RZ, RZ, R175 ;  /* 0x000000ffffe97224 */ /* 0x000fe200078e00af */
[----:B------:R-:W-:Y:S01]  /*1c40*/  STL.64 [R1+0x8], R122 ;  /* 0x0000087a01007387 */ /* 0x000fe20000100a00 */
        /* <DEDUP_REMOVED lines=30> */
[----:B---3--:R-:W-:Y:S01]  /*1e30*/  IMAD.MOV.U32 R17, RZ, RZ, R199 ;  /* 0x000000ffff117224 */ /* 0x008fe200078e00c7 */
[----:B------:R-:W-:Y:S01]  /*1e40*/  STL.64 [R1+0x48], R138 ;  /* 0x0000488a01007387 */ /* 0x000fe20000100a00 */
[----:B0-----:R-:W-:Y:S01]  /*1e50*/  IMAD.MOV.U32 R16, RZ, RZ, R200 ;  /* 0x000000ffff107224 */ /* 0x001fe200078e00c8 */
        /* <DEDUP_REMOVED lines=13> */
[----:B--2---:R-:W-:Y:S01]  /*1f30*/  IMAD.MOV.U32 R5, RZ, RZ, R211 ;  /* 0x000000ffff057224 */ /* 0x004fe200078e00d3 */
[----:B------:R-:W-:Y:S01]  /*1f40*/  STL.64 [R1+0x68], R146 ;  /* 0x0000689201007387 */ /* 0x000fe20000100a00 */
[----:B------:R-:W-:Y:S01]  /*1f50*/  IMAD.MOV.U32 R4, RZ, RZ, R212 ;  /* 0x000000ffff047224 */ /* 0x000fe200078e00d4 */
[----:B-1----:R-:W-:Y:S01]  /*1f60*/  MOV R3, R213 ;  /* 0x000000d500037202 */ /* 0x002fe20000000f00 */
[----:B----4-:R-:W-:Y:S01]  /*1f70*/  IMAD.MOV.U32 R2, RZ, RZ, R214 ;  /* 0x000000ffff027224 */ /* 0x010fe200078e00d6 */
[----:B------:R-:W-:Y:S01]  /*1f80*/  STL.64 [R1+0x70], R148 ;  /* 0x0000709401007387 */ /* 0x000fe20000100a00 */
[----:B------:R-:W-:-:S03]  /*1f90*/  IMAD.MOV.U32 R0, RZ, RZ, R215 ;  /* 0x000000ffff007224 */ /* 0x000fc600078e00d7 */
[----:B------:R-:W-:Y:S04]  /*1fa0*/  STL.64 [R1+0x78], R150 ;  /* 0x0000789601007387 */ /* 0x000fe80000100a00 */
        /* <DEDUP_REMOVED lines=10> */
[----:B------:R0:W-:Y:S02]  /*2050*/  STL [R1+0xd0], R172 ;  /* 0x0000d0ac01007387 */ /* 0x0001e40000100800 */
[----:B0-----:R-:W-:-:S06]  /*2060*/  WARPGROUP.ARRIVE ;  /* 0x00000000000079c5 */ /* 0x001fcc0000000000 */
[----:B------:R-:W-:Y:S03]  /*2070*/  HGMMA.64x192x16.F32 R120, gdesc[UR12], RZ, !UPT, gsb0 ;  /* 0x02e000000c7879f0 */ /* 0x000fe6000c0008ff */
[----:B------:R-:W-:Y:S02]  /*2080*/  WARPGROUP.DEPBAR.LE gsb0, 0x0 ;  /* 0x00008000000079c5 */ /* 0x000fe40000010000 */
        /* <DEDUP_REMOVED lines=37> */
[----:B------:R0:W-:Y:S04]  /*22e0*/  STL.64 [R1+0x9f8], R140 ;  /* 0x0009f88c01007387 */ /* 0x0001e80000100a00 */
[----:B0-----:R-:W2:Y:S04]  /*22f0*/  LDL.LU R140, [R1] ;  /* 0x00000000018c7983 */ /* 0x001ea80000300800 */
[----:B------:R-:W2:Y:S04]  /*2300*/  LDL.LU R141, [R1+0x4] ;  /* 0x00000400018d7983 */ /* 0x000ea80000300800 */
[----:B------:R-:W3:Y:S04]  /*2310*/  LDL.LU R142, [R1+0x8] ;  /* 0x00000800018e7983 */ /* 0x000ee80000300800 */
[----:B------:R-:W3:Y:S04]  /*2320*/  LDL.LU R143, [R1+0xc] ;  /* 0x00000c00018f7983 */ /* 0x000ee80000300800 */
[----:B------:R-:W4:Y:S04]  /*2330*/  LDL.LU R144, [R1+0x10] ;  /* 0x0000100001907983 */ /* 0x000f280000300800 */
[----:B------:R-:W4:Y:S04]  /*2340*/  LDL.LU R145, [R1+0x14] ;  /* 0x0000140001917983 */ /* 0x000f280000300800 */
[----:B------:R-:W2:Y:S04]  /*2350*/  LDL.LU R146, [R1+0x18] ;  /* 0x0000180001927983 */ /* 0x000ea80000300800 */
        /* <DEDUP_REMOVED lines=45> */
[----:B------:R-:W4:Y:S01]  /*2630*/  LDL.LU R192, [R1+0xd0] ;  /* 0x0000d00001c07983 */ /* 0x000f220000300800 */
        /* <DEDUP_REMOVED lines=16> */
[----:B------:R0:W-:Y:S01]  /*2740*/  STL.64 [R1+0xc90], R210 ;  /* 0x000c90d201007387 */ /* 0x0001e20000100a00 */
        /* <DEDUP_REMOVED lines=9> */
[----:B------:R-:W-:Y:S01]  /*27e0*/  UIADD3 UR12, UR8, 0xc00, URZ ;  /* 0x00000c00080c7890 */ /* 0x000fe2000fffe03f */
[----:B------:R-:W-:Y:S01]  /*27f0*/  IMAD.MOV.U32 R194, RZ, RZ, R234 ;  /* 0x000000ffffc27224 */ /* 0x000fe200078e00ea */
[----:B------:R1:W-:Y:S01]  /*2800*/  STL.64 [R1+0xc78], R204 ;  /* 0x000c78cc01007387 */ /* 0x0003e20000100a00 */
[----:B------:R-:W-:Y:S01]  /*2810*/  IMAD.MOV.U32 R195, RZ, RZ, R233 ;  /* 0x000000ffffc37224 */ /* 0x000fe200078e00e9 */
[----:B0-----:R-:W-:Y:S01]  /*2820*/  MOV R211, R25 ;  /* 0x0000001900d37202 */ /* 0x001fe20000000f00 */
[----:B------:R-:W-:Y:S01]  /*2830*/  IMAD.MOV.U32 R210, RZ, RZ, R26 ;  /* 0x000000ffffd27224 */ /* 0x000fe200078e001a */
[----:B------:R0:W-:Y:S01]  /*2840*/  STL.64 [R1+0xc70], R202 ;  /* 0x000c70ca01007387 */ /* 0x0001e20000100a00 */
[----:B-1----:R-:W-:Y:S01]  /*2850*/  MOV R208, R28 ;  /* 0x0000001c00d07202 */ /* 0x002fe20000000f00 */
[----:B------:R-:W-:Y:S01]  /*2860*/  IMAD.MOV.U32 R209, RZ, RZ, R27 ;  /* 0x000000ffffd17224 */ /* 0x000fe200078e001b */
[----:B------:R-:W-:Y:S01]  /*2870*/  UMOV UR14, UR10 ;  /* 0x0000000a000e7c82 */ /* 0x000fe20008000000 */
[----:B------:R1:W-:Y:S01]  /*2880*/  STL.64 [R1+0xc68], R200 ;  /* 0x000c68c801007387 */ /* 0x0003e20000100a00 */
[----:B------:R-:W-:Y:S01]  /*2890*/  IMAD.MOV.U32 R206, RZ, RZ, R30 ;  /* 0x000000ffffce7224 */ /* 0x000fe200078e001e */
[----:B------:R-:W-:Y:S01]  /*28a0*/  UMOV UR15, UR11 ;  /* 0x0000000b000f7c82 */ /* 0x000fe20008000000 */
[----:B------:R-:W-:Y:S01]  /*28b0*/  IMAD.MOV.U32 R207, RZ, RZ, R29 ;  /* 0x000000ffffcf7224 */ /* 0x000fe200078e001d */
[----:B------:R1:W-:Y:S01]  /*28c0*/  STL.64 [R1+0xc60], R198 ;  /* 0x000c60c601007387 */ /* 0x0003e20000100a00 */
[----:B------:R-:W-:Y:S01]  /*28d0*/  IMAD.MOV.U32 R204, RZ, RZ, R32 ;  /* 0x000000ffffcc7224 */ /* 0x000fe200078e0020 */
[----:B------:R-:W-:Y:S01]  /*28e0*/  MOV R205, R31 ;  /* 0x0000001f00cd7202 */ /* 0x000fe20000000f00 */
[----:B------:R-:W-:Y:S01]  /*28f0*/  IMAD.MOV.U32 R212, RZ, RZ, R24 ;  /* 0x000000ffffd47224 */ /* 0x000fe200078e0018 */
[----:B------:R1:W-:Y:S01]  /*2900*/  STL.64 [R1+0xc58], R196 ;  /* 0x000c58c401007387 */ /* 0x0003e20000100a00 */
[----:B0-----:R-:W-:Y:S01]  /*2910*/  MOV R202, R34 ;  /* 0x0000002200ca7202 */ /* 0x001fe20000000f00 */
[----:B------:R-:W-:Y:S01]  /*2920*/  IMAD.MOV.U32 R203, RZ, RZ, R33 ;  /* 0x000000ffffcb7224 */ /* 0x000fe200078e0021 */
[----:B------:R-:W-:Y:S01]  /*2930*/  UMOV UR13, 0x40000040 ;  /* 0x40000040000d7882 */ /* 0x000fe20000000000 */
[----:B------:R0:W-:Y:S01]  /*2940*/  STL.64 [R1+0xc50], R194 ;  /* 0x000c50c201007387 */ /* 0x0001e20000100a00 */
[----:B-1----:R-:W-:Y:S01]  /*2950*/  IMAD.MOV.U32 R200, RZ, RZ, R36 ;  /* 0x000000ffffc87224 */ /* 0x002fe200078e0024 */
        /* <DEDUP_REMOVED lines=11> */
[----:B0-----:R-:W-:Y:S01]  /*2a10*/  IMAD.MOV.U32 R194, RZ, RZ, R42 ;  /* 0x000000ffffc27224 */ /* 0x001fe200078e002a */
        /* <DEDUP_REMOVED lines=17> */
[----:B------:R-:W-:Y:S01]  /*2b30*/  IMAD.MOV.U32 R234, RZ, RZ, R2 ;  /* 0x000000ffffea7224 */ /* 0x000fe200078e0002 */
[----:B----4-:R0:W-:Y:S04]  /*2b40*/  STL.64 [R1+0xc48], R192 ;  /* 0x000c48c001007387 */ /* 0x0101e80000100a00 */
[----:B---3--:R1:W-:Y:S04]  /*2b50*/  STL.64 [R1+0xc40], R190 ;  /* 0x000c40be01007387 */ /* 0x0083e80000100a00 */
[----:B--2---:R2:W-:Y:S04]  /*2b60*/  STL.64 [R1+0xc38], R188 ;  /* 0x000c38bc01007387 */ /* 0x0045e80000100a00 */
[----:B------:R3:W-:Y:S01]  /*2b70*/  STL.64 [R1+0xc30], R186 ;  /* 0x000c30ba01007387 */ /* 0x0007e20000100a00 */
[----:B0-----:R-:W-:Y:S01]  /*2b80*/  IMAD.MOV.U32 R192, RZ, RZ, R44 ;  /* 0x000000ffffc07224 */ /* 0x001fe200078e002c */
[----:B------:R-:W-:-:S02]  /*2b90*/  MOV R193, R43 ;  /* 0x0000002b00c17202 */ /* 0x000fc40000000f00 */
[----:B------:R0:W-:Y:S01]  /*2ba0*/  STL.64 [R1+0xc28], R184 ;  /* 0x000c28b801007387 */ /* 0x0001e20000100a00 */
[----:B-1----:R-:W-:Y:S01]  /*2bb0*/  MOV R190, R46 ;  /* 0x0000002e00be7202 */ /* 0x002fe20000000f00 */
[----:B------:R-:W-:Y:S02]  /*2bc0*/  IMAD.MOV.U32 R191, RZ, RZ, R45 ;  /* 0x000000ffffbf7224 */ /* 0x000fe400078e002d */
[----:B------:R1:W-:Y:S01]  /*2bd0*/  STL.64 [R1+0xc20], R182 ;  /* 0x000c20b601007387 */ /* 0x0003e20000100a00 */
[----:B--2---:R-:W-:Y:S02]  /*2be0*/  IMAD.MOV.U32 R188, RZ, RZ, R48 ;  /* 0x000000ffffbc7224 */ /* 0x004fe400078e0030 */
[----:B------:R-:W-:Y:S01]  /*2bf0*/  IMAD.MOV.U32 R189, RZ, RZ, R47 ;  /* 0x000000ffffbd7224 */ /* 0x000fe200078e002f */
[----:B------:R2:W-:Y:S01]  /*2c00*/  STL.64 [R1+0xc18], R180 ;  /* 0x000c18b401007387 */ /* 0x0005e20000100a00 */
[----:B---3--:R-:W-:Y:S01]  /*2c10*/  IMAD.MOV.U32 R186, RZ, RZ, R50 ;  /* 0x000000ffffba7224 */ /* 0x008fe200078e0032 */
[----:B------:R-:W-:-:S02]  /*2c20*/  MOV R187, R49 ;  /* 0x0000003100bb7202 */ /* 0x000fc40000000f00 */
[----:B------:R3:W-:Y:S01]  /*2c30*/  STL.64 [R1+0xc10], R178 ;  /* 0x000c10b201007387 */ /* 0x0007e20000100a00 */
[----:B0-----:R-:W-:Y:S01]  /*2c40*/  MOV R184, R52 ;  /* 0x0000003400b87202 */ /* 0x001fe20000000f00 */
[----:B------:R-:W-:Y:S02]  /*2c50*/  IMAD.MOV.U32 R185, RZ, RZ, R51 ;  /* 0x000000ffffb97224 */ /* 0x000fe400078e0033 */
[----:B------:R0:W-:Y:S01]  /*2c60*/  STL.64 [R1+0xc08], R176 ;  /* 0x000c08b001007387 */ /* 0x0001e20000100a00 */
[----:B-1----:R-:W-:Y:S02]  /*2c70*/  IMAD.MOV.U32 R182, RZ, RZ, R54 ;  /* 0x000000ffffb67224 */ /* 0x002fe400078e0036 */
[----:B------:R-:W-:Y:S01]  /*2c80*/  IMAD.MOV.U32 R183, RZ, RZ, R53 ;  /* 0x000000ffffb77224 */ /* 0x000fe200078e0035 */
[----:B------:R1:W-:Y:S01]  /*2c90*/  STL.64 [R1+0xc00], R174 ;  /* 0x000c00ae01007387 */ /* 0x0003e20000100a00 */
[----:B--2---:R-:W-:Y:S01]  /*2ca0*/  IMAD.MOV.U32 R180, RZ, RZ, R56 ;  /* 0x000000ffffb47224 */ /* 0x004fe200078e0038 */
[----:B------:R-:W-:-:S02]  /*2cb0*/  MOV R181, R55 ;  /* 0x0000003700b57202 */ /* 0x000fc40000000f00 */
[----:B------:R2:W-:Y:S01]  /*2cc0*/  STL.64 [R1+0xbf8], R172 ;  /* 0x000bf8ac01007387 */ /* 0x0005e20000100a00 */
[----:B---3--:R-:W-:Y:S01]  /*2cd0*/  MOV R178, R58 ;  /* 0x0000003a00b27202 */ /* 0x008fe20000000f00 */
[----:B------:R-:W-:Y:S02]  /*2ce0*/  IMAD.MOV.U32 R179, RZ, RZ, R57 ;  /* 0x000000ffffb37224 */ /* 0x000fe400078e0039 */
[----:B------:R3:W-:Y:S01]  /*2cf0*/  STL.64 [R1+0xbf0], R170 ;  /* 0x000bf0aa01007387 */ /* 0x0007e20000100a00 */
[----:B0-----:R-:W-:Y:S02]  /*2d00*/  IMAD.MOV.U32 R176, RZ, RZ, R60 ;  /* 0x000000ffffb07224 */ /* 0x001fe400078e003c */
[----:B------:R-:W-:Y:S01]  /*2d10*/  IMAD.MOV.U32 R177, RZ, RZ, R59 ;  /* 0x000000ffffb17224 */ /* 0x000fe200078e003b */
[----:B------:R0:W-:Y:S01]  /*2d20*/  STL.64 [R1+0xbe8], R168 ;  /* 0x000be8a801007387 */ /* 0x0001e20000100a00 */
[----:B-1----:R-:W-:Y:S01]  /*2d30*/  IMAD.MOV.U32 R174, RZ, RZ, R62 ;  /* 0x000000ffffae7224 */ /* 0x002fe200078e003e */
[----:B------:R-:W-:-:S02]  /*2d40*/  MOV R175, R61 ;  /* 0x0000003d00af7202 */ /* 0x000fc40000000f00 */
[----:B------:R1:W-:Y:S01]  /*2d50*/  STL.64 [R1+0xbe0], R166 ;  /* 0x000be0a601007387 */ /* 0x0003e20000100a00 */
[----:B--2---:R-:W-:Y:S01]  /*2d60*/  MOV R172, R64 ;  /* 0x0000004000ac7202 */ /* 0x004fe20000000f00 */
[----:B------:R-:W-:Y:S02]  /*2d70*/  IMAD.MOV.U32 R173, RZ, RZ, R63 ;  /* 0x000000ffffad7224 */ /* 0x000fe400078e003f */
[----:B------:R2:W-:Y:S01]  /*2d80*/  STL.64 [R1+0xbd8], R164 ;  /* 0x000bd8a401007387 */ /* 0x0005e20000100a00 */
[----:B---3--:R-:W-:Y:S02]  /*2d90*/  IMAD.MOV.U32 R170, RZ, RZ, R66 ;  /* 0x000000ffffaa7224 */ /* 0x008fe400078e0042 */
[----:B------:R-:W-:Y:S01]  /*2da0*/  IMAD.MOV.U32 R171, RZ, RZ, R65 ;  /* 0x000000ffffab7224 */ /* 0x000fe200078e0041 */
        /* <DEDUP_REMOVED lines=66> */
[----:B--2---:R-:W-:Y:S01]  /*31d0*/  MOV R124, R112 ;  /* 0x00000070007c7202 */ /* 0x004fe20000000f00 */
[----:B------:R-:W-:Y:S02]  /*31e0*/  IMAD.MOV.U32 R125, RZ, RZ, R111 ;  /* 0x000000ffff7d7224 */ /* 0x000fe400078e006f */
[----:B---3--:R-:W-:Y:S02]  /*31f0*/  IMAD.MOV.U32 R122, RZ, RZ, R114 ;  /* 0x000000ffff7a7224 */ /* 0x008fe400078e0072 */
[----:B------:R-:W-:Y:S02]  /*3200*/  IMAD.MOV.U32 R123, RZ, RZ, R113 ;  /* 0x000000ffff7b7224 */ /* 0x000fe400078e0071 */
[----:B0-----:R-:W-:Y:S01]  /*3210*/  IMAD.MOV.U32 R120, RZ, RZ, R116 ;  /* 0x000000ffff787224 */ /* 0x001fe200078e0074 */
[----:B------:R-:W-:Y:S02]  /*3220*/  MOV R121, R115 ;  /* 0x0000007300797202 */ /* 0x000fe40000000f00 */
[----:B------:R-:W-:-:S06]  /*3230*/  WARPGROUP.ARRIVE ;  /* 0x00000000000079c5 */ /* 0x000fcc0000000000 */
[----:B------:R-:W-:Y:S01]  /*3240*/  HGMMA.64x192x16.F32 R24, gdesc[UR12], RZ, !UPT, gsb0 ;  /* 0x02e000000c1879f0 */ /* 0x000fe2000c0008ff */
[----:B------:R-:W-:Y:S02]  /*3250*/  UIADD3 UR12, UR8, 0x2, URZ ;  /* 0x00000002080c7890 */ /* 0x000fe4000fffe03f */
[----:B------:R-:W-:Y:S01]  /*3260*/  UIADD3 UR14, UR6, 0x2, URZ ;  /* 0x00000002060e7890 */ /* 0x000fe2000fffe03f */
[----:B------:R-:W-:Y:S01]  /*3270*/  UMOV UR13, 0x40000040 ;  /* 0x40000040000d7882 */ /* 0x000fe20000000000 */
[----:B------:R-:W-:Y:S01]  /*3280*/  UMOV UR15, 0x40000040 ;  /* 0x40000040000f7882 */ /* 0x000fe20000000000 */
[----:B------:R-:W-:Y:S02]  /*3290*/  WARPGROUP.DEPBAR.LE gsb0, 0x0 ;  /* 0x00008000000079c5 */ /* 0x000fe40000010000 */
[----:B------:R-:W-:-:S12]  /*32a0*/  WARPGROUP.ARRIVE ;  /* 0x00000000000079c5 */ /* 0x000fd80000000000 */
[----:B------:R-:W-:Y:S03]  /*32b0*/  HGMMA.64x192x16.F32 R120, gdesc[UR12], R120, gsb0 ;  /* 0x02e000000c7879f0 */ /* 0x000fe60008000878 */
        /* <DEDUP_REMOVED lines=49> */
[----:B0-----:R-:W2:Y:S04]  /*35d0*/  LDL.LU.64 R214, [R1+0xca0] ;  /* 0x000ca00001d67983 */ /* 0x001ea80000300a00 */
[----:B------:R-:W2:Y:S04]  /*35e0*/  LDL.LU.64 R212, [R1+0xc98] ;  /* 0x000c980001d47983 */ /* 0x000ea80000300a00 */
        /* <DEDUP_REMOVED lines=35> */
[----:B------:R-:W2:Y:S01]  /*3820*/  LDL.LU.64 R140, [R1+0xb78] ;  /* 0x000b7800018c7983 */ /* 0x000ea20000300a00 */
[----:B------:R-:W-:Y:S01]  /*3830*/  UIADD3 UR12, UR8, 0x402, URZ ;  /* 0x00000402080c7890 */ /* 0x000fe2000fffe03f */
[----:B------:R-:W-:-:S02]  /*3840*/  UMOV UR13, 0x40000040 ;  /* 0x40000040000d7882 */ /* 0x000fc40000000000 */
[----:B------:R-:W3:Y:S04]  /*3850*/  LDL.LU.64 R138, [R1+0xb70] ;  /* 0x000b7000018a7983 */ /* 0x000ee80000300a00 */
        /* <DEDUP_REMOVED lines=8> */
[----:B------:R-:W3:Y:S01]  /*38e0*/  LDL.LU.64 R120, [R1+0xb28] ;  /* 0x000b280001787983 */ /* 0x000ee20000300a00 */
[----:B--2---:R-:W-:-:S06]  /*38f0*/  WARPGROUP.ARRIVE ;  /* 0x00000000000079c5 */ /* 0x004fcc0000000000 */
[----:B------:R-:W-:Y:S03]  /*3900*/  HGMMA.64x192x16.F32 R140, gdesc[UR12], R140, gsb0 ;  /* 0x02e000000c8c79f0 */ /* 0x000fe6000800088c */
[----:B------:R-:W-:Y:S02]  /*3910*/  WARPGROUP.DEPBAR.LE gsb0, 0x0 ;  /* 0x00008000000079c5 */ /* 0x000fe40000010000 */
[----:B------:R-:W-:Y:S04]  /*3920*/  STL.64 [R1], R140 ;  /* 0x0000008c01007387 */ /* 0x000fe80000100a00 */
        /* <DEDUP_REMOVED lines=47> */
[----:B0-----:R-:W3:Y:S04]  /*3c20*/  LDL.LU.64 R214, [R1+0xb20] ;  /* 0x000b200001d67983 */ /* 0x001ee80000300a00 */
        /* <DEDUP_REMOVED lines=37> */
[----:B------:R-:W-:Y:S01]  /*3e80*/  UIADD3 UR12, UR8, 0x802, URZ ;  /* 0x00000802080c7890 */ /* 0x000fe2000fffe03f */
[----:B------:R-:W-:Y:S01]  /*3e90*/  UMOV UR13, 0x40000040 ;  /* 0x40000040000d7882 */ /* 0x000fe20000000000 */
[----:B---3--:R-:W-:-:S07]  /*3ea0*/  WARPGROUP.ARRIVE ;  /* 0x00000000000079c5 */ /* 0x008fce0000000000 */
        /* <DEDUP_REMOVED lines=50> */
[----:B0-----:R-:W2:Y:S04]  /*41d0*/  LDL.LU.64 R120, [R1] ;  /* 0x0000000001787983 */ /* 0x001ea80000300a00 */
[----:B------:R-:W3:Y:S04]  /*41e0*/  LDL.LU.64 R122, [R1+0x8] ;  /* 0x00000800017a7983 */ /* 0x000ee80000300a00 */
[----:B------:R-:W4:Y:S04]  /*41f0*/  LDL.LU.64 R124, [R1+0x10] ;  /* 0x00001000017c7983 */ /* 0x000f280000300a00 */
[----:B------:R-:W2:Y:S04]  /*4200*/  LDL.LU.64 R126, [R1+0x18] ;  /* 0x00001800017e7983 */ /* 0x000ea80000300a00 */
        /* <DEDUP_REMOVED lines=43> */
[----:B------:R-:W4:Y:S01]  /*44c0*/  LDL.LU.64 R214, [R1+0x178] ;  /* 0x0001780001d67983 */ /* 0x000f220000300a00 */
[----:B------:R-:W-:Y:S01]  /*44d0*/  UIADD3 UR12, UR8, 0xc02, URZ ;  /* 0x00000c02080c7890 */ /* 0x000fe2000fffe03f */
[----:B------:R-:W-:Y:S01]  /*44e0*/  WARPGROUP.ARRIVE ;  /* 0x00000000000079c5 */ /* 0x000fe20000000000 */
[----:B------:R-:W-:-:S07]  /*44f0*/  UMOV UR13, 0x40000040 ;  /* 0x40000040000d7882 */ /* 0x000fce0000000000 */
[----:B------:R-:W-:Y:S01]  /*4500*/  HGMMA.64x192x16.F32 R24, gdesc[UR12], R24, gsb0 ;  /* 0x02e000000c1879f0 */ /* 0x000fe20008000818 */
[----:B----4-:R-:W-:Y:S04]  /*4510*/  STL.64 [R1+0x9f0], R214 ;  /* 0x0009f0d601007387 */ /* 0x010fe80000100a00 */
[----:B---3--:R-:W-:Y:S04]  /*4520*/  STL.64 [R1+0x9e8], R212 ;  /* 0x0009e8d401007387 */ /* 0x008fe80000100a00 */
[----:B--2---:R-:W-:Y:S04]  /*4530*/  STL.64 [R1+0x9e0], R210 ;  /* 0x0009e0d201007387 */ /* 0x004fe80000100a00 */
        /* <DEDUP_REMOVED lines=94> */
[----:B------:R-:W-:-:S02]  /*4b20*/  WARPGROUP.DEPBAR.LE gsb0, 0x0 ;  /* 0x00008000000079c5 */ /* 0x000fc40000010000 */
[----:B------:R-:W-:Y:S01]  /*4b30*/  UIADD3 UR14, UR6, 0x4, URZ ;  /* 0x00000004060e7890 */ /* 0x000fe2000fffe03f */
[----:B------:R-:W-:Y:S01]  /*4b40*/  STL [R1+0x6f0], R44 ;  /* 0x0006f02c01007387 */ /* 0x000fe20000100800 */
[----:B------:R-:W-:Y:S01]  /*4b50*/  UMOV UR13, 0x40000040 ;  /* 0x40000040000d7882 */ /* 0x000fe20000000000 */
[----:B------:R-:W-:Y:S02]  /*4b60*/  UMOV UR15, 0x40000040 ;  /* 0x40000040000f7882 */ /* 0x000fe40000000000 */
[----:B------:R-:W-:Y:S04]  /*4b70*/  STL [R1+0x6ec], R45 ;  /* 0x0006ec2d01007387 */ /* 0x000fe80000100800 */
        /* <DEDUP_REMOVED lines=71> */
[----:B------:R-:W-:Y:S01]  /*4ff0*/  STL [R1+0x5cc], R117 ;  /* 0x0005cc7501007387 */ /* 0x000fe20000100800 */
[----:B--2---:R-:W-:-:S03]  /*5000*/  WARPGROUP.ARRIVE ;  /* 0x00000000000079c5 */ /* 0x004fc60000000000 */
[----:B------:R-:W-:Y:S04]  /*5010*/  STL [R1+0x5c8], R118 ;  /* 0x0005c87601007387 */ /* 0x000fe80000100800 */
[----:B------:R-:W-:Y:S01]  /*5020*/  STL [R1+0x5c4], R119 ;  /* 0x0005c47701007387 */ /* 0x000fe20000100800 */
[----:B------:R-:W-:Y:S03]  /*5030*/  HGMMA.64x192x16.F32 R120, gdesc[UR12], R120, gsb0 ;  /* 0x02e000000c7879f0 */ /* 0x000fe60008000878 */
[----:B------:R-:W-:Y:S02]  /*5040*/  WARPGROUP.DEPBAR.LE gsb0, 0x0 ;  /* 0x00008000000079c5 */ /* 0x000fe40000010000 */
        /* <DEDUP_REMOVED lines=29> */
[----:B------:R-:W-:-:S02]  /*5220*/  IMAD.MOV.U32 R3, RZ, RZ, R194 ;  /* 0x000000ffff037224 */ /* 0x000fc400078e00c2 */
[----:B------:R-:W-:Y:S01]  /*5230*/  IMAD.MOV.U32 R16, RZ, RZ, R193 ;  /* 0x000000ffff107224 */ /* 0x000fe200078e00c1 */
        /* <DEDUP_REMOVED lines=28> */
[----:B------:R0:W-:Y:S04]  /*5400*/  STL [R1+0x2a0], R192 ;  /* 0x0002a0c001007387 */ /* 0x0001e80000100800 */
        /* <DEDUP_REMOVED lines=49> */
[----:B------:R-:W-:Y:S01]  /*5720*/  UMOV UR13, 0x40000040 ;  /* 0x40000040000d7882 */ /* 0x000fe20000000000 */
[----:B--2---:R-:W-:-:S07]  /*5730*/  WARPGROUP.ARRIVE ;  /* 0x00000000000079c5 */ /* 0x004fce0000000000 */
[----:B------:R-:W-:Y:S03]  /*5740*/  HGMMA.64x192x16.F32 R120, gdesc[UR12], R120, gsb0 ;  /* 0x02e000000c7879f0 */ /* 0x000fe60008000878 */
[----:B------:R-:W-:Y:S02]  /*5750*/  WARPGROUP.DEPBAR.LE gsb0, 0x0 ;  /* 0x00008000000079c5 */ /* 0x000fe40000010000 */
[----:B------:R-:W-:Y:S01]  /*5760*/  IMAD.MOV.U32 R4, RZ, RZ, R214 ;  /* 0x000000ffff047224 */ /* 0x000fe200078e00d6 */
[----:B------:R-:W-:Y:S01]  /*5770*/  MOV R5, R213 ;  /* 0x000000d500057202 */ /* 0x000fe20000000f00 */
[----:B------:R-:W-:Y:S01]  /*5780*/  IMAD.MOV.U32 R0, RZ, RZ, R215 ;  /* 0x000000ffff007224 */ /* 0x000fe200078e00d7 */
[----:B------:R-:W-:Y:S01]  /*5790*/  MOV R8, R210 ;  /* 0x000000d200087202 */ /* 0x000fe20000000f00 */
[----:B------:R-:W-:Y:S01]  /*57a0*/  IMAD.MOV.U32 R6, RZ, RZ, R212 ;  /* 0x000000ffff067224 */ /* 0x000fe200078e00d4 */
[----:B------:R-:W2:Y:S01]  /*57b0*/  LDL.LU.64 R214, [R1+0x870] ;  /* 0x0008700001d67983 */ /* 0x000ea20000300a00 */
        /* <DEDUP_REMOVED lines=120> */
[----:B------:R-:W-:-:S03]  /*5f40*/  IMAD.MOV.U32 R45, RZ, RZ, R121 ;  /* 0x000000ffff2d7224 */ /* 0x000fc600078e0079 */
        /* <DEDUP_REMOVED lines=57> */
[----:B------:R1:W-:Y:S04]  /*62e0*/  STL.64 [R1+0x318], R144 ;  /* 0x0003189001007387 */ /* 0x0003e80000100a00 */
[----:B------:R2:W-:Y:S04]  /*62f0*/  STL.64 [R1+0x310], R142 ;  /* 0x0003108e01007387 */ /* 0x0005e80000100a00 */
[----:B------:R3:W-:Y:S01]  /*6300*/  STL.64 [R1+0x308], R140 ;  /* 0x0003088c01007387 */ /* 0x0007e20000100a00 */
[----:B0-----:R-:W-:Y:S01]  /*6310*/  MOV R146, R50 ;  /* 0x0000003200927202 */ /* 0x001fe20000000f00 */
[----:B-1----:R-:W-:-:S02]  /*6320*/  IMAD.MOV.U32 R144, RZ, RZ, R48 ;  /* 0x000000ffff907224 */ /* 0x002fc400078e0030 */
[----:B--2---:R-:W-:Y:S01]  /*6330*/  IMAD.MOV.U32 R142, RZ, RZ, R46 ;  /* 0x000000ffff8e7224 */ /* 0x004fe200078e002e */
[----:B------:R-:W-:Y:S02]  /*6340*/  MOV R143, R47 ;  /* 0x0000002f008f7202 */ /* 0x000fe40000000f00 */
[----:B---3--:R-:W-:Y:S01]  /*6350*/  MOV R140, R44 ;  /* 0x0000002c008c7202 */ /* 0x008fe20000000f00 */
[----:B------:R-:W-:Y:S01]  /*6360*/  IMAD.MOV.U32 R141, RZ, RZ, R45 ;  /* 0x000000ffff8d7224 */ /* 0x000fe200078e002d */
[----:B------:R-:W2:Y:S01]  /*6370*/  LDL.LU R44, [R1+0x6f0] ;  /* 0x0006f000012c7983 */ /* 0x000ea20000300800 */
[----:B------:R-:W-:-:S03]  /*6380*/  IMAD.MOV.U32 R145, RZ, RZ, R49 ;  /* 0x000000ffff917224 */ /* 0x000fc600078e0031 */
[----:B------:R-:W2:Y:S04]  /*6390*/  LDL.LU R45, [R1+0x6ec] ;  /* 0x0006ec00012d7983 */ /* 0x000ea80000300800 */
[----:B------:R-:W2:Y:S01]  /*63a0*/  LDL.LU R46, [R1+0x6e8] ;  /* 0x0006e800012e7983 */ /* 0x000ea20000300800 */
[----:B------:R-:W-:-:S03]  /*63b0*/  IMAD.MOV.U32 R147, RZ, RZ, R51 ;  /* 0x000000ffff937224 */ /* 0x000fc600078e0033 */
[----:B------:R-:W2:Y:S01]  /*63c0*/  LDL.LU R47, [R1+0x6e4] ;  /* 0x0006e400012f7983 */ /* 0x000ea20000300800 */
[----:B------:R-:W-:-:S03]  /*63d0*/  IMAD.MOV.U32 R148, RZ, RZ, R52 ;  /* 0x000000ffff947224 */ /* 0x000fc600078e0034 */
[----:B------:R-:W2:Y:S01]  /*63e0*/  LDL.LU R48, [R1+0x6e0] ;  /* 0x0006e00001307983 */ /* 0x000ea20000300800 */
[----:B------:R-:W-:-:S03]  /*63f0*/  MOV R149, R53 ;  /* 0x0000003500957202 */ /* 0x000fc60000000f00 */
        /* <DEDUP_REMOVED lines=132> */
[----:B------:R-:W2:Y:S04]  /*6c40*/  LDL.LU R115, [R1+0x5d4] ;  /* 0x0005d40001737983 */ /* 0x000ea80000300800 */
[----:B------:R-:W2:Y:S04]  /*6c50*/  LDL.LU R116, [R1+0x5d0] ;  /* 0x0005d00001747983 */ /* 0x000ea80000300800 */
[----:B------:R-:W2:Y:S04]  /*6c60*/  LDL.LU R117, [R1+0x5cc] ;  /* 0x0005cc0001757983 */ /* 0x000ea80000300800 */
[----:B------:R-:W2:Y:S04]  /*6c70*/  LDL.LU R118, [R1+0x5c8] ;  /* 0x0005c80001767983 */ /* 0x000ea80000300800 */
[----:B------:R-:W2:Y:S04]  /*6c80*/  LDL.LU R119, [R1+0x5c4] ;  /* 0x0005c40001777983 */ /* 0x000ea80000300800 */
        /* <DEDUP_REMOVED lines=48> */
[----:B0-----:R-:W3:Y:S04]  /*6f90*/  LDL.LU R120, [R1+0x180] ;  /* 0x0001800001787983 */ /* 0x001ee80000300800 */
[----:B------:R-:W3:Y:S04]  /*6fa0*/  LDL.LU R121, [R1+0x184] ;  /* 0x0001840001797983 */ /* 0x000ee80000300800 */
        /* <DEDUP_REMOVED lines=70> */
[----:B------:R-:W3:Y:S01]  /*7410*/  LDL.LU R192, [R1+0x2a0] ;  /* 0x0002a00001c07983 */ /* 0x000ee20000300800 */
[----:B------:R-:W-:Y:S01]  /*7420*/  UIADD3 UR12, UR8, 0xc04, URZ ;  /* 0x00000c04080c7890 */ /* 0x000fe2000fffe03f */
[----:B--2---:R-:W-:Y:S01]  /*7430*/  WARPGROUP.ARRIVE ;  /* 0x00000000000079c5 */ /* 0x004fe20000000000 */
[----:B------:R-:W-:-:S07]  /*7440*/  UMOV UR13, 0x40000040 ;  /* 0x40000040000d7882 */ /* 0x000fce0000000000 */
[----:B------:R-:W-:Y:S01]  /*7450*/  HGMMA.64x192x16.F32 R24, gdesc[UR12], R24, gsb0 ;  /* 0x02e000000c1879f0 */ /* 0x000fe20008000818 */
        /* <DEDUP_REMOVED lines=22> */
[----:B------:R-:W-:Y:S01]  /*75c0*/  IMAD.MOV.U32 R215, RZ, RZ, R216 ;  /* 0x000000ffffd77224 */ /* 0x000fe200078e00d8 */
[----:B------:R-:W-:Y:S01]  /*75d0*/  UIADD3 UR12, UR8, 0x6, URZ ;  /* 0x00000006080c7890 */ /* 0x000fe2000fffe03f */
[----:B------:R0:W5:Y:S01]  /*75e0*/  LDL.LU R16, [R1+0x5c0] ;  /* 0x0005c00001107983 */ /* 0x0001620000300800 */
[----:B------:R-:W-:Y:S01]  /*75f0*/  UIADD3 UR14, UR6, 0x6, URZ ;  /* 0x00000006060e7890 */ /* 0x000fe2000fffe03f */
[----:B------:R-:W-:Y:S01]  /*7600*/  UMOV UR13, 0x40000040 ;  /* 0x40000040000d7882 */ /* 0x000fe20000000000 */
[----:B------:R-:W-:Y:S01]  /*7610*/  UMOV UR15, 0x40000040 ;  /* 0x40000040000f7882 */ /* 0x000fe20000000000 */
[----:B------:R0:W5:Y:S04]  /*7620*/  LDL.LU R3, [R1+0x5bc] ;  /* 0x0005bc0001037983 */ /* 0x0001680000300800 */
[----:B------:R0:W5:Y:S01]  /*7630*/  LDL.LU R2, [R1+0x5b8] ;  /* 0x0005b80001027983 */ /* 0x0001620000300800 */
[----:B------:R-:W-:-:S02]  /*7640*/  WARPGROUP.DEPBAR.LE gsb0, 0x0 ;  /* 0x00008000000079c5 */ /* 0x000fc40000010000 */
[----:B---3--:R-:W-:-:S06]  /*7650*/  WARPGROUP.ARRIVE ;  /* 0x00000000000079c5 */ /* 0x008fcc0000000000 */
        /* <DEDUP_REMOVED lines=50> */
[----:B-1----:R-:W2:Y:S04]  /*7980*/  LDL.LU.64 R214, [R1+0x5b0] ;  /* 0x0005b00001d67983 */ /* 0x002ea80000300a00 */
        /* <DEDUP_REMOVED lines=56> */
[----:B------:R-:W-:Y:S01]  /*7d10*/  IMAD.MOV.U32 R235, RZ, RZ, R0 ;  /* 0x000000ffffeb7224 */ /* 0x000fe200078e0000 */
[----:B------:R-:W-:Y:S01]  /*7d20*/  UIADD3 UR12, UR8, 0x406, URZ ;  /* 0x00000406080c7890 */ /* 0x000fe2000fffe03f */
[----:B------:R-:W3:Y:S01]  /*7d30*/  LDL.LU.64 R138, [R1+0x480] ;  /* 0x00048000018a7983 */ /* 0x000ee20000300a00 */
[----:B------:R-:W-:-:S03]  /*7d40*/  UMOV UR13, 0x40000040 ;  /* 0x40000040000d7882 */ /* 0x000fc60000000000 */
        /* <DEDUP_REMOVED lines=60> */
[----:B-1----:R-:W3:Y:S04]  /*8110*/  LDL.LU.64 R214, [R1+0x430] ;  /* 0x0004300001d67983 */ /* 0x002ee80000300a00 */
        /* <DEDUP_REMOVED lines=40> */
[----:B------:R-:W-:Y:S01]  /*83a0*/  HGMMA.64x192x16.F32 R120, gdesc[UR12], R120, gsb0 ;  /* 0x02e000000c7879f0 */ /* 0x000fe20008000878 */
[----:B------:R-:W-:Y:S01]  /*83b0*/  UIADD3 UR12, UR8, 0xc06, URZ ;  /* 0x00000c06080c7890 */ /* 0x000fe2000fffe03f */
[----:B------:R-:W-:Y:S01]  /*83c0*/  UMOV UR13, 0x40000040 ;  /* 0x40000040000d7882 */ /* 0x000fe20000000000 */
[----:B------:R-:W-:Y:S02]  /*83d0*/  WARPGROUP.DEPBAR.LE gsb0, 0x0 ;  /* 0x00008000000079c5 */ /* 0x000fe40000010000 */
[----:B------:R-:W-:-:S15]  /*83e0*/  WARPGROUP.ARRIVE ;  /* 0x00000000000079c5 */ /* 0x000fde0000000000 */
[----:B------:R-:W-:Y:S03]  /*83f0*/  HGMMA.64x192x16.F32 R24, gdesc[UR12], R24, gsb0 ;  /* 0x02e000000c1879f0 */ /* 0x000fe60008000818 */
[----:B------:R-:W-:Y:S02]  /*8400*/  WARPGROUP.DEPBAR.LE gsb0, 0x0 ;  /* 0x00008000000079c5 */ /* 0x000fe40000010000 */
[----:B0-----:R-:W-:Y:S05]  /*8410*/  @!P1 BRA `(.L_x_18) ;  /* 0x0000008c00289947 */ /* 0x001fea0003800000 */
[----:B------:R-:W-:-:S04]  /*8420*/  UIADD3 UR6, UR37, 0x1, URZ ;  /* 0x0000000125067890 */ /* 0x000fc8000fffe03f */
[----:B------:R-:W-:-:S04]  /*8430*/  UISETP.NE.AND UP0, UPT, UR6, 0x2, UPT ;  /* 0x000000020600788c */ /* 0x000fc8000bf05270 */
[----:B------:R-:W-:Y:S02]  /*8440*/  USEL UR7, URZ, 0x1, UP0 ;  /* 0x000000013f077887 */ /* 0x000fe40008000000 */
[----:B------:R-:W-:Y:S02]  /*8450*/  USEL UR6, UR6, URZ, UP0 ;  /* 0x0000003f06067287 */ /* 0x000fe40008000000 */
[----:B------:R-:W-:-:S06]  /*8460*/  ULOP3.LUT UR7, UR36, UR7, URZ, 0x3c, !UPT ;  /* 0x0000000724077292 */ /* 0x000fcc000f8e3c3f */
[----:B------:R-:W-:Y:S01]  /*8470*/  IMAD.U32 R0, RZ, RZ, UR7 ;  /* 0x00000007ff007e24 */ /* 0x000fe2000f8e00ff */
[----:B------:R-:W-:-:S06]  /*8480*/  UMOV UR7, UR37 ;  /* 0x0000002500077c82 */ /* 0x000fcc0008000000 */
.L_x_25:
[----:B------:R-:W-:Y:S05]  /*8490*/  @!P0 BRA `(.L_x_19) ;  /* 0x0000000000048947 */ /* 0x000fea0003800000 */
[----:B------:R-:W-:Y:S01]  /*84a0*/  BPT.TRAP 0x1 ;  /* 0x000000040000795c */ /* 0x000fe20000300000 */
.L_x_19:
[----:B------:R-:W0:Y:S01]  /*84b0*/  S2UR UR9, SR_CgaCtaId ;  /* 0x00000000000979c3 */ /* 0x000e220000008800 */
[----:B------:R-:W-:Y:S01]  /*84c0*/  UMOV UR8, 0x400 ;  /* 0x0000040000087882 */ /* 0x000fe20000000000 */
[----:B------:R-:W-:Y:S01]  /*84d0*/  SHF.L.U32 R4, R0, 0x1f, RZ ;  /* 0x0000001f00047819 */ /* 0x000fe200000006ff */
[----:B0-----:R-:W-:-:S04]  /*84e0*/  ULEA UR8, UR9, UR8, 0x18 ;  /* 0x0000000809087291 */ /* 0x001fc8000f8ec03f */
[----:B------:R-:W-:-:S09]  /*84f0*/  ULEA UR9, UR6, UR8, 0x3 ;  /* 0x0000000806097291 */ /* 0x000fd2000f8e183f */
[----:B------:R0:W1:Y:S01]  /*8500*/  SYNCS.PHASECHK.TRANS64.TRYWAIT P1, [UR9], R4 ;  /* 0x00000004ff0075a7 */ /* 0x0000620008020149 */
[----:B------:R-:W-:Y:S05]  /*8510*/  @!P0 BRA `(.L_x_20) ;  /* 0x0000000000048947 */ /* 0x000fea0003800000 */
[----:B------:R-:W-:Y:S01]  /*8520*/  BPT.TRAP 0x1 ;  /* 0x000000040000795c */ /* 0x000fe20000300000 */
.L_x_20:
[----:B-1----:R-:W-:Y:S05]  /*8530*/  @P1 BRA `(.L_x_21) ;  /* 0x0000000000081947 */ /* 0x002fea0003800000 */
[----:B------:R-:W1:Y:S02]  /*8540*/  SYNCS.PHASECHK.TRANS64.TRYWAIT P1, [UR9], R4 ;  /* 0x00000004ff0075a7 */ /* 0x000e640008020149 */
[----:B-1----:R-:W-:Y:S05]  /*8550*/  @!P1 BRA `(.L_x_22) ;  /* 0x00000244001c9947 */ /* 0x002fea0003800000 */
.L_x_21:
        /* <DEDUP_REMOVED lines=48> */
[----:B--2---:R-:W2:Y:S04]  /*8860*/  LDL.LU.64 R120, [R1] ;  /* 0x0000000001787983 */ /* 0x004ea80000300a00 */
        /* <DEDUP_REMOVED lines=95> */
[----:B--2---:R-:W2:Y:S04]  /*8e60*/  LDL.LU.64 R120, [R1+0x180] ;  /* 0x0001800001787983 */ /* 0x004ea80000300a00 */
        /* <DEDUP_REMOVED lines=47> */
[----:B------:R-:W-:-:S02]  /*9160*/  ULEA UR9, UR6, UR4, 0xc ;  /* 0x0000000406097291 */ /* 0x000fc4000f8e603f */
[----:B------:R-:W-:Y:S01]  /*9170*/  UIMAD UR10, UR6, 0x600, UR5 ;  /* 0x00000600060a78a4 */ /* 0x000fe2000f8e0205 */
[----:B------:R-:W-:Y:S01]  /*9180*/  STL [R1+0xdd4], R44 ;  /* 0x000dd42c01007387 */ /* 0x000fe20000100800 */
[----:B------:R-:W-:Y:S01]  /*9190*/  UMOV UR13, 0x40000040 ;  /* 0x40000040000d7882 */ /* 0x000fe20000000000 */
[----:B------:R-:W-:Y:S02]  /*91a0*/  UMOV UR15, 0x40000040 ;  /* 0x40000040000f7882 */ /* 0x000fe40000000000 */
[----:B------:R-:W-:Y:S01]  /*91b0*/  UMOV UR12, UR9 ;  /* 0x00000009000c7c82 */ /* 0x000fe20008000000 */
[----:B------:R-:W-:Y:S01]  /*91c0*/  STL [R1+0xdd0], R45 ;  /* 0x000dd02d01007387 */ /* 0x000fe20000100800 */
[----:B------:R-:W-:-:S03]  /*91d0*/  UMOV UR14, UR10 ;  /* 0x0000000a000e7c82 */ /* 0x000fc60008000000 */
        /* <DEDUP_REMOVED lines=76> */
[----:B-----5:R-:W-:Y:S04]  /*96a0*/  STL [R1+0x5c4], R16 ;  /* 0x0005c41001007387 */ /* 0x020fe80000100800 */
[----:B------:R-:W-:Y:S04]  /*96b0*/  STL [R1+0x5c0], R3 ;  /* 0x0005c00301007387 */ /* 0x000fe80000100800 */
[----:B------:R-:W-:Y:S04]  /*96c0*/  STL [R1+0x5bc], R2 ;  /* 0x0005bc0201007387 */ /* 0x000fe80000100800 */
[----:B------:R-:W-:Y:S01]  /*96d0*/  STL [R1+0x5b8], R0 ;  /* 0x0005b80001007387 */ /* 0x000fe20000100800 */
[----:B------:R-:W-:-:S03]  /*96e0*/  WARPGROUP.DEPBAR.LE gsb0, 0x0 ;  /* 0x00008000000079c5 */ /* 0x000fc60000010000 */
[----:B------:R-:W-:Y:S01]  /*96f0*/  STL.64 [R1+0x180], R120 ;  /* 0x0001807801007387 */ /* 0x000fe20000100a00 */
[----:B------:R-:W-:Y:S01]  /*9700*/  MOV R22, R214 ;  /* 0x000000d600167202 */ /* 0x000fe20000000f00 */
[----:B------:R-:W-:Y:S01]  /*9710*/  IMAD.MOV.U32 R21, RZ, RZ, R215 ;  /* 0x000000ffff157224 */ /* 0x000fe200078e00d7 */
[----:B------:R-:W-:Y:S01]  /*9720*/  MOV R217, R211 ;  /* 0x000000d300d97202 */ /* 0x000fe20000000f00 */
        /* <DEDUP_REMOVED lines=67> */
[----:B--2---:R-:W3:Y:S04]  /*9b60*/  LDL.LU.64 R192, [R1+0x1078] ;  /* 0x0010780001c07983 */ /* 0x004ee80000300a00 */
        /* <DEDUP_REMOVED lines=41> */
[----:B------:R-:W-:Y:S01]  /*9e00*/  MOV R2, R214 ;  /* 0x000000d600027202 */ /* 0x000fe20000000f00 */
[----:B------:R-:W-:Y:S01]  /*9e10*/  IMAD.MOV.U32 R0, RZ, RZ, R215 ;  /* 0x000000ffff007224 */ /* 0x000fe200078e00d7 */
[----:B-1----:R-:W-:Y:S01]  /*9e20*/  MOV R5, R211 ;  /* 0x000000d300057202 */ /* 0x002fe20000000f00 */
[----:B0-----:R-:W-:Y:S01]  /*9e30*/  IMAD.MOV.U32 R4, RZ, RZ, R212 ;  /* 0x000000ffff047224 */ /* 0x001fe200078e00d4 */
        /* <DEDUP_REMOVED lines=121> */
[----:B------:R-:W-:-:S02]  /*a5d0*/  IMAD.MOV.U32 R47, RZ, RZ, R123 ;  /* 0x000000ffff2f7224 */ /* 0x000fc400078e007b */
[----:B------:R-:W-:Y:S01]  /*a5e0*/  IMAD.MOV.U32 R44, RZ, RZ, R120 ;  /* 0x000000ffff2c7224 */ /* 0x000fe200078e0078 */
        /* <DEDUP_REMOVED lines=60> */
[----:B0-----:R-:W-:Y:S01]  /*a9b0*/  IMAD.MOV.U32 R146, RZ, RZ, R50 ;  /* 0x000000ffff927224 */ /* 0x001fe200078e0032 */
[----:B-1----:R-:W-:Y:S01]  /*a9c0*/  MOV R144, R48 ;  /* 0x0000003000907202 */ /* 0x002fe20000000f00 */
[----:B------:R-:W-:-:S02]  /*a9d0*/  IMAD.MOV.U32 R145, RZ, RZ, R49 ;  /* 0x000000ffff917224 */ /* 0x000fc400078e0031 */
[----:B--2---:R-:W-:Y:S02]  /*a9e0*/  IMAD.MOV.U32 R142, RZ, RZ, R46 ;  /* 0x000000ffff8e7224 */ /* 0x004fe400078e002e */
[----:B---3--:R-:W-:Y:S01]  /*a9f0*/  IMAD.MOV.U32 R140, RZ, RZ, R44 ;  /* 0x000000ffff8c7224 */ /* 0x008fe200078e002c */
[----:B------:R-:W-:Y:S01]  /*aa00*/  MOV R141, R45 ;  /* 0x0000002d008d7202 */ /* 0x000fe20000000f00 */
[----:B------:R-:W2:Y:S01]  /*aa10*/  LDL.LU R44, [R1+0xdd4] ;  /* 0x000dd400012c7983 */ /* 0x000ea20000300800 */
[----:B------:R-:W-:-:S03]  /*aa20*/  IMAD.MOV.U32 R143, RZ, RZ, R47 ;  /* 0x000000ffff8f7224 */ /* 0x000fc600078e002f */
[----:B------:R-:W2:Y:S04]  /*aa30*/  LDL.LU R45, [R1+0xdd0] ;  /* 0x000dd000012d7983 */ /* 0x000ea80000300800 */
        /* <DEDUP_REMOVED lines=290> */
[----:B------:R-:W-:Y:S01]  /*bc60*/  IMAD.MOV.U32 R215, RZ, RZ, R21 ;  /* 0x000000ffffd77224 */ /* 0x000fe200078e0015 */
[----:B------:R-:W-:Y:S02]  /*bc70*/  UIADD3 UR12, UR9, 0x2, URZ ;  /* 0x00000002090c7890 */ /* 0x000fe4000fffe03f */
[----:B------:R-:W-:Y:S01]  /*bc80*/  UIADD3 UR14, UR10, 0x2, URZ ;  /* 0x000000020a0e7890 */ /* 0x000fe2000fffe03f */
[----:B------:R-:W-:Y:S01]  /*bc90*/  UMOV UR13, 0x40000040 ;  /* 0x40000040000d7882 */ /* 0x000fe20000000000 */
[----:B------:R-:W-:Y:S01]  /*bca0*/  UMOV UR15, 0x40000040 ;  /* 0x40000040000f7882 */ /* 0x000fe20000000000 */
[----:B------:R-:W-:Y:S02]  /*bcb0*/  WARPGROUP.DEPBAR.LE gsb0, 0x0 ;  /* 0x00008000000079c5 */ /* 0x000fe40000010000 */
        /* <DEDUP_REMOVED lines=411> */
[----:B------:R-:W-:-:S02]  /*d670*/  UIADD3 UR12, UR9, 0x4, URZ ;  /* 0x00000004090c7890 */ /* 0x000fc4000fffe03f */
[----:B------:R-:W-:Y:S01]  /*d680*/  UIADD3 UR14, UR10, 0x4, URZ ;  /* 0x000000040a0e7890 */ /* 0x000fe2000fffe03f */
[----:B------:R-:W-:Y:S02]  /*d690*/  WARPGROUP.DEPBAR.LE gsb0, 0x0 ;  /* 0x00008000000079c5 */ /* 0x000fe40000010000 */
[----:B------:R-:W-:Y:S01]  /*d6a0*/  UMOV UR13, 0x40000040 ;  /* 0x40000040000d7882 */ /* 0x000fe20000000000 */
[----:B------:R-:W-:Y:S01]  /*d6b0*/  UMOV UR15, 0x40000040 ;  /* 0x40000040000f7882 */ /* 0x000fe20000000000 */
        /* <DEDUP_REMOVED lines=45> */
[----:B--2---:R-:W-:-:S06]  /*d990*/  WARPGROUP.ARRIVE ;  /* 0x00000000000079c5 */ /* 0x004fcc0000000000 */
[----:B------:R-:W-:Y:S01]  /*d9a0*/  HGMMA.64x192x16.F32 R120, gdesc[UR12], R120, gsb0 ;  /* 0x02e000000c7879f0 */ /* 0x000fe20008000878 */
        /* <DEDUP_REMOVED lines=31> */
[----:B------:R-:W-:-:S03]  /*dba0*/  WARPGROUP.DEPBAR.LE gsb0, 0x0 ;  /* 0x00008000000079c5 */ /* 0x000fc60000010000 */
        /* <DEDUP_REMOVED lines=32> */
[----:B------:R-:W-:Y:S01]  /*ddb0*/  STL.64 [R1+0x280], R184 ;  /* 0x000280b801007387 */ /* 0x000fe20000100a00 */
[----:B------:R-:W-:-:S03]  /*ddc0*/  IMAD.MOV.U32 R218, RZ, RZ, R214 ;  /* 0x000000ffffda7224 */ /* 0x000fc600078e00d6 */
[----:B------:R-:W-:Y:S01]  /*ddd0*/  STL.64 [R1+0x288], R186 ;  /* 0x000288ba01007387 */ /* 0x000fe20000100a00 */
[----:B------:R-:W-:-:S03]  /*dde0*/  IMAD.MOV.U32 R217, RZ, RZ, R215 ;  /* 0x000000ffffd97224 */ /* 0x000fc600078e00d7 */
[----:B------:R-:W-:Y:S01]  /*ddf0*/  STL.64 [R1+0x290], R188 ;  /* 0x000290bc01007387 */ /* 0x000fe20000100a00 */
[----:B------:R-:W-:Y:S01]  /*de00*/  IMAD.MOV.U32 R220, RZ, RZ, R212 ;  /* 0x000000ffffdc7224 */ /* 0x000fe200078e00d4 */
[----:B------:R-:W-:Y:S02]  /*de10*/  MOV R219, R213 ;  /* 0x000000d500db7202 */ /* 0x000fe40000000f00 */
[----:B------:R-:W-:Y:S01]  /*de20*/  STL.64 [R1+0x298], R190 ;  /* 0x000298be01007387 */ /* 0x000fe20000100a00 */
[----:B------:R-:W-:Y:S01]  /*de30*/  MOV R222, R210 ;  /* 0x000000d200de7202 */ /* 0x000fe20000000f00 */
[----:B------:R-:W-:Y:S02]  /*de40*/  IMAD.MOV.U32 R221, RZ, RZ, R211 ;  /* 0x000000ffffdd7224 */ /* 0x000fe400078e00d3 */
[----:B------:R0:W-:Y:S01]  /*de50*/  STL [R1+0x2a0], R192 ;  /* 0x0002a0c001007387 */ /* 0x0001e20000100800 */
[----:B------:R-:W-:-:S03]  /*de60*/  IMAD.MOV.U32 R224, RZ, RZ, R208 ;  /* 0x000000ffffe07224 */ /* 0x000fc600078e00d0 */
[----:B------:R-:W2:Y:S01]  /*de70*/  LDL.LU.64 R214, [R1+0x9f0] ;  /* 0x0009f00001d67983 */ /* 0x000ea20000300a00 */
[----:B------:R-:W-:Y:S01]  /*de80*/  IMAD.MOV.U32 R223, RZ, RZ, R209 ;  /* 0x000000ffffdf7224 */ /* 0x000fe200078e00d1 */
[----:B------:R-:W-:Y:S02]  /*de90*/  MOV R225, R207 ;  /* 0x000000cf00e17202 */ /* 0x000fe40000000f00 */
[----:B------:R-:W2:Y:S01]  /*dea0*/  LDL.LU.64 R212, [R1+0x9e8] ;  /* 0x0009e80001d47983 */ /* 0x000ea20000300a00 */
[----:B------:R-:W-:Y:S01]  /*deb0*/  IMAD.MOV.U32 R226, RZ, RZ, R206 ;  /* 0x000000ffffe27224 */ /* 0x000fe200078e00ce */
[----:B------:R-:W-:Y:S02]  /*dec0*/  MOV R228, R204 ;  /* 0x000000cc00e47202 */ /* 0x000fe40000000f00 */
[----:B------:R-:W2:Y:S01]  /*ded0*/  LDL.LU.64 R210, [R1+0x9e0] ;  /* 0x0009e00001d27983 */ /* 0x000ea20000300a00 */
[----:B------:R-:W-:-:S03]  /*dee0*/  IMAD.MOV.U32 R227, RZ, RZ, R205 ;  /* 0x000000ffffe37224 */ /* 0x000fc600078e00cd */
[----:B------:R-:W2:Y:S01]  /*def0*/  LDL.LU.64 R208, [R1+0x9d8] ;  /* 0x0009d80001d07983 */ /* 0x000ea20000300a00 */
[----:B------:R-:W-:Y:S01]  /*df00*/  IMAD.MOV.U32 R230, RZ, RZ, R202 ;  /* 0x000000ffffe67224 */ /* 0x000fe200078e00ca */
[----:B------:R-:W-:Y:S01]  /*df10*/  MOV R231, R201 ;  /* 0x000000c900e77202 */ /* 0x000fe20000000f00 */
[----:B------:R-:W-:Y:S01]  /*df20*/  IMAD.MOV.U32 R229, RZ, RZ, R203 ;  /* 0x000000ffffe57224 */ /* 0x000fe200078e00cb */
        /* <DEDUP_REMOVED lines=10> */
[----:B------:R-:W-:-:S03]  /*dfd0*/  IMAD.MOV.U32 R3, RZ, RZ, R194 ;  /* 0x000000ffff037224 */ /* 0x000fc600078e00c2 */
[----:B------:R-:W2:Y:S01]  /*dfe0*/  LDL.LU.64 R198, [R1+0x9b0] ;  /* 0x0009b00001c67983 */ /* 0x000ea20000300a00 */
[----:B------:R-:W-:-:S03]  /*dff0*/  IMAD.MOV.U32 R16, RZ, RZ, R193 ;  /* 0x000000ffff107224 */ /* 0x000fc600078e00c1 */
        /* <DEDUP_REMOVED lines=531> */
[----:B------:R-:W-:Y:S01]  /*10130*/  UIADD3 UR12, UR9, 0x6, URZ ;  /* 0x00000006090c7890 */ /* 0x000fe2000fffe03f */
[----:B------:R0:W5:Y:S01]  /*10140*/  LDL.LU R16, [R1+0x5c4] ;  /* 0x0005c40001107983 */ /* 0x0001620000300800 */
[----:B------:R-:W-:Y:S01]  /*10150*/  UIADD3 UR14, UR10, 0x6, URZ ;  /* 0x000000060a0e7890 */ /* 0x000fe2000fffe03f */
[----:B------:R-:W-:Y:S01]  /*10160*/  UMOV UR13, 0x40000040 ;  /* 0x40000040000d7882 */ /* 0x000fe20000000000 */
[----:B------:R-:W-:Y:S01]  /*10170*/  UMOV UR15, 0x40000040 ;  /* 0x40000040000f7882 */ /* 0x000fe20000000000 */
[----:B------:R0:W5:Y:S04]  /*10180*/  LDL.LU R3, [R1+0x5c0] ;  /* 0x0005c00001037983 */ /* 0x0001680000300800 */
        /* <DEDUP_REMOVED lines=223> */
[----:B------:R-:W-:Y:S01]  /*10f80*/  BPT.TRAP 0x1 ;  /* 0x000000040000795c */ /* 0x000fe20000300000 */
.L_x_23:
[----:B------:R-:W-:Y:S02]  /*10f90*/  UISETP.GT.U32.AND UP0, UPT, UR38, 0x1, UPT ;  /* 0x000000012600788c */ /* 0x000fe4000bf04070 */
[----:B------:R-:W-:-:S04]  /*10fa0*/  ULEA UR8, UR7, UR8, 0x3 ;  /* 0x0000000807087291 */ /* 0x000fc8000f8e183f */
[----:B------:R-:W-:Y:S01]  /*10fb0*/  UIADD3 UR8, UR8, 0x10, URZ ;  /* 0x0000001008087890 */ /* 0x000fe2000fffe03f */
[----:B------:R-:W-:-:S03]  /*10fc0*/  PLOP3.LUT P1, PT, PT, PT, UP0, 0x80, 0x0 ;  /* 0x000000000000781c */ /* 0x000fc60003f2f008 */
[----:B------:R-:W-:-:S09]  /*10fd0*/  UPRMT UR8, URZ, 0x654, UR8 ;  /* 0x000006543f087896 */ /* 0x000fd20008000008 */
[----:B------:R-:W-:Y:S01]  /*10fe0*/  SYNCS.ARRIVE.TRANS64.RED.A1T0 RZ, [UR8], RZ ;  /* 0x000000ffffff79a7 */ /* 0x000fe20008100408 */
[----:B------:R-:W-:Y:S05]  /*10ff0*/  @P1 BRA `(.L_x_24) ;  /* 0x0000000000041947 */ /* 0x000fea0003800000 */
[----:B------:R-:W-:Y:S01]  /*11000*/  BPT.TRAP 0x1 ;  /* 0x000000040000795c */ /* 0x000fe20000300000 */
.L_x_24:
[----:B------:R-:W-:Y:S01]  /*11010*/  UIADD3 UR6, UR6, 0x1, URZ ;  /* 0x0000000106067890 */ /* 0x000fe2000fffe03f */
[C---:B-----5:R-:W-:Y:S01]  /*11020*/  ISETP.GT.AND P1, PT, R3.reuse, 0x1, PT ;  /* 0x000000010300780c */ /* 0x060fe20003f24270 */
[----:B------:R-:W-:Y:S01]  /*11030*/  UIADD3 UR7, UR7, 0x1, URZ ;  /* 0x0000000107077890 */ /* 0x000fe2000fffe03f */
[----:B------:R-:W-:Y:S01]  /*11040*/  VIADD R3, R3, 0xffffffff ;  /* 0xffffffff03037836 */ /* 0x000fe20000000000 */
[----:B------:R-:W-:Y:S02]  /*11050*/  UISETP.NE.AND UP0, UPT, UR6, 0x2, UPT ;  /* 0x000000020600788c */ /* 0x000fe4000bf05270 */
[----:B------:R-:W-:Y:S02]  /*11060*/  UISETP.NE.AND UP1, UPT, UR7, 0x2, UPT ;  /* 0x000000020700788c */ /* 0x000fe4000bf25270 */
[----:B------:R-:W-:Y:S02]  /*11070*/  USEL UR8, URZ, 0x1, UP0 ;  /* 0x000000013f087887 */ /* 0x000fe40008000000 */
[----:B------:R-:W-:-:S02]  /*11080*/  USEL UR6, UR6, URZ, UP0 ;  /* 0x0000003f06067287 */ /* 0x000fc40008000000 */
[----:B------:R-:W-:Y:S02]  /*11090*/  USEL UR7, UR7, URZ, UP1 ;  /* 0x0000003f07077287 */ /* 0x000fe40008800000 */
[----:B------:R-:W-:Y:S01]  /*110a0*/  LOP3.LUT R0, R0, UR8, RZ, 0x3c, !PT ;  /* 0x0000000800007c12 */ /* 0x000fe2000f8e3cff */
[----:B------:R-:W-:Y:S09]  /*110b0*/  @P1 BRA `(.L_x_25) ;  /* 0xffffff7000f41947 */ /* 0x000ff2000383ffff */
.L_x_18:
[----:B------:R-:W0:Y:S02]  /*110c0*/  LDC R0, c[0x0][0x28c] ;  /* 0x0000a300ff007b82 */ /* 0x000e240000000800 */
[----:B0-----:R-:W-:-:S13]  /*110d0*/  ISETP.GE.AND P1, PT, R0, 0x1, PT ;  /* 0x000000010000780c */ /* 0x001fda0003f26270 */
[----:B------:R-:W-:Y:S05]  /*110e0*/  @!P1 BRA `(.L_x_26) ;  /* 0x0000000000449947 */ /* 0x000fea0003800000 */
[----:B------:R-:W-:Y:S05]  /*110f0*/  @!P0 BRA `(.L_x_27) ;  /* 0x0000000000048947 */ /* 0x000fea0003800000 */
[----:B------:R-:W-:Y:S01]  /*11100*/  BPT.TRAP 0x1 ;  /* 0x000000040000795c */ /* 0x000fe20000300000 */
.L_x_27:
[----:B------:R-:W0:Y:S01]  /*11110*/  S2UR UR6, SR_CgaCtaId ;  /* 0x00000000000679c3 */ /* 0x000e220000008800 */
[----:B------:R-:W-:Y:S01]  /*11120*/  UISETP.LT.AND UP0, UPT, UR43, 0x1, UPT ;  /* 0x000000012b00788c */ /* 0x000fe2000bf01270 */
[----:B------:R-:W-:-:S03]  /*11130*/  UMOV UR5, 0x400 ;  /* 0x0000040000057882 */ /* 0x000fc60000000000 */
[----:B------:R-:W-:Y:S02]  /*11140*/  USEL UR4, UR43, 0x1, UP0 ;  /* 0x000000012b047887 */ /* 0x000fe40008000000 */
[----:B------:R-:W-:Y:S02]  /*11150*/  UISETP.GT.U32.AND UP0, UPT, UR38, 0x1, UPT ;  /* 0x000000012600788c */ /* 0x000fe4000bf04070 */
[----:B------:R-:W-:-:S04]  /*11160*/  UIADD3 UR4, UR37, UR43, -UR4 ;  /* 0x0000002b25047290 */ /* 0x000fc8000fffe804 */
[----:B------:R-:W-:Y:S01]  /*11170*/  USHF.L.U32 UR4, UR4, 0x3, URZ ;  /* 0x0000000304047899 */ /* 0x000fe2000800063f */
[----:B------:R-:W-:-:S03]  /*11180*/  PLOP3.LUT P0, PT, PT, PT, UP0, 0x80, 0x0 ;  /* 0x000000000000781c */ /* 0x000fc60003f0f008 */
[----:B------:R-:W-:Y:S02]  /*11190*/  ULOP3.LUT UR4, UR4, 0x8, URZ, 0xc0, !UPT ;  /* 0x0000000804047892 */ /* 0x000fe4000f8ec03f */
[----:B0-----:R-:W-:-:S04]  /*111a0*/  ULEA UR5, UR6, UR5, 0x18 ;  /* 0x0000000506057291 */ /* 0x001fc8000f8ec03f */
[----:B------:R-:W-:-:S04]  /*111b0*/  UIADD3 UR4, UR5, 0x10, UR4 ;  /* 0x0000001005047890 */ /* 0x000fc8000fffe004 */
[----:B------:R-:W-:-:S09]  /*111c0*/  UPRMT UR4, URZ, 0x654, UR4 ;  /* 0x000006543f047896 */ /* 0x000fd20008000004 */
[----:B------:R-:W-:Y:S01]  /*111d0*/  SYNCS.ARRIVE.TRANS64.RED.A1T0 RZ, [UR4], RZ ;  /* 0x000000ffffff79a7 */ /* 0x000fe20008100404 */
[----:B------:R-:W-:Y:S05]  /*111e0*/  @P0 BRA `(.L_x_26) ;  /* 0x0000000000040947 */ /* 0x000fea0003800000 */
[----:B------:R-:W-:Y:S01]  /*111f0*/  BPT.TRAP 0x1 ;  /* 0x000000040000795c */ /* 0x000fe20000300000 */
.L_x_26:
[----:B------:R-:W0:Y:S01]  /*11200*/  S2R R5, SR_TID.X ;  /* 0x0000000000057919 */ /* 0x000e220000002100 */
[----:B------:R-:W-:Y:S02]  /*11210*/  UIMAD UR41, UR41, 0xc0, URZ ;  /* 0x000000c0292978a4 */ /* 0x000fe4000f8e023f */
[----:B------:R-:W-:Y:S01]  /*11220*/  USHF.R.S32.HI UR10, URZ, 0x1f, UR42 ;  /* 0x0000001f3f0a7899 */ /* 0x000fe2000801142a */
[----:B------:R-:W1:Y:S01]  /*11230*/  S2R R0, SR_TID.X ;  /* 0x0000000000007919 */ /* 0x000e620000002100 */
[----:B------:R-:W-:Y:S01]  /*11240*/  ULDC.64 UR8, c[0x0][0x5d0] ;  /* 0x0001740000087ab9 */ /* 0x000fe20000000a00 */
[----:B------:R-:W-:Y:S01]  /*11250*/  UIADD3 UR37, UR43, UR37, URZ ;  /* 0x000000252b257290 */ /* 0x000fe2000fffe03f */
[----:B------:R-:W-:Y:S01]  /*11260*/  MOV R22, UR41 ;  /* 0x0000002900167c02 */ /* 0x000fe20008000f00 */
[----:B------:R-:W-:Y:S02]  /*11270*/  UIMAD UR4, UR10, UR8, URZ ;  /* 0x000000080a0472a4 */ /* 0x000fe4000f8e023f */
[----:B------:R-:W-:Y:S01]  /*11280*/  IMAD.U32 R6, RZ, RZ, UR8 ;  /* 0x00000008ff067e24 */ /* 0x000fe2000f8e00ff */
[----:B------:R-:W-:-:S02]  /*11290*/  UIMAD.WIDE UR6, UR40, 0x200, URZ ;  /* 0x00000200280678a5 */ /* 0x000fc4000f8e023f */
[----:B------:R-:W-:Y:S01]  /*112a0*/  UIMAD UR4, UR42, UR9, UR4 ;  /* 0x000000092a0472a4 */ /* 0x000fe2000f8e0204 */
[----:B------:R-:W-:Y:S01]  /*112b0*/  ULDC UR8, c[0x0][0x288] ;  /* 0x0000a20000087ab9 */ /* 0x000fe20000000800 */
[----:B------:R-:W-:Y:S02]  /*112c0*/  USHF.L.U32 UR40, UR40, 0x9, URZ ;  /* 0x0000000928287899 */ /* 0x000fe4000800063f */
[----:B------:R-:W-:Y:S01]  /*112d0*/  UISETP.GE.AND UP1, UPT, UR41, UR8, UPT ;  /* 0x000000082900728c */ /* 0x000fe2000bf26270 */
[----:B------:R-:W-:Y:S01]  /*112e0*/  ULDC UR5, c[0x0][0x284] ;  /* 0x0000a10000057ab9 */ /* 0x000fe20000000800 */
[----:B------:R-:W-:Y:S02]  /*112f0*/  UISETP.GT.U32.AND UP0, UPT, UR37, 0x1, UPT ;  /* 0x000000012500788c */ /* 0x000fe4000bf04070 */
[----:B------:R-:W-:Y:S02]  /*11300*/  UISETP.GE.OR UP1, UPT, UR40, UR5, UP1 ;  /* 0x000000052800728c */ /* 0x000fe40008f26670 */
[----:B------:R-:W-:-:S04]  /*11310*/  UISETP.LT.U32.AND UP0, UPT, UR43, 0x2, UP0 ;  /* 0x000000022b00788c */ /* 0x000fc80008701070 */
[----:B------:R-:W-:Y:S01]  /*11320*/  PLOP3.LUT P0, PT, PT, PT, UP1, 0x80, 0x0 ;  /* 0x000000000000781c */ /* 0x000fe20003f0f018 */
[C---:B0-----:R-:W-:Y:S01]  /*11330*/  IMAD.SHL.U32 R23, R5.reuse, 0x2, RZ ;  /* 0x0000000205177824 */ /* 0x041fe200078e00ff */
[----:B------:R-:W-:Y:S02]  /*11340*/  LOP3.LUT R4, R5, 0x60, RZ, 0xc0, !PT ;  /* 0x0000006005047812 */ /* 0x000fe400078ec0ff */
[----:B-1---5:R-:W-:Y:S02]  /*11350*/  SHF.R.U32.HI R3, RZ, 0x7, R0 ;  /* 0x00000007ff037819 */ /* 0x022fe40000011600 */
[----:B------:R-:W-:Y:S02]  /*11360*/  LOP3.LUT R22, R22, 0x6, R23, 0xf8, !PT ;  /* 0x0000000616167812 */ /* 0x000fe400078ef817 */
[----:B------:R-:W-:Y:S02]  /*11370*/  SHF.R.U32.HI R0, RZ, 0x2, R5 ;  /* 0x00000002ff007819 */ /* 0x000fe40000011605 */
[----:B------:R-:W-:-:S02]  /*11380*/  SHF.R.S32.HI R23, RZ, 0x1f, R22 ;  /* 0x0000001fff177819 */ /* 0x000fc40000011416 */
[----:B------:R-:W-:Y:S02]  /*11390*/  LOP3.LUT R3, R3, 0x1, RZ, 0xc0, !PT ;  /* 0x0000000103037812 */ /* 0x000fe400078ec0ff */
[----:B------:R-:W-:Y:S01]  /*113a0*/  LOP3.LUT R0, R0, 0x7, RZ, 0xc0, !PT ;  /* 0x0000000700007812 */ /* 0x000fe200078ec0ff */
[----:B------:R-:W-:Y:S01]  /*113b0*/  IMAD.WIDE.U32 R6, R6, UR42, R22 ;  /* 0x0000002a06067c25 */ /* 0x000fe2000f8e0016 */
[----:B------:R-:W-:Y:S02]  /*113c0*/  SHF.L.U32 R17, R3, 0x6, RZ ;  /* 0x0000000603117819 */ /* 0x000fe400000006ff */
[----:B------:R-:W-:Y:S02]  /*113d0*/  SHF.R.U32.HI R4, RZ, 0x1, R4 ;  /* 0x00000001ff047819 */ /* 0x000fe40000011604 */
[--C-:B------:R-:W-:Y:S02]  /*113e0*/  LOP3.LUT R17, R17, 0x40, R0.reuse, 0xe2, !PT ;  /* 0x0000004011117812 */ /* 0x100fe400078ee200 */
[----:B------:R-:W-:-:S02]  /*113f0*/  IADD3 R0, RZ, -R4, -R0 ;  /* 0x80000004ff007210 */ /* 0x000fc40007ffe800 */
[----:B------:R-:W-:Y:S01]  /*11400*/  IADD3 R7, R7, UR4, RZ ;  /* 0x0000000407077c10 */ /* 0x000fe2000fffe0ff */
[----:B------:R-:W-:Y:S01]  /*11410*/  USHF.R.U32.HI UR4, URZ, 0x1, UR37 ;  /* 0x000000013f047899 */ /* 0x000fe20008011625 */
[----:B------:R-:W-:Y:S01]  /*11420*/  LOP3.LUT R17, R17, UR6, R4, 0xfe, !PT ;  /* 0x0000000611117c12 */ /* 0x000fe2000f8efe04 */
[----:B------:R-:W-:Y:S01]  /*11430*/  IMAD R0, R3, -0x40, R0 ;  /* 0xffffffc003007824 */ /* 0x000fe200078e0200 */
[----:B------:R-:W-:Y:S01]  /*11440*/  MOV R4, 0xfffffffe ;  /* 0xfffffffe00047802 */ /* 0x000fe20000000f00 */
[----:B------:R-:W-:Y:S01]  /*11450*/  ULOP3.LUT UR4, UR4, 0x1, URZ, 0xc0, !UPT ;  /* 0x0000000104047892 */ /* 0x000fe2000f8ec03f */
[----:B------:R-:W-:Y:S01]  /*11460*/  IMAD.U32 R3, RZ, RZ, UR5 ;  /* 0x00000005ff037e24 */ /* 0x000fe2000f8e00ff */
[----:B------:R-:W-:Y:S02]  /*11470*/  USEL UR5, URZ, 0x1, !UP0 ;  /* 0x000000013f057887 */ /* 0x000fe4000c000000 */
[----:B------:R-:W-:Y:S02]  /*11480*/  UISETP.NE.U32.AND UP2, UPT, UR4, 0x1, UPT ;  /* 0x000000010400788c */ /* 0x000fe4000bf45070 */
[----:B------:R-:W-:Y:S01]  /*11490*/  IADD3 R3, R3, -UR40, R0 ;  /* 0x8000002803037c10 */ /* 0x000fe2000fffe000 */
[----:B------:R-:W-:Y:S01]  /*114a0*/  ULOP3.LUT UR37, UR37, 0x1, URZ, 0xc0, !UPT ;  /* 0x0000000125257892 */ /* 0x000fe2000f8ec03f */
[----:B------:R-:W-:Y:S01]  /*114b0*/  LOP3.LUT R0, R5, 0x3, RZ, 0xc0, !PT ;  /* 0x0000000305007812 */ /* 0x000fe200078ec0ff */
[----:B------:R-:W-:Y:S01]  /*114c0*/  UISETP.GT.U32.AND UP2, UPT, UR43, 0x1, !UP2 ;  /* 0x000000012b00788c */ /* 0x000fe2000d744070 */
[----:B------:R-:W-:-:S03]  /*114d0*/  UMOV UR40, 0xffffffff ;  /* 0xffffffff00287882 */ /* 0x000fc60000000000 */
[----:B------:R-:W-:Y:S01]  /*114e0*/  IMAD R0, R0, R4, UR8 ;  /* 0x0000000800007e24 */ /* 0x000fe2000f8e0204 */
[----:B------:R-:W-:-:S03]  /*114f0*/  USEL UR4, URZ, 0x1, !UP2 ;  /* 0x000000013f047887 */ /* 0x000fc6000d000000 */
[----:B------:R-:W-:Y:S01]  /*11500*/  VIADD R0, R0, -UR41 ;  /* 0x8000002900007c36 */ /* 0x000fe20008000000 */
[----:B------:R-:W-:Y:S01]  /*11510*/  ULOP3.LUT UR36, UR4, UR36, UR5, 0x96, !UPT ;  /* 0x0000002404247292 */ /* 0x000fe2000f8e9605 */
[----:B------:R-:W-:Y:S11]  /*11520*/  @P0 BRA `(.L_x_28) ;  /* 0x00000194007c0947 */ /* 0x000ff60003800000 */
[----:B------:R-:W-:Y:S01]  /*11530*/  FSETP.NEU.AND P1, PT, R16, RZ, PT ;  /* 0x000000ff1000720b */ /* 0x000fe20003f2d000 */
[----:B------:R-:W-:Y:S01]  /*11540*/  ULDC.64 UR8, c[0x0][0x5c8] ;  /* 0x0001720000087ab9 */ /* 0x000fe20000000a00 */
[----:B------:R-:W-:Y:S01]  /*11550*/  ISETP.GT.AND P0, PT, R3, RZ, PT ;  /* 0x000000ff0300720c */ /* 0x000fe20003f04270 */
[----:B------:R-:W-:Y:S01]  /*11560*/  UIMAD UR4, UR7, UR8, URZ ;  /* 0x00000008070472a4 */ /* 0x000fe2000f8e023f */
[----:B------:R-:W-:Y:S01]  /*11570*/  MOV R10, UR9 ;  /* 0x00000009000a7c02 */ /* 0x000fe20008000f00 */
[C---:B------:R-:W-:Y:S01]  /*11580*/  IMAD.WIDE.U32 R6, R17.reuse, UR8, R6 ;  /* 0x0000000811067c25 */ /* 0x040fe2000f8e0006 */
[----:B------:R-:W-:Y:S01]  /*11590*/  BSSY B0, `(.L_x_28) ;  /* 0x0001958000007945 */ /* 0x000fe20003800000 */
[----:B------:R-:W-:Y:S02]  /*115a0*/  ISETP.GT.AND P2, PT, R0, RZ, P0 ;  /* 0x000000ff0000720c */ /* 0x000fe40000744270 */
[----:B------:R-:W-:-:S04]  /*115b0*/  IMAD R10, R17, R10, UR4 ;  /* 0x00000004110a7e24 */ /* 0x000fc8000f8e020a */
[----:B------:R-:W-:Y:S01]  /*115c0*/  IMAD.IADD R10, R7, 0x1, R10 ;  /* 0x00000001070a7824 */ /* 0x000fe200078e020a */
[----:B------:R-:W-:Y:S06]  /*115d0*/  @!P1 BRA `(.L_x_29) ;  /* 0x00000114000c9947 */ /* 0x000fec0003800000 */
[----:B------:R-:W0:Y:S01]  /*115e0*/  LDC.64 R218, c[0x0][0x5b8] ;  /* 0x00016e00ffda7b82 */ /* 0x000e220000000a00 */
[----:B------:R-:W2:Y:S01]  /*115f0*/  LDL.LU R11, [R1+0x180] ;  /* 0x00018000010b7983 */ /* 0x000ea20000300800 */
[----:B------:R-:W-:-:S06]  /*11600*/  ULDC.64 UR4, c[0x0][0x5c0] ;  /* 0x0001700000047ab9 */ /* 0x000fcc0000000a00 */
[----:B------:R-:W1:Y:S08]  /*11610*/  LDC.64 R20, c[0x0][0x5b0] ;  /* 0x00016c00ff147b82 */ /* 0x000e700000000a00 */
[----:B------:R-:W3:Y:S01]  /*11620*/  LDC.64 R18, c[0x0][0x5a8] ;  /* 0x00016a00ff127b82 */ /* 0x000ee20000000a00 */
[C---:B0-----:R-:W-:Y:S02]  /*11630*/  IMAD R4, R218.reuse, UR10, RZ ;  /* 0x0000000ada047c24 */ /* 0x041fe4000f8e02ff */
[----:B------:R-:W-:-:S04]  /*11640*/  IMAD.WIDE.U32 R220, R218, UR42, R22 ;  /* 0x0000002adadc7c25 */ /* 0x000fc8000f8e0016 */
[----:B------:R-:W-:Y:S02]  /*11650*/  IMAD R219, R219, UR42, R4 ;  /* 0x0000002adbdb7c24 */ /* 0x000fe4000f8e0204 */
[----:B-1----:R-:W-:Y:S02]  /*11660*/  IMAD R7, R20, UR7, RZ ;  /* 0x0000000714077c24 */ /* 0x002fe4000f8e02ff */
[----:B------:R-:W-:Y:S01]  /*11670*/  IMAD.MOV.U32 R216, RZ, RZ, R220 ;  /* 0x000000ffffd87224 */ /* 0x000fe200078e00dc */
[----:B------:R-:W-:Y:S01]  /*11680*/  IADD3 R217, R221, R219, RZ ;  /* 0x000000dbddd97210 */ /* 0x000fe20007ffe0ff */
[C---:B------:R-:W-:Y:S02]  /*11690*/  IMAD R7, R17.reuse, R21, R7 ;  /* 0x0000001511077224 */ /* 0x040fe400078e0207 */
[----:B------:R-:W-:-:S05]  /*116a0*/  IMAD.WIDE.U32 R4, R17, R20, R216 ;  /* 0x0000001411047225 */ /* 0x000fca00078e00d8 */
[----:B------:R-:W-:Y:S02]  /*116b0*/  IADD3 R5, R5, R7, RZ ;  /* 0x0000000705057210 */ /* 0x000fe40007ffe0ff */
[----:B---3--:R-:W-:-:S04]  /*116c0*/  LEA R8, P1, R4, R18, 0x1 ;  /* 0x0000001204087211 */ /* 0x008fc800078208ff */
[----:B------:R-:W-:-:S05]  /*116d0*/  LEA.HI.X R9, R4, R19, R5, 0x1, P1 ;  /* 0x0000001304097211 */ /* 0x000fca00008f0c05 */
[----:B------:R0:W3:Y:S01]  /*116e0*/  @P2 LDG.E.LTC128B.U16 R12, desc[UR44][R8.64] ;  /* 0x0000002c080c2981 */ /* 0x0000e2000c1e1520 */
[----:B------:R-:W-:Y:S01]  /*116f0*/  BSSY B1, `(.L_x_30) ;  /* 0x0000011000017945 */ /* 0x000fe20003800000 */
[----:B0-----:R-:W-:-:S04]  /*11700*/  LEA R8, P1, R6, UR4, 0x1 ;  /* 0x0000000406087c11 */ /* 0x001fc8000f8208ff */
[----:B------:R-:W-:Y:S01]  /*11710*/  LEA.HI.X R9, R6, UR5, R10, 0x1, P1 ;  /* 0x0000000506097c11 */ /* 0x000fe200088f0c0a */
[----:B---3--:R-:W-:-:S05]  /*11720*/  HADD2.F32 R4, -RZ, R12.H0_H0 ;  /* 0x2000000cff047230 */ /* 0x008fca0000004100 */
[----:B------:R-:W-:-:S04]  /*11730*/  FMUL R4, R4, R16 ;  /* 0x0000001004047220 */ /* 0x000fc80000400000 */
[----:B--2---:R-:W-:-:S05]  /*11740*/  FFMA R4, R11, R2, R4 ;  /* 0x000000020b047223 */ /* 0x004fca0000000004 */
[----:B------:R-:W-:-:S05]  /*11750*/  F2FP.F16.F32.PACK_AB R4, RZ, R4 ;  /* 0x00000004ff04723e */ /* 0x000fca00000000ff */
[----:B------:R0:W-:Y:S02]  /*11760*/  @P2 STG.E.U16 desc[UR44][R8.64], R4 ;  /* 0x0000000408002986 */ /* 0x0001e4000c10152c */
[----:B0-----:R-:W-:-:S04]  /*11770*/  IMAD.WIDE.U32 R4, R17, R20, R22 ;  /* 0x0000001411047225 */ /* 0x001fc800078e0016 */
[----:B------:R-:W-:Y:S02]  /*11780*/  IMAD.IADD R5, R7, 0x1, R5 ;  /* 0x0000000107057824 */ /* 0x000fe400078e0205 */
[----:B------:R-:W-:-:S05]  /*11790*/  IMAD.WIDE.U32 R4, R218, UR42, R4 ;  /* 0x0000002ada047c25 */ /* 0x000fca000f8e0004 */
[----:B------:R-:W-:Y:S02]  /*117a0*/  IADD3 R5, R219, R5, RZ ;  /* 0x00000005db057210 */ /* 0x000fe40007ffe0ff */
[----:B------:R-:W-:-:S04]  /*117b0*/  LEA R10, P1, R4, R18, 0x1 ;  /* 0x00000012040a7211 */ /* 0x000fc800078208ff */
[----:B------:R-:W-:Y:S02]  /*117c0*/  LEA.HI.X R11, R4, R19, R5, 0x1, P1 ;  /* 0x00000013040b7211 */ /* 0x000fe400008f0c05 */
[----:B------:R-:W-:-:S13]  /*117d0*/  ISETP.GT.AND P1, PT, R0, 0x1, P0 ;  /* 0x000000010000780c */ /* 0x000fda0000724270 */
[----:B------:R-:W-:Y:S05]  /*117e0*/  @!P1 BRA `(.L_x_31) ;  /* 0x0000000000049947 */ /* 0x000fea0003800000 */
[----:B------:R0:W5:Y:S02]  /*117f0*/  LDG.E.LTC128B.U16 R12, desc[UR44][R10.64+0x2] ;  /* 0x0000022c0a0c7981 */ /* 0x000164000c1e1520 */
.L_x_31:
[----:B------:R-:W-:Y:S05]  /*11800*/  BSYNC B1 ;  /* 0x0000000000017941 */ /* 0x000fea0003800000 */
.L_x_30:
[----:B------:R-:W2:Y:S01]  /*11810*/  LDL.LU R5, [R1+0x184] ;  /* 0x0001840001057983 */ /* 0x000ea20000300800 */
[----:B-----5:R-:W-:Y:S01]  /*11820*/  HADD2.F32 R4, -RZ, R12.H0_H0 ;  /* 0x2000000cff047230 */ /* 0x020fe20000004100 */
[C---:B------:R-:W-:Y:S01]  /*11830*/  SHF.L.U64.HI R227, R20.reuse, 0x3, R21 ;  /* 0x0000000314e37819 */ /* 0x040fe20000010215 */
[----:B------:R-:W-:Y:S01]  /*11840*/  IMAD.SHL.U32 R226, R20, 0x8, RZ ;  /* 0x0000000814e27824 */ /* 0x000fe200078e00ff */
[----:B------:R-:W3:Y:S02]  /*11850*/  LDL.LU R14, [R1+0x188] ;  /* 0x00018800010e7983 */ /* 0x000ee40000300800 */
[----:B------:R-:W-:-:S04]  /*11860*/  FMUL R4, R4, R16 ;  /* 0x0000001004047220 */ /* 0x000fc80000400000 */
[----:B--2---:R-:W-:Y:S01]  /*11870*/  FFMA R4, R5, R2, R4 ;  /* 0x0000000205047223 */ /* 0x004fe20000000004 */
[----:B------:R-:W-:-:S04]  /*11880*/  @P1 MOV R5, R9 ;  /* 0x0000000900051202 */ /* 0x000fc80000000f00 */
[----:B------:R-:W-:-:S04]  /*11890*/  F2FP.F16.F32.PACK_AB R4, RZ, R4 ;  /* 0x00000004ff04723e */ /* 0x000fc800000000ff */
[----:B------:R-:W-:Y:S01]  /*118a0*/  PRMT R6, R4, 0x7610, R6 ;  /* 0x0000761004067816 */ /* 0x000fe20000000006 */
[----:B------:R-:W-:-:S05]  /*118b0*/  @P1 IMAD.MOV.U32 R4, RZ, RZ, R8 ;  /* 0x000000ffff041224 */ /* 0x000fca00078e0008 */
[----:B------:R1:W-:Y:S01]  /*118c0*/  @P1 STG.E.U16 desc[UR44][R4.64+0x2], R6 ;  /* 0x0000020604001986 */ /* 0x0003e2000c10152c */
[----:B------:R-:W-:-:S04]  /*118d0*/  ISETP.GT.AND P1, PT, R3, 0x8, PT ;  /* 0x000000080300780c */ /* 0x000fc80003f24270 */
[----:B------:R-:W-:Y:S01]  /*118e0*/  ISETP.GT.AND P2, PT, R0, RZ, P1 ;  /* 0x000000ff0000720c */ /* 0x000fe20000f44270 */
[----:B-1----:R-:W-:-:S05]  /*118f0*/  IMAD.WIDE.U32 R4, R17, R20, R226 ;  /* 0x0000001411047225 */ /* 0x002fca00078e00e2 */
[----:B------:R-:W-:Y:S02]  /*11900*/  IADD3 R13, R7, R5, RZ ;  /* 0x00000005070d7210 */ /* 0x000fe40007ffe0ff */
[----:B------:R-:W-:-:S05]  /*11910*/  IADD3 R5, P3, R220, R4, RZ ;  /* 0x00000004dc057210 */ /* 0x000fca0007f7e0ff */
[----:B------:R-:W-:Y:S01]  /*11920*/  IMAD.X R7, R13, 0x1, R217, P3 ;  /* 0x000000010d077824 */ /* 0x000fe200018e06d9 */
[----:B------:R-:W-:-:S04]  /*11930*/  LEA R6, P3, R5, R18, 0x1 ;  /* 0x0000001205067211 */ /* 0x000fc800078608ff */
[----:B------:R-:W-:-:S05]  /*11940*/  LEA.HI.X R7, R5, R19, R7, 0x1, P3 ;  /* 0x0000001305077211 */ /* 0x000fca00018f0c07 */
[----:B------:R1:W2:Y:S01]  /*11950*/  @P2 LDG.E.LTC128B.U16 R12, desc[UR44][R6.64] ;  /* 0x0000002c060c2981 */ /* 0x0002a2000c1e1520 */
[----:B------:R-:W-:Y:S01]  /*11960*/  IADD3 R4, P3, R22, R4, RZ ;  /* 0x0000000416047210 */ /* 0x000fe20007f7e0ff */
[----:B------:R-:W-:Y:S01]  /*11970*/  BSSY B1, `(.L_x_32) ;  /* 0x0000016000017945 */ /* 0x000fe20003800000 */
[----:B------:R-:W-:Y:S02]  /*11980*/  MOV R229, UR8 ;  /* 0x0000000800e57c02 */ /* 0x000fe40008000f00 */
[----:B------:R-:W-:Y:S02]  /*11990*/  IADD3.X R5, R23, R13, RZ, P3, !PT ;  /* 0x0000000d17057210 */ /* 0x000fe40001ffe4ff */
[----:B------:R-:W-:Y:S01]  /*119a0*/  MOV R228, UR9 ;  /* 0x0000000900e47c02 */ /* 0x000fe20008000f00 */
[----:B------:R-:W-:Y:S01]  /*119b0*/  IMAD.SHL.U32 R229, R229, 0x10, RZ ;  /* 0x00000010e5e57824 */ /* 0x000fe200078e00ff */
[----:B------:R-:W-:Y:S01]  /*119c0*/  ISETP.GT.AND P4, PT, R0, 0x1, P1 ;  /* 0x000000010000780c */ /* 0x000fe20000f84270 */
[----:B------:R-:W-:-:S04]  /*119d0*/  IMAD.WIDE.U32 R4, R218, UR42, R4 ;  /* 0x0000002ada047c25 */ /* 0x000fc8000f8e0004 */
[----:B------:R-:W-:Y:S01]  /*119e0*/  IMAD.IADD R5, R219, 0x1, R5 ;  /* 0x00000001db057824 */ /* 0x000fe200078e0205 */
[----:B-1----:R-:W-:-:S04]  /*119f0*/  LEA R6, P3, R4, R18, 0x1 ;  /* 0x0000001204067211 */ /* 0x002fc800078608ff */
[----:B------:R-:W-:Y:S01]  /*11a00*/  LEA.HI.X R7, R4, R19, R5, 0x1, P3 ;  /* 0x0000001304077211 */ /* 0x000fe200018f0c05 */
[----:B------:R-:W-:-:S05]  /*11a10*/  IMAD.U32 R4, RZ, RZ, UR8 ;  /* 0x00000008ff047e24 */ /* 0x000fca000f8e00ff */
[----:B------:R-:W-:Y:S02]  /*11a20*/  SHF.L.U64.HI R228, R4, 0x4, R228 ;  /* 0x0000000404e47819 */ /* 0x000fe400000102e4 */
[----:B------:R-:W-:Y:S01]  /*11a30*/  IADD3 R4, P3, R229, R8, RZ ;  /* 0x00000008e5047210 */ /* 0x000fe20007f7e0ff */
[----:B--2---:R-:W-:-:S05]  /*11a40*/  HADD2.F32 R5, -RZ, R12.H0_H0 ;  /* 0x2000000cff057230 */ /* 0x004fca0000004100 */
[----:B------:R-:W-:-:S04]  /*11a50*/  FMUL R5, R5, R16 ;  /* 0x0000001005057220 */ /* 0x000fc80000400000 */
[----:B---3--:R-:W-:-:S05]  /*11a60*/  FFMA R5, R14, R2, R5 ;  /* 0x000000020e057223 */ /* 0x008fca0000000005 */
[----:B------:R-:W-:-:S04]  /*11a70*/  F2FP.F16.F32.PACK_AB R5, RZ, R5 ;  /* 0x00000005ff05723e */ /* 0x000fc800000000ff */
[----:B------:R-:W-:Y:S02]  /*11a80*/  PRMT R13, R5, 0x7610, R13 ;  /* 0x00007610050d7816 */ /* 0x000fe4000000000d */
[----:B------:R-:W-:-:S05]  /*11a90*/  IADD3.X R5, R228, R9, RZ, P3, !PT ;  /* 0x00000009e4057210 */ /* 0x000fca0001ffe4ff */
[----:B------:R1:W-:Y:S01]  /*11aa0*/  @P2 STG.E.U16 desc[UR44][R4.64], R13 ;  /* 0x0000000d04002986 */ /* 0x0003e2000c10152c */
[----:B------:R-:W-:Y:S05]  /*11ab0*/  @!P4 BRA `(.L_x_33) ;  /* 0x000000000004c947 */ /* 0x000fea0003800000 */
[----:B------:R2:W5:Y:S02]  /*11ac0*/  LDG.E.LTC128B.U16 R12, desc[UR44][R6.64+0x2] ;  /* 0x0000022c060c7981 */ /* 0x000564000c1e1520 */
.L_x_33:
[----:B------:R-:W-:Y:S05]  /*11ad0*/  BSYNC B1 ;  /* 0x0000000000017941 */ /* 0x000fea0003800000 */
.L_x_32:
[----:B------:R-:W3:Y:S01]  /*11ae0*/  LDL.LU R14, [R1+0x18c] ;  /* 0x00018c00010e7983 */ /* 0x000ee20000300800 */
[----:B-1---5:R-:W-:Y:S01]  /*11af0*/  HADD2.F32 R13, -RZ, R12.H0_H0 ;  /* 0x2000000cff0d7230 */ /* 0x022fe20000004100 */
[----:B------:R-:W-:Y:S01]  /*11b00*/  ISETP.GT.AND P2, PT, R0, 0x8, P0 ;  /* 0x000000080000780c */ /* 0x000fe20000744270 */
[----:B------:R-:W-:Y:S03]  /*11b10*/  BSSY B1, `(.L_x_34) ;  /* 0x0000007000017945 */ /* 0x000fe60003800000 */
[----:B------:R-:W-:-:S04]  /*11b20*/  FMUL R13, R13, R16 ;  /* 0x000000100d0d7220 */ /* 0x000fc80000400000 */
[----:B---3--:R-:W-:-:S05]  /*11b30*/  FFMA R13, R14, R2, R13 ;  /* 0x000000020e0d7223 */ /* 0x008fca000000000d */
[----:B------:R-:W-:-:S05]  /*11b40*/  F2FP.F16.F32.PACK_AB R13, RZ, R13 ;  /* 0x0000000dff0d723e */ /* 0x000fca00000000ff */
[----:B------:R1:W-:Y:S01]  /*11b50*/  @P4 STG.E.U16 desc[UR44][R4.64+0x2], R13 ;  /* 0x0000020d04004986 */ /* 0x0003e2000c10152c */
[----:B------:R-:W-:Y:S05]  /*11b60*/  @!P2 BRA `(.L_x_35) ;  /* 0x000000000004a947 */ /* 0x000fea0003800000 */
[----:B------:R3:W5:Y:S02]  /*11b70*/  LDG.E.LTC128B.U16 R12, desc[UR44][R10.64+0x10] ;  /* 0x0000102c0a0c7981 */ /* 0x000764000c1e1520 */
.L_x_35:
[----:B------:R-:W-:Y:S05]  /*11b80*/  BSYNC B1 ;  /* 0x0000000000017941 */ /* 0x000fea0003800000 */
.L_x_34:
[----:B------:R-:W4:Y:S01]  /*11b90*/  LDL.LU R14, [R1+0x190] ;  /* 0x00019000010e7983 */ /* 0x000f220000300800 */
[----:B-1---5:R-:W-:Y:S01]  /*11ba0*/  HADD2.F32 R13, -RZ, R12.H0_H0 ;  /* 0x2000000cff0d7230 */ /* 0x022fe20000004100 */
[----:B------:R-:W-:Y:S01]  /*11bb0*/  ISETP.GT.AND P3, PT, R0, 0x9, P0 ;  /* 0x000000090000780c */ /* 0x000fe20000764270 */
[----:B------:R-:W-:Y:S03]  /*11bc0*/  BSSY B1, `(.L_x_36) ;  /* 0x0000007000017945 */ /* 0x000fe60003800000 */
[----:B------:R-:W-:-:S04]  /*11bd0*/  FMUL R13, R13, R16 ;  /* 0x000000100d0d7220 */ /* 0x000fc80000400000 */
[----:B----4-:R-:W-:-:S05]  /*11be0*/  FFMA R13, R14, R2, R13 ;  /* 0x000000020e0d7223 */ /* 0x010fca000000000d */
[----:B------:R-:W-:-:S05]  /*11bf0*/  F2FP.F16.F32.PACK_AB R13, RZ, R13 ;  /* 0x0000000dff0d723e */ /* 0x000fca00000000ff */
[----:B------:R1:W-:Y:S01]  /*11c00*/  @P2 STG.E.U16 desc[UR44][R8.64+0x10], R13 ;  /* 0x0000100d08002986 */ /* 0x0003e2000c10152c */
[----:B------:R-:W-:Y:S05]  /*11c10*/  @!P3 BRA `(.L_x_37) ;  /* 0x000000000004b947 */ /* 0x000fea0003800000 */
[----:B------:R4:W5:Y:S02]  /*11c20*/  LDG.E.LTC128B.U16 R12, desc[UR44][R10.64+0x12] ;  /* 0x0000122c0a0c7981 */ /* 0x000964000c1e1520 */
.L_x_37:
[----:B------:R-:W-:Y:S05]  /*11c30*/  BSYNC B1 ;  /* 0x0000000000017941 */ /* 0x000fea0003800000 */
.L_x_36:
[----:B------:R-:W2:Y:S01]  /*11c40*/  LDL.LU R14, [R1+0x194] ;  /* 0x00019400010e7983 */ /* 0x000ea20000300800 */
[----:B-1---5:R-:W-:Y:S01]  /*11c50*/  HADD2.F32 R13, -RZ, R12.H0_H0 ;  /* 0x2000000cff0d7230 */ /* 0x022fe20000004100 */
[----:B------:R-:W-:Y:S01]  /*11c60*/  ISETP.GT.AND P2, PT, R0, 0x8, P1 ;  /* 0x000000080000780c */ /* 0x000fe20000f44270 */
[----:B------:R-:W-:Y:S03]  /*11c70*/  BSSY B1, `(.L_x_38) ;  /* 0x0000007000017945 */ /* 0x000fe60003800000 */
[----:B------:R-:W-:-:S04]  /*11c80*/  FMUL R13, R13, R16 ;  /* 0x000000100d0d7220 */ /* 0x000fc80000400000 */
[----:B--2---:R-:W-:-:S05]  /*11c90*/  FFMA R13, R14, R2, R13 ;  /* 0x000000020e0d7223 */ /* 0x004fca000000000d */
[----:B------:R-:W-:-:S05]  /*11ca0*/  F2FP.F16.F32.PACK_AB R13, RZ, R13 ;  /* 0x0000000dff0d723e */ /* 0x000fca00000000ff */
[----:B------:R1:W-:Y:S01]  /*11cb0*/  @P3 STG.E.U16 desc[UR44][R8.64+0x12], R13 ;  /* 0x0000120d08003986 */ /* 0x0003e2000c10152c */
[----:B------:R-:W-:Y:S05]  /*11cc0*/  @!P2 BRA `(.L_x_39) ;  /* 0x000000000004a947 */ /* 0x000fea0003800000 */
[----:B------:R2:W5:Y:S02]  /*11cd0*/  LDG.E.LTC128B.U16 R12, desc[UR44][R6.64+0x10] ;  /* 0x0000102c060c7981 */ /* 0x000564000c1e1520 */
.L_x_39:
[----:B------:R-:W-:Y:S05]  /*11ce0*/  BSYNC B1 ;  /* 0x0000000000017941 */ /* 0x000fea0003800000 */
.L_x_38:
        /* <DEDUP_REMOVED lines=10> */
.L_x_41:
[----:B------:R-:W-:Y:S05]  /*11d90*/  BSYNC B1 ;  /* 0x0000000000017941 */ /* 0x000fea0003800000 */
.L_x_40:
        /* <DEDUP_REMOVED lines=10> */
.L_x_43:
[----:B------:R-:W-:Y:S05]  /*11e40*/  BSYNC B1 ;  /* 0x0000000000017941 */ /* 0x000fea0003800000 */
.L_x_42:
        /* <DEDUP_REMOVED lines=10> */
.L_x_45:
[----:B------:R-:W-:Y:S05]  /*11ef0*/  BSYNC B1 ;  /* 0x0000000000017941 */ /* 0x000fea0003800000 */
.L_x_44:
        /* <DEDUP_REMOVED lines=10> */
.L_x_47:
[----:B------:R-:W-:Y:S05]  /*11fa0*/  BSYNC B1 ;  /* 0x0000000000017941 */ /* 0x000fea0003800000 */
.L_x_46:
        /* <DEDUP_REMOVED lines=10> */
.L_x_49:
[----:B------:R-:W-:Y:S05]  /*12050*/  BSYNC B1 ;  /* 0x0000000000017941 */ /* 0x000fea0003800000 */
.L_x_48:
        /* <DEDUP_REMOVED lines=10> */
.L_x_51:
[----:B------:R-:W-:Y:S05]  /*12100*/  BSYNC B1 ;  /* 0x0000000000017941 */ /* 0x000fea0003800000 */
.L_x_50:
        /* <DEDUP_REMOVED lines=10> */
.L_x_53:
[----:B------:R-:W-:Y:S05]  /*121b0*/  BSYNC B1 ;  /* 0x0000000000017941 */ /* 0x000fea0003800000 */
.L_x_52:
        /* <DEDUP_REMOVED lines=10> */
.L_x_55:
[----:B------:R-:W-:Y:S05]  /*12260*/  BSYNC B1 ;  /* 0x0000000000017941 */ /* 0x000fea0003800000 */
.L_x_54:
        /* <DEDUP_REMOVED lines=10> */
.L_x_57:
[----:B------:R-:W-:Y:S05]  /*12310*/  BSYNC B1 ;  /* 0x0000000000017941 */ /* 0x000fea0003800000 */
.L_x_56:
        /* <DEDUP_REMOVED lines=10> */
.L_x_59:
[----:B------:R-:W-:Y:S05]  /*123c0*/  BSYNC B1 ;  /* 0x0000000000017941 */ /* 0x000fea0003800000 */
.L_x_58:
        /* <DEDUP_REMOVED lines=10> */
.L_x_61:
[----:B------:R-:W-:Y:S05]  /*12470*/  BSYNC B1 ;  /* 0x0000000000017941 */ /* 0x000fea0003800000 */
.L_x_60:
        /* <DEDUP_REMOVED lines=10> */
.L_x_63:
[----:B------:R-:W-:Y:S05]  /*12520*/  BSYNC B1 ;  /* 0x0000000000017941 */ /* 0x000fea0003800000 */
.L_x_62:
        /* <DEDUP_REMOVED lines=10> */
.L_x_65:
[----:B------:R-:W-:Y:S05]  /*125d0*/  BSYNC B1 ;  /* 0x0000000000017941 */ /* 0x000fea0003800000 */
.L_x_64:
        /* <DEDUP_REMOVED lines=10> */
.L_x_67:
[----:B------:R-:W-:Y:S05]  /*12680*/  BSYNC B1 ;  /* 0x0000000000017941 */ /* 0x000fea0003800000 */
.L_x_66:
        /* <DEDUP_REMOVED lines=10> */
.L_x_69:
[----:B------:R-:W-:Y:S05]  /*12730*/  BSYNC B1 ;  /* 0x0000000000017941 */ /* 0x000fea0003800000 */
.L_x_68:
        /* <DEDUP_REMOVED lines=10> */
.L_x_71:
[----:B------:R-:W-:Y:S05]  /*127e0*/  BSYNC B1 ;  /* 0x0000000000017941 */ /* 0x000fea0003800000 */
.L_x_70:
        /* <DEDUP_REMOVED lines=10> */
.L_x_73:
[----:B------:R-:W-:Y:S05]  /*12890*/  BSYNC B1 ;  /* 0x0000000000017941 */ /* 0x000fea0003800000 */
.L_x_72:
        /* <DEDUP_REMOVED lines=10> */
.L_x_75:
[----:B------:R-:W-:Y:S05]  /*12940*/  BSYNC B1 ;  /* 0x0000000000017941 */ /* 0x000fea0003800000 */
.L_x_74:
        /* <DEDUP_REMOVED lines=10> */
.L_x_77:
[----:B------:R-:W-:Y:S05]  /*129f0*/  BSYNC B1 ;  /* 0x0000000000017941 */ /* 0x000fea0003800000 */
.L_x_76:
        /* <DEDUP_REMOVED lines=10> */
.L_x_79:
[----:B------:R-:W-:Y:S05]  /*12aa0*/  BSYNC B1 ;  /* 0x0000000000017941 */ /* 0x000fea0003800000 */
.L_x_78:
        /* <DEDUP_REMOVED lines=10> */
.L_x_81:
[----:B------:R-:W-:Y:S05]  /*12b50*/  BSYNC B1 ;  /* 0x0000000000017941 */ /* 0x000fea0003800000 */
.L_x_80:
        /* <DEDUP_REMOVED lines=10> */
.L_x_83:
[----:B------:R-:W-:Y:S05]  /*12c00*/  BSYNC B1 ;  /* 0x0000000000017941 */ /* 0x000fea0003800000 */
.L_x_82:
        /* <DEDUP_REMOVED lines=10> */
.L_x_85:
[----:B------:R-:W-:Y:S05]  /*12cb0*/  BSYNC B1 ;  /* 0x0000000000017941 */ /* 0x000fea0003800000 */
.L_x_84:
        /* <DEDUP_REMOVED lines=10> */
.L_x_87:
[----:B------:R-:W-:Y:S05]  /*12d60*/  BSYNC B1 ;  /* 0x0000000000017941 */ /* 0x000fea0003800000 */
.L_x_86:
        /* <DEDUP_REMOVED lines=10> */
.L_x_89:
[----:B------:R-:W-:Y:S05]  /*12e10*/  BSYNC B1 ;  /* 0x0000000000017941 */ /* 0x000fea0003800000 */
.L_x_88:
        /* <DEDUP_REMOVED lines=10> */
.L_x_91:
[----:B------:R-:W-:Y:S05]  /*12ec0*/  BSYNC B1 ;  /* 0x0000000000017941 */ /* 0x000fea0003800000 */
.L_x_90:
        /* <DEDUP_REMOVED lines=10> */
.L_x_93:
[----:B------:R-:W-:Y:S05]  /*12f70*/  BSYNC B1 ;  /* 0x0000000000017941 */ /* 0x000fea0003800000 */
.L_x_92:
        /* <DEDUP_REMOVED lines=10> */
.L_x_95:
[----:B------:R-:W-:Y:S05]  /*13020*/  BSYNC B1 ;  /* 0x0000000000017941 */ /* 0x000fea0003800000 */
.L_x_94:
        /* <DEDUP_REMOVED lines=10> */
.L_x_97:
[----:B------:R-:W-:Y:S05]  /*130d0*/  BSYNC B1 ;  /* 0x0000000000017941 */ /* 0x000fea0003800000 */
.L_x_96:
        /* <DEDUP_REMOVED lines=10> */
.L_x_99:
[----:B------:R-:W-:Y:S05]  /*13180*/  BSYNC B1 ;  /* 0x0000000000017941 */ /* 0x000fea0003800000 */
.L_x_98:
        /* <DEDUP_REMOVED lines=10> */
.L_x_101:
[----:B------:R-:W-:Y:S05]  /*13230*/  BSYNC B1 ;  /* 0x0000000000017941 */ /* 0x000fea0003800000 */
.L_x_100:
        /* <DEDUP_REMOVED lines=10> */
.L_x_103:
[----:B------:R-:W-:Y:S05]  /*132e0*/  BSYNC B1 ;  /* 0x0000000000017941 */ /* 0x000fea0003800000 */
.L_x_102:
        /* <DEDUP_REMOVED lines=10> */
.L_x_105:
[----:B------:R-:W-:Y:S05]  /*13390*/  BSYNC B1 ;  /* 0x0000000000017941 */ /* 0x000fea0003800000 */
.L_x_104:
        /* <DEDUP_REMOVED lines=10> */
.L_x_107:
[----:B------:R-:W-:Y:S05]  /*13440*/  BSYNC B1 ;  /* 0x0000000000017941 */ /* 0x000fea0003800000 */
.L_x_106:
        /* <DEDUP_REMOVED lines=10> */
.L_x_109:
[----:B------:R-:W-:Y:S05]  /*134f0*/  BSYNC B1 ;  /* 0x0000000000017941 */ /* 0x000fea0003800000 */
.L_x_108:
        /* <DEDUP_REMOVED lines=10> */
.L_x_111:
[----:B------:R-:W-:Y:S05]  /*135a0*/  BSYNC B1 ;  /* 0x0000000000017941 */ /* 0x000fea0003800000 */
.L_x_110:
        /* <DEDUP_REMOVED lines=10> */
.L_x_113:
[----:B------:R-:W-:Y:S05]  /*13650*/  BSYNC B1 ;  /* 0x0000000000017941 */ /* 0x000fea0003800000 */
.L_x_112:
        /* <DEDUP_REMOVED lines=10> */
.L_x_115:
[----:B------:R-:W-:Y:S05]  /*13700*/  BSYNC B1 ;  /* 0x0000000000017941 */ /* 0x000fea0003800000 */
.L_x_114:
        /* <DEDUP_REMOVED lines=10> */
.L_x_117:
[----:B------:R-:W-:Y:S05]  /*137b0*/  BSYNC B1 ;  /* 0x0000000000017941 */ /* 0x000fea0003800000 */
.L_x_116:
        /* <DEDUP_REMOVED lines=10> */
.L_x_119:
[----:B------:R-:W-:Y:S05]  /*13860*/  BSYNC B1 ;  /* 0x0000000000017941 */ /* 0x000fea0003800000 */
.L_x_118:
        /* <DEDUP_REMOVED lines=10> */
.L_x_121:
[----:B------:R-:W-:Y:S05]  /*13910*/  BSYNC B1 ;  /* 0x0000000000017941 */ /* 0x000fea0003800000 */
.L_x_120:
        /* <DEDUP_REMOVED lines=10> */
.L_x_123:
[----:B------:R-:W-:Y:S05]  /*139c0*/  BSYNC B1 ;  /* 0x0000000000017941 */ /* 0x000fea0003800000 */
.L_x_122:
        /* <DEDUP_REMOVED lines=10> */
.L_x_125:
[----:B------:R-:W-:Y:S05]  /*13a70*/  BSYNC B1 ;  /* 0x0000000000017941 */ /* 0x000fea0003800000 */
.L_x_124:
        /* <DEDUP_REMOVED lines=10> */
.L_x_127:
[----:B------:R-:W-:Y:S05]  /*13b20*/  BSYNC B1 ;  /* 0x0000000000017941 */ /* 0x000fea0003800000 */
.L_x_126:
        /* <DEDUP_REMOVED lines=10> */
.L_x_129:
[----:B------:R-:W-:Y:S05]  /*13bd0*/  BSYNC B1 ;  /* 0x0000000000017941 */ /* 0x000fea0003800000 */
.L_x_128:
        /* <DEDUP_REMOVED lines=10> */
.L_x_131:
[----:B------:R-:W-:Y:S05]  /*13c80*/  BSYNC B1 ;  /* 0x0000000000017941 */ /* 0x000fea0003800000 */
.L_x_130:
        /* <DEDUP_REMOVED lines=10> */
.L_x_133:
[----:B------:R-:W-:Y:S05]  /*13d30*/  BSYNC B1 ;  /* 0x0000000000017941 */ /* 0x000fea0003800000 */
.L_x_132:
        /* <DEDUP_REMOVED lines=10> */
.L_x_135:
[----:B------:R-:W-:Y:S05]  /*13de0*/  BSYNC B1 ;  /* 0x0000000000017941 */ /* 0x000fea0003800000 */
.L_x_134:
        /* <DEDUP_REMOVED lines=10> */
.L_x_137:
[----:B------:R-:W-:Y:S05]  /*13e90*/  BSYNC B1 ;  /* 0x0000000000017941 */ /* 0x000fea0003800000 */
.L_x_136:
        /* <DEDUP_REMOVED lines=10> */
.L_x_139:
[----:B------:R-:W-:Y:S05]  /*13f40*/  BSYNC B1 ;  /* 0x0000000000017941 */ /* 0x000fea0003800000 */
.L_x_138:
        /* <DEDUP_REMOVED lines=10> */
.L_x_141:
[----:B------:R-:W-:Y:S05]  /*13ff0*/  BSYNC B1 ;  /* 0x0000000000017941 */ /* 0x000fea0003800000 */
.L_x_140:
        /* <DEDUP_REMOVED lines=10> */
.L_x_143:
[----:B------:R-:W-:Y:S05]  /*140a0*/  BSYNC B1 ;  /* 0x0000000000017941 */ /* 0x000fea0003800000 */
.L_x_142:
        /* <DEDUP_REMOVED lines=10> */
.L_x_145:
[----:B------:R-:W-:Y:S05]  /*14150*/  BSYNC B1 ;  /* 0x0000000000017941 */ /* 0x000fea0003800000 */
.L_x_144:
        /* <DEDUP_REMOVED lines=10> */
.L_x_147:
[----:B------:R-:W-:Y:S05]  /*14200*/  BSYNC B1 ;  /* 0x0000000000017941 */ /* 0x000fea0003800000 */
.L_x_146:
        /* <DEDUP_REMOVED lines=10> */
.L_x_149:
[----:B------:R-:W-:Y:S05]  /*142b0*/  BSYNC B1 ;  /* 0x0000000000017941 */ /* 0x000fea0003800000 */
.L_x_148:
        /* <DEDUP_REMOVED lines=10> */
.L_x_151:
[----:B------:R-:W-:Y:S05]  /*14360*/  BSYNC B1 ;  /* 0x0000000000017941 */ /* 0x000fea0003800000 */
.L_x_150:
        /* <DEDUP_REMOVED lines=10> */
.L_x_153:
[----:B------:R-:W-:Y:S05]  /*14410*/  BSYNC B1 ;  /* 0x0000000000017941 */ /* 0x000fea0003800000 */
.L_x_152:
        /* <DEDUP_REMOVED lines=10> */
.L_x_155:
[----:B------:R-:W-:Y:S05]  /*144c0*/  BSYNC B1 ;  /* 0x0000000000017941 */ /* 0x000fea0003800000 */
.L_x_154:
        /* <DEDUP_REMOVED lines=10> */
.L_x_157:
[----:B------:R-:W-:Y:S05]  /*14570*/  BSYNC B1 ;  /* 0x0000000000017941 */ /* 0x000fea0003800000 */
.L_x_156:
        /* <DEDUP_REMOVED lines=10> */
.L_x_159:
[----:B------:R-:W-:Y:S05]  /*14620*/  BSYNC B1 ;  /* 0x0000000000017941 */ /* 0x000fea0003800000 */
.L_x_158:
        /* <DEDUP_REMOVED lines=10> */
.L_x_161:
[----:B------:R-:W-:Y:S05]  /*146d0*/  BSYNC B1 ;  /* 0x0000000000017941 */ /* 0x000fea0003800000 */
.L_x_160:
        /* <DEDUP_REMOVED lines=10> */
.L_x_163:
[----:B------:R-:W-:Y:S05]  /*14780*/  BSYNC B1 ;  /* 0x0000000000017941 */ /* 0x000fea0003800000 */
.L_x_162:
        /* <DEDUP_REMOVED lines=10> */
.L_x_165:
[----:B------:R-:W-:Y:S05]  /*14830*/  BSYNC B1 ;  /* 0x0000000000017941 */ /* 0x000fea0003800000 */
.L_x_164:
        /* <DEDUP_REMOVED lines=10> */
.L_x_167:
[----:B------:R-:W-:Y:S05]  /*148e0*/  BSYNC B1 ;  /* 0x0000000000017941 */ /* 0x000fea0003800000 */
.L_x_166:
        /* <DEDUP_REMOVED lines=10> */
.L_x_169:
[----:B------:R-:W-:Y:S05]  /*14990*/  BSYNC B1 ;  /* 0x0000000000017941 */ /* 0x000fea0003800000 */
.L_x_168:
        /* <DEDUP_REMOVED lines=10> */
.L_x_171:
[----:B------:R-:W-:Y:S05]  /*14a40*/  BSYNC B1 ;  /* 0x0000000000017941 */ /* 0x000fea0003800000 */
.L_x_170:
        /* <DEDUP_REMOVED lines=10> */
.L_x_173:
[----:B------:R-:W-:Y:S05]  /*14af0*/  BSYNC B1 ;  /* 0x0000000000017941 */ /* 0x000fea0003800000 */
.L_x_172:
        /* <DEDUP_REMOVED lines=10> */
.L_x_175:
[----:B------:R-:W-:Y:S05]  /*14ba0*/  BSYNC B1 ;  /* 0x0000000000017941 */ /* 0x000fea0003800000 */
.L_x_174:
        /* <DEDUP_REMOVED lines=10> */
.L_x_177:
[----:B------:R-:W-:Y:S05]  /*14c50*/  BSYNC B1 ;  /* 0x0000000000017941 */ /* 0x000fea0003800000 */
.L_x_176:
        /* <DEDUP_REMOVED lines=10> */
.L_x_179:
[----:B------:R-:W-:Y:S05]  /*14d00*/  BSYNC B1 ;  /* 0x0000000000017941 */ /* 0x000fea0003800000 */
.L_x_178:
        /* <DEDUP_REMOVED lines=10> */
.L_x_181:
[----:B------:R-:W-:Y:S05]  /*14db0*/  BSYNC B1 ;  /* 0x0000000000017941 */ /* 0x000fea0003800000 */
.L_x_180:
        /* <DEDUP_REMOVED lines=10> */
.L_x_183:
[----:B------:R-:W-:Y:S05]  /*14e60*/  BSYNC B1 ;  /* 0x0000000000017941 */ /* 0x000fea0003800000 */
.L_x_182:
        /* <DEDUP_REMOVED lines=10> */
.L_x_185:
[----:B------:R-:W-:Y:S05]  /*14f10*/  BSYNC B1 ;  /* 0x0000000000017941 */ /* 0x000fea0003800000 */
.L_x_184:
        /* <DEDUP_REMOVED lines=10> */
.L_x_187:
[----:B------:R-:W-:Y:S05]  /*14fc0*/  BSYNC B1 ;  /* 0x0000000000017941 */ /* 0x000fea0003800000 */
.L_x_186:
        /* <DEDUP_REMOVED lines=10> */
.L_x_189:
[----:B------:R-:W-:Y:S05]  /*15070*/  BSYNC B1 ;  /* 0x0000000000017941 */ /* 0x000fea0003800000 */
.L_x_188:
        /* <DEDUP_REMOVED lines=10> */
.L_x_191:
[----:B------:R-:W-:Y:S05]  /*15120*/  BSYNC B1 ;  /* 0x0000000000017941 */ /* 0x000fea0003800000 */
.L_x_190:
        /* <DEDUP_REMOVED lines=10> */
.L_x_193:
[----:B------:R-:W-:Y:S05]  /*151d0*/  BSYNC B1 ;  /* 0x0000000000017941 */ /* 0x000fea0003800000 */
.L_x_192:
        /* <DEDUP_REMOVED lines=10> */
.L_x_195:
[----:B------:R-:W-:Y:S05]  /*15280*/  BSYNC B1 ;  /* 0x0000000000017941 */ /* 0x000fea0003800000 */
.L_x_194:
        /* <DEDUP_REMOVED lines=10> */
.L_x_197:
[----:B------:R-:W-:Y:S05]  /*15330*/  BSYNC B1 ;  /* 0x0000000000017941 */ /* 0x000fea0003800000 */
.L_x_196:
        /* <DEDUP_REMOVED lines=10> */
.L_x_199:
[----:B------:R-:W-:Y:S05]  /*153e0*/  BSYNC B1 ;  /* 0x0000000000017941 */ /* 0x000fea0003800000 */
.L_x_198:
        /* <DEDUP_REMOVED lines=10> */
.L_x_201:
[----:B------:R-:W-:Y:S05]  /*15490*/  BSYNC B1 ;  /* 0x0000000000017941 */ /* 0x000fea0003800000 */
.L_x_200:
        /* <DEDUP_REMOVED lines=10> */
.L_x_203:
[----:B------:R-:W-:Y:S05]  /*15540*/  BSYNC B1 ;  /* 0x0000000000017941 */ /* 0x000fea0003800000 */
.L_x_202:
        /* <DEDUP_REMOVED lines=10> */
.L_x_205:
[----:B------:R-:W-:Y:S05]  /*155f0*/  BSYNC B1 ;  /* 0x0000000000017941 */ /* 0x000fea0003800000 */
.L_x_204:
        /* <DEDUP_REMOVED lines=10> */
.L_x_207:
[----:B------:R-:W-:Y:S05]  /*156a0*/  BSYNC B1 ;  /* 0x0000000000017941 */ /* 0x000fea0003800000 */
.L_x_206:
        /* <DEDUP_REMOVED lines=10> */
.L_x_209:
[----:B------:R-:W-:Y:S05]  /*15750*/  BSYNC B1 ;  /* 0x0000000000017941 */ /* 0x000fea0003800000 */
.L_x_208:
        /* <DEDUP_REMOVED lines=10> */
.L_x_211:
[----:B------:R-:W-:Y:S05]  /*15800*/  BSYNC B1 ;  /* 0x0000000000017941 */ /* 0x000fea0003800000 */
.L_x_210:
        /* <DEDUP_REMOVED lines=10> */
.L_x_213:
[----:B------:R-:W-:Y:S05]  /*158b0*/  BSYNC B1 ;  /* 0x0000000000017941 */ /* 0x000fea0003800000 */
.L_x_212:
[----:B-1----:R-:W2:Y:S02]  /*158c0*/  LDL.LU R13, [R1+0x2f4] ;  /* 0x0002f400010d7983 */ /* 0x002ea40000300800 */
[----:B0-2345:R-:W-:Y:S01]  /*158d0*/  HADD2.F32 R10, -RZ, R12.H0_H0 ;  /* 0x2000000cff0a7230 */ /* 0x03dfe20000004100 */
[----:B------:R-:W-:Y:S01]  /*158e0*/  ISETP.GT.AND P2, PT, R0, 0xb8, P1 ;  /* 0x000000b80000780c */ /* 0x000fe20000f44270 */
[----:B------:R-:W-:Y:S03]  /*158f0*/  BSSY B1, `(.L_x_214) ;  /* 0x0000009000017945 */ /* 0x000fe60003800000 */
[----:B------:R-:W-:-:S04]  /*15900*/  FMUL R10, R10, R16 ;  /* 0x000000100a0a7220 */ /* 0x000fc80000400000 */
[----:B------:R-:W-:-:S05]  /*15910*/  FFMA R10, R13, R2, R10 ;  /* 0x000000020d0a7223 */ /* 0x000fca000000000a */
[----:B------:R-:W-:-:S04]  /*15920*/  F2FP.F16.F32.PACK_AB R10, RZ, R10 ;  /* 0x0000000aff0a723e */ /* 0x000fc800000000ff */
[----:B------:R-:W-:Y:S02]  /*15930*/  PRMT R11, R10, 0x7610, R11 ;  /* 0x000076100a0b7816 */ /* 0x000fe4000000000b */
[----:B------:R-:W-:-:S03]  /*15940*/  PRMT R10, R12, 0x7610, R10 ;  /* 0x000076100c0a7816 */ /* 0x000fc6000000000a */
[----:B------:R0:W-:Y:S01]  /*15950*/  @P0 STG.E.U16 desc[UR44][R8.64+0x172], R11 ;  /* 0x0001720b08000986 */ /* 0x0001e2000c10152c */
[----:B------:R-:W-:Y:S05]  /*15960*/  @!P2 BRA `(.L_x_215) ;  /* 0x000000000004a947 */ /* 0x000fea0003800000 */
[----:B------:R1:W5:Y:S02]  /*15970*/  LDG.E.LTC128B.U16 R10, desc[UR44][R6.64+0x170] ;  /* 0x0001702c060a7981 */ /* 0x000364000c1e1520 */
.L_x_215:
[----:B------:R-:W-:Y:S05]  /*15980*/  BSYNC B1 ;  /* 0x0000000000017941 */ /* 0x000fea0003800000 */
.L_x_214:
[----:B------:R-:W2:Y:S01]  /*15990*/  LDL.LU R13, [R1+0x2f8] ;  /* 0x0002f800010d7983 */ /* 0x000ea20000300800 */
[----:B0----5:R-:W-:Y:S01]  /*159a0*/  HADD2.F32 R11, -RZ, R10.H0_H0 ;  /* 0x2000000aff0b7230 */ /* 0x021fe20000004100 */
[----:B------:R-:W-:Y:S01]  /*159b0*/  ISETP.GT.AND P1, PT, R0, 0xb9, P1 ;  /* 0x000000b90000780c */ /* 0x000fe20000f24270 */
[----:B------:R-:W-:Y:S01]  /*159c0*/  BSSY B1, `(.L_x_216) ;  /* 0x000000a000017945 */ /* 0x000fe20003800000 */
[----:B------:R-:W-:Y:S02]  /*159d0*/  PRMT R12, R10, 0x7610, R12 ;  /* 0x000076100a0c7816 */ /* 0x000fe4000000000c */
[----:B------:R-:W-:-:S04]  /*159e0*/  FMUL R11, R11, R16 ;  /* 0x000000100b0b7220 */ /* 0x000fc80000400000 */
[----:B--2---:R-:W-:Y:S01]  /*159f0*/  FFMA R11, R13, R2, R11 ;  /* 0x000000020d0b7223 */ /* 0x004fe2000000000b */
[----:B------:R-:W-:-:S04]  /*15a00*/  IADD3 R13, P0, R17, 0x80, RZ ;  /* 0x00000080110d7810 */ /* 0x000fc80007f1e0ff */
[----:B------:R-:W-:Y:S01]  /*15a10*/  F2FP.F16.F32.PACK_AB R11, RZ, R11 ;  /* 0x0000000bff0b723e */ /* 0x000fe200000000ff */
[----:B------:R-:W-:-:S04]  /*15a20*/  IMAD.X R14, RZ, RZ, UR7, P0 ;  /* 0x00000007ff0e7e24 */ /* 0x000fc800080e06ff */
[----:B------:R0:W-:Y:S01]  /*15a30*/  @P2 STG.E.U16 desc[UR44][R4.64+0x170], R11 ;  /* 0x0001700b04002986 */ /* 0x0001e2000c10152c */
[----:B------:R-:W-:Y:S05]  /*15a40*/  @!P1 BRA `(.L_x_217) ;  /* 0x0000000000049947 */ /* 0x000fea0003800000 */
[----:B------:R2:W5:Y:S02]  /*15a50*/  LDG.E.LTC128B.U16 R12, desc[UR44][R6.64+0x172] ;  /* 0x0001722c060c7981 */ /* 0x000564000c1e1520 */
.L_x_217:
[----:B------:R-:W-:Y:S05]  /*15a60*/  BSYNC B1 ;  /* 0x0000000000017941 */ /* 0x000fea0003800000 */
.L_x_216:
[----:B------:R-:W3:Y:S01]  /*15a70*/  LDL.LU R10, [R1+0x2fc] ;  /* 0x0002fc00010a7983 */ /* 0x000ee20000300800 */
[----:B-12--5:R-:W-:Y:S01]  /*15a80*/  HADD2.F32 R6, -RZ, R12.H0_H0 ;  /* 0x2000000cff067230 */ /* 0x026fe20000004100 */
[----:B------:R-:W-:Y:S01]  /*15a90*/  ISETP.GT.AND P0, PT, R3, 0x80, PT ;  /* 0x000000800300780c */ /* 0x000fe20003f04270 */
[----:B------:R-:W-:Y:S01]  /*15aa0*/  IMAD R14, R14, R20, RZ ;  /* 0x000000140e0e7224 */ /* 0x000fe200078e02ff */
[----:B------:R-:W2:Y:S02]  /*15ab0*/  LDL.LU R222, [R1] ;  /* 0x0000000001de7983 */ /* 0x000ea40000300800 */
[----:B0-----:R-:W-:Y:S01]  /*15ac0*/  FMUL R11, R6, R16 ;  /* 0x00000010060b7220 */ /* 0x001fe20000400000 */
[C---:B------:R-:W-:Y:S01]  /*15ad0*/  IMAD R14, R13.reuse, R21, R14 ;  /* 0x000000150d0e7224 */ /* 0x040fe200078e020e */
[----:B------:R-:W-:Y:S01]  /*15ae0*/  ISETP.GT.AND P4, PT, R0, RZ, P0 ;  /* 0x000000ff0000720c */ /* 0x000fe20000784270 */
[----:B------:R-:W-:-:S05]  /*15af0*/  IMAD.WIDE.U32 R6, R13, R20, R216 ;  /* 0x000000140d067225 */ /* 0x000fca00078e00d8 */
[----:B------:R-:W-:Y:S01]  /*15b00*/  IADD3 R15, R7, R14, RZ ;  /* 0x0000000e070f7210 */ /* 0x000fe20007ffe0ff */
[----:B---3--:R-:W-:Y:S01]  /*15b10*/  FFMA R11, R10, R2, R11 ;  /* 0x000000020a0b7223 */ /* 0x008fe2000000000b */
[----:B------:R-:W-:-:S04]  /*15b20*/  LEA R10, P2, R6, R18, 0x1 ;  /* 0x00000012060a7211 */ /* 0x000fc800078408ff */
[----:B------:R-:W-:Y:S02]  /*15b30*/  F2FP.F16.F32.PACK_AB R7, RZ, R11 ;  /* 0x0000000bff07723e */ /* 0x000fe400000000ff */
[----:B------:R-:W-:-:S03]  /*15b40*/  LEA.HI.X R11, R6, R19, R15, 0x1, P2 ;  /* 0x00000013060b7211 */ /* 0x000fc600010f0c0f */
[----:B------:R0:W-:Y:S04]  /*15b50*/  @P1 STG.E.U16 desc[UR44][R4.64+0x172], R7 ;  /* 0x0001720704001986 */ /* 0x0001e8000c10152c */
[----:B------:R1:W3:Y:S01]  /*15b60*/  @P4 LDG.E.LTC128B.U16 R12, desc[UR44][R10.64] ;  /* 0x0000002c0a0c4981 */ /* 0x0002e2000c1e1520 */
[----:B------:R-:W-:Y:S01]  /*15b70*/  USHF.L.U64.HI UR4, UR8, 0x8, UR9 ;  /* 0x0000000808047899 */ /* 0x000fe20008010209 */
[----:B------:R-:W-:Y:S01]  /*15b80*/  ISETP.GT.AND P2, PT, R0, 0x1, P0 ;  /* 0x000000010000780c */ /* 0x000fe20000744270 */
[----:B------:R-:W-:Y:S01]  /*15b90*/  BSSY B1, `(.L_x_218) ;  /* 0x0000011000017945 */ /* 0x000fe20003800000 */
[----:B0-----:R-:W-:Y:S01]  /*15ba0*/  IMAD.WIDE.U32 R4, R13, R20, R22 ;  /* 0x000000140d047225 */ /* 0x001fe200078e0016 */
[----:B-1----:R-:W-:-:S03]  /*15bb0*/  MOV R10, UR8 ;  /* 0x00000008000a7c02 */ /* 0x002fc60008000f00 */
[----:B------:R-:W-:Y:S01]  /*15bc0*/  IMAD.IADD R5, R14, 0x1, R5 ;  /* 0x000000010e057824 */ /* 0x000fe200078e0205 */
[----:B------:R-:W-:Y:S01]  /*15bd0*/  LEA R10, P1, R10, R8, 0x8 ;  /* 0x000000080a0a7211 */ /* 0x000fe200078240ff */
[----:B------:R-:W-:-:S04]  /*15be0*/  IMAD.WIDE.U32 R4, R218, UR42, R4 ;  /* 0x0000002ada047c25 */ /* 0x000fc8000f8e0004 */
[----:B------:R-:W-:Y:S02]  /*15bf0*/  IMAD.IADD R11, R219, 0x1, R5 ;  /* 0x00000001db0b7824 */ /* 0x000fe400078e0205 */
[----:B---3--:R-:W-:-:S05]  /*15c00*/  HADD2.F32 R6, -RZ, R12.H0_H0 ;  /* 0x2000000cff067230 */ /* 0x008fca0000004100 */
[----:B------:R-:W-:-:S04]  /*15c10*/  FMUL R6, R6, R16 ;  /* 0x0000001006067220 */ /* 0x000fc80000400000 */
[----:B--2---:R-:W-:Y:S01]  /*15c20*/  FFMA R7, R222, R2, R6 ;  /* 0x00000002de077223 */ /* 0x004fe20000000006 */
[----:B------:R-:W-:-:S04]  /*15c30*/  LEA R6, P3, R4, R18, 0x1 ;  /* 0x0000001204067211 */ /* 0x000fc800078608ff */
[----:B------:R-:W-:Y:S02]  /*15c40*/  F2FP.F16.F32.PACK_AB R5, RZ, R7 ;  /* 0x00000007ff05723e */ /* 0x000fe400000000ff */
[----:B------:R-:W-:Y:S02]  /*15c50*/  LEA.HI.X R7, R4, R19, R11, 0x1, P3 ;  /* 0x0000001304077211 */ /* 0x000fe400018f0c0b */
[----:B------:R-:W-:-:S05]  /*15c60*/  IADD3.X R11, R9, UR4, RZ, P1, !PT ;  /* 0x00000004090b7c10 */ /* 0x000fca0008ffe4ff */
[----:B------:R0:W-:Y:S01]  /*15c70*/  @P4 STG.E.U16 desc[UR44][R10.64], R5 ;  /* 0x000000050a004986 */ /* 0x0001e2000c10152c */
[----:B------:R-:W-:Y:S05]  /*15c80*/  @!P2 BRA `(.L_x_219) ;  /* 0x000000000004a947 */ /* 0x000fea0003800000 */
[----:B------:R1:W5:Y:S02]  /*15c90*/  LDG.E.LTC128B.U16 R12, desc[UR44][R6.64+0x2] ;  /* 0x0000022c060c7981 */ /* 0x000364000c1e1520 */
.L_x_219:
[----:B------:R-:W-:Y:S05]  /*15ca0*/  BSYNC B1 ;  /* 0x0000000000017941 */ /* 0x000fea0003800000 */
.L_x_218:
[----:B------:R-:W2:Y:S01]  /*15cb0*/  LDL.LU R222, [R1+0x4] ;  /* 0x0000040001de7983 */ /* 0x000ea20000300800 */
[----:B-----5:R-:W-:Y:S01]  /*15cc0*/  HADD2.F32 R4, -RZ, R12.H0_H0 ;  /* 0x2000000cff047230 */ /* 0x020fe20000004100 */
[----:B------:R-:W-:Y:S01]  /*15cd0*/  ISETP.GT.AND P1, PT, R3, 0x88, PT ;  /* 0x000000880300780c */ /* 0x000fe20003f24270 */
[----:B------:R-:W-:Y:S03]  /*15ce0*/  BSSY B1, `(.L_x_220) ;  /* 0x0000012000017945 */ /* 0x000fe60003800000 */
[----:B------:R-:W-:Y:S01]  /*15cf0*/  FMUL R15, R4, R16 ;  /* 0x00000010040f7220 */ /* 0x000fe20000400000 */
[----:B0-----:R-:W-:Y:S01]  /*15d00*/  IMAD.WIDE.U32 R4, R13, R20, R226 ;  /* 0x000000140d047225 */ /* 0x001fe200078e00e2 */
[----:B------:R-:W-:-:S04]  /*15d10*/  ISETP.GT.AND P3, PT, R0, RZ, P1 ;  /* 0x000000ff0000720c */ /* 0x000fc80000f64270 */
[----:B------:R-:W-:Y:S02]  /*15d20*/  IADD3 R13, R14, R5, RZ ;  /* 0x000000050e0d7210 */ /* 0x000fe40007ffe0ff */
[----:B------:R-:W-:Y:S01]  /*15d30*/  IADD3 R5, P4, R220, R4, RZ ;  /* 0x00000004dc057210 */ /* 0x000fe20007f9e0ff */
[----:B--2---:R-:W-:-:S05]  /*15d40*/  FFMA R15, R222, R2, R15 ;  /* 0x00000002de0f7223 */ /* 0x004fca000000000f */
[----:B------:R-:W-:Y:S01]  /*15d50*/  F2FP.F16.F32.PACK_AB R14, RZ, R15 ;  /* 0x0000000fff0e723e */ /* 0x000fe200000000ff */
[----:B------:R-:W-:Y:S01]  /*15d60*/  IMAD.X R15, R13, 0x1, R217, P4 ;  /* 0x000000010d0f7824 */ /* 0x000fe200020e06d9 */
[C---:B------:R-:W-:Y:S02]  /*15d70*/  LEA R222, P4, R5.reuse, R18, 0x1 ;  /* 0x0000001205de7211 */ /* 0x040fe400078808ff */
[----:B------:R-:W-:Y:S02]  /*15d80*/  PRMT R224, R14, 0x7610, R224 ;  /* 0x000076100ee07816 */ /* 0x000fe400000000e0 */
[----:B------:R-:W-:Y:S02]  /*15d90*/  IADD3 R14, P5, R22, R4, RZ ;  /* 0x00000004160e7210 */ /* 0x000fe40007fbe0ff */
[----:B------:R-:W-:Y:S01]  /*15da0*/  LEA.HI.X R223, R5, R19, R15, 0x1, P4 ;  /* 0x0000001305df7211 */ /* 0x000fe200020f0c0f */
[----:B------:R0:W-:Y:S01]  /*15db0*/  @P2 STG.E.U16 desc[UR44][R10.64+0x2], R224 ;  /* 0x000002e00a002986 */ /* 0x0001e2000c10152c */
[----:B------:R-:W-:-:S02]  /*15dc0*/  IADD3.X R15, R23, R13, RZ, P5, !PT ;  /* 0x0000000d170f7210 */ /* 0x000fc40002ffe4ff */
[----:B0-----:R-:W-:Y:S01]  /*15dd0*/  PRMT R224, R12, 0x7610, R224 ;  /* 0x000076100ce07816 */ /* 0x001fe200000000e0 */
[----:B------:R-:W-:Y:S06]  /*15de0*/  @!P3 BRA `(.L_x_221) ;  /* 0x000000000004b947 */ /* 0x000fec0003800000 */
[----:B------:R0:W5:Y:S02]  /*15df0*/  LDG.E.LTC128B.U16 R224, desc[UR44][R222.64] ;  /* 0x0000002cdee07981 */ /* 0x000164000c1e1520 */
.L_x_221:
[----:B------:R-:W-:Y:S05]  /*15e00*/  BSYNC B1 ;  /* 0x0000000000017941 */ /* 0x000fea0003800000 */
.L_x_220:
[----:B------:R-:W2:Y:S01]  /*15e10*/  LDL.LU R5, [R1+0x8] ;  /* 0x0000080001057983 */ /* 0x000ea20000300800 */
[----:B-----5:R-:W-:Y:S01]  /*15e20*/  HADD2.F32 R4, -RZ, R224.H0_H0 ;  /* 0x200000e0ff047230 */ /* 0x020fe20000004100 */
[----:B------:R-:W-:Y:S01]  /*15e30*/  IADD3 R12, P2, R10, R229, RZ ;  /* 0x000000e50a0c7210 */ /* 0x000fe20007f5e0ff */
[----:B------:R-:W-:Y:S01]  /*15e40*/  IMAD.WIDE.U32 R14, R218, UR42, R14 ;  /* 0x0000002ada0e7c25 */ /* 0x000fe2000f8e000e */
[----:B------:R-:W-:Y:S01]  /*15e50*/  BSSY B1, `(.L_x_222) ;  /* 0x000000d000017945 */ /* 0x000fe20003800000 */
[----:B0-----:R-:W-:Y:S02]  /*15e60*/  PRMT R222, R224, 0x7610, R222 ;  /* 0x00007610e0de7816 */ /* 0x001fe400000000de */
[----:B------:R-:W-:Y:S01]  /*15e70*/  FMUL R4, R4, R16 ;  /* 0x0000001004047220 */ /* 0x000fe20000400000 */
[----:B------:R-:W-:-:S03]  /*15e80*/  IMAD.IADD R13, R219, 0x1, R15 ;  /* 0x00000001db0d7824 */ /* 0x000fc600078e020f */
[----:B--2---:R-:W-:Y:S01]  /*15e90*/  FFMA R5, R5, R2, R4 ;  /* 0x0000000205057223 */ /* 0x004fe20000000004 */
[----:B------:R-:W-:-:S04]  /*15ea0*/  LEA R4, P4, R14, R18, 0x1 ;  /* 0x000000120e047211 */ /* 0x000fc800078808ff */
[----:B------:R-:W-:Y:S02]  /*15eb0*/  F2FP.F16.F32.PACK_AB R15, RZ, R5 ;  /* 0x00000005ff0f723e */ /* 0x000fe400000000ff */
[----:B------:R-:W-:Y:S02]  /*15ec0*/  LEA.HI.X R5, R14, R19, R13, 0x1, P4 ;  /* 0x000000130e057211 */ /* 0x000fe400020f0c0d */
[----:B------:R-:W-:Y:S02]  /*15ed0*/  IADD3.X R13, R11, R228, RZ, P2, !PT ;  /* 0x000000e40b0d7210 */ /* 0x000fe400017fe4ff */
[----:B------:R-:W-:-:S03]  /*15ee0*/  ISETP.GT.AND P4, PT, R0, 0x1, P1 ;  /* 0x000000010000780c */ /* 0x000fc60000f84270 */
[----:B------:R0:W-:Y:S10]  /*15ef0*/  @P3 STG.E.U16 desc[UR44][R12.64], R15 ;  /* 0x0000000f0c003986 */ /* 0x0001f4000c10152c */
[----:B------:R-:W-:Y:S05]  /*15f00*/  @!P4 BRA `(.L_x_223) ;  /* 0x000000000004c947 */ /* 0x000fea0003800000 */
[----:B------:R2:W5:Y:S02]  /*15f10*/  LDG.E.LTC128B.U16 R222, desc[UR44][R4.64+0x2] ;  /* 0x0000022c04de7981 */ /* 0x000564000c1e1520 */
.L_x_223:
[----:B------:R-:W-:Y:S05]  /*15f20*/  BSYNC B1 ;  /* 0x0000000000017941 */ /* 0x000fea0003800000 */
.L_x_222:
[----:B0-----:R-:W3:Y:S01]  /*15f30*/  LDL.LU R15, [R1+0xc] ;  /* 0x00000c00010f7983 */ /* 0x001ee20000300800 */
[----:B-----5:R-:W-:Y:S01]  /*15f40*/  HADD2.F32 R14, -RZ, R222.H0_H0 ;  /* 0x200000deff0e7230 */ /* 0x020fe20000004100 */
[----:B------:R-:W-:Y:S01]  /*15f50*/  ISETP.GT.AND P3, PT, R0, 0x8, P0 ;  /* 0x000000080000780c */ /* 0x000fe20000764270 */
[----:B------:R-:W-:Y:S03]  /*15f60*/  BSSY B1, `(.L_x_224) ;  /* 0x0000009000017945 */ /* 0x000fe60003800000 */
[----:B------:R-:W-:-:S04]  /*15f70*/  FMUL R14, R14, R16 ;  /* 0x000000100e0e7220 */ /* 0x000fc80000400000 */
[----:B---3--:R-:W-:Y:S01]  /*15f80*/  FFMA R223, R15, R2, R14 ;  /* 0x000000020fdf7223 */ /* 0x008fe2000000000e */
[----:B------:R-:W-:-:S04]  /*15f90*/  IADD3 R14, P2, R229, R10, RZ ;  /* 0x0000000ae50e7210 */ /* 0x000fc80007f5e0ff */
[----:B------:R-:W-:Y:S01]  /*15fa0*/  F2FP.F16.F32.PACK_AB R223, RZ, R223 ;  /* 0x000000dfffdf723e */ /* 0x000fe200000000ff */
[----:B------:R-:W-:-:S05]  /*15fb0*/  IMAD.X R15, R228, 0x1, R11, P2 ;  /* 0x00000001e40f7824 */ /* 0x000fca00010e060b */
[----:B------:R0:W-:Y:S01]  /*15fc0*/  @P4 STG.E.U16 desc[UR44][R14.64+0x2], R223 ;  /* 0x000002df0e004986 */ /* 0x0001e2000c10152c */
[----:B------:R-:W-:Y:S05]  /*15fd0*/  @!P3 BRA `(.L_x_225) ;  /* 0x000000000004b947 */ /* 0x000fea0003800000 */
[----:B------:R3:W5:Y:S02]  /*15fe0*/  LDG.E.LTC128B.U16 R222, desc[UR44][R6.64+0x10] ;  /* 0x0000102c06de7981 */ /* 0x000764000c1e1520 */
.L_x_225:
[----:B------:R-:W-:Y:S05]  /*15ff0*/  BSYNC B1 ;  /* 0x0000000000017941 */ /* 0x000fea0003800000 */
.L_x_224:
[----:B------:R-:W4:Y:S01]  /*16000*/  LDL.LU R224, [R1+0x10] ;  /* 0x0000100001e07983 */ /* 0x000f220000300800 */
[----:B0----5:R-:W-:Y:S01]  /*16010*/  HADD2.F32 R223, -RZ, R222.H0_H0 ;  /* 0x200000deffdf7230 */ /* 0x021fe20000004100 */
[----:B------:R-:W-:Y:S01]  /*16020*/  ISETP.GT.AND P2, PT, R0, 0x9, P0 ;  /* 0x000000090000780c */ /* 0x000fe20000744270 */
[----:B------:R-:W-:Y:S01]  /*16030*/  @P3 IMAD.MOV.U32 R225, RZ, RZ, R11 ;  /* 0x000000ffffe13224 */ /* 0x000fe200078e000b */
[----:B------:R-:W-:Y:S02]  /*16040*/  BSSY B1, `(.L_x_226) ;  /* 0x0000008000017945 */ /* 0x000fe40003800000 */
[----:B------:R-:W-:-:S04]  /*16050*/  FMUL R223, R223, R16 ;  /* 0x00000010dfdf7220 */ /* 0x000fc80000400000 */
[----:B----4-:R-:W-:Y:S01]  /*16060*/  FFMA R223, R224, R2, R223 ;  /* 0x00000002e0df7223 */ /* 0x010fe200000000df */
[----:B------:R-:W-:-:S04]  /*16070*/  @P3 MOV R224, R10 ;  /* 0x0000000a00e03202 */ /* 0x000fc80000000f00 */
[----:B------:R-:W-:-:S05]  /*16080*/  F2FP.F16.F32.PACK_AB R223, RZ, R223 ;  /* 0x000000dfffdf723e */ /* 0x000fca00000000ff */
[----:B------:R0:W-:Y:S01]  /*16090*/  @P3 STG.E.U16 desc[UR44][R224.64+0x10], R223 ;  /* 0x000010dfe0003986 */ /* 0x0001e2000c10152c */
[----:B------:R-:W-:Y:S05]  /*160a0*/  @!P2 BRA `(.L_x_227) ;  /* 0x000000000004a947 */ /* 0x000fea0003800000 */
[----:B------:R4:W5:Y:S02]  /*160b0*/  LDG.E.LTC128B.U16 R222, desc[UR44][R6.64+0x12] ;  /* 0x0000122c06de7981 */ /* 0x000964000c1e1520 */
.L_x_227:
[----:B------:R-:W-:Y:S05]  /*160c0*/  BSYNC B1 ;  /* 0x0000000000017941 */ /* 0x000fea0003800000 */
.L_x_226:
[----:B0-----:R-:W2:Y:S01]  /*160d0*/  LDL.LU R224, [R1+0x14] ;  /* 0x0000140001e07983 */ /* 0x001ea20000300800 */
[----:B-----5:R-:W-:Y:S01]  /*160e0*/  HADD2.F32 R223, -RZ, R222.H0_H0 ;  /* 0x200000deffdf7230 */ /* 0x020fe20000004100 */
        /* <DEDUP_REMOVED lines=8> */
.L_x_229:
[----:B------:R-:W-:Y:S05]  /*16170*/  BSYNC B1 ;  /* 0x0000000000017941 */ /* 0x000fea0003800000 */
.L_x_228:
[----:B------:R-:W3:Y:S01]  /*16180*/  LDL.LU R224, [R1+0x18] ;  /* 0x0000180001e07983 */ /* 0x000ee20000300800 */
[----:B0----5:R-:W-:Y:S01]  /*16190*/  HADD2.F32 R223, -RZ, R222.H0_H0 ;  /* 0x200000deffdf7230 */ /* 0x021fe20000004100 */
        /* <DEDUP_REMOVED lines=8> */
.L_x_231:
[----:B------:R-:W-:Y:S05]  /*16220*/  BSYNC B1 ;  /* 0x0000000000017941 */ /* 0x000fea0003800000 */
.L_x_230:
[----:B------:R-:W2:Y:S01]  /*16230*/  LDL.LU R224, [R1+0x1c] ;  /* 0x00001c0001e07983 */ /* 0x000ea20000300800 */
[----:B0----5:R-:W-:Y:S01]  /*16240*/  HADD2.F32 R223, -RZ, R222.H0_H0 ;  /* 0x200000deffdf7230 */ /* 0x021fe20000004100 */
        /* <DEDUP_REMOVED lines=8> */
.L_x_233:
[----:B------:R-:W-:Y:S05]  /*162d0*/  BSYNC B1 ;  /* 0x0000000000017941 */ /* 0x000fea0003800000 */
.L_x_232:
[----:B------:R-:W3:Y:S01]  /*162e0*/  LDL.LU R224, [R1+0x20] ;  /* 0x0000200001e07983 */ /* 0x000ee20000300800 */
[----:B0----5:R-:W-:Y:S01]  /*162f0*/  HADD2.F32 R223, -RZ, R222.H0_H0 ;  /* 0x200000deffdf7230 */ /* 0x021fe20000004100 */
[----:B------:R-:W-:Y:S01]  /*16300*/  ISETP.GT.AND P2, PT, R0, 0x11, P0 ;  /* 0x000000110000780c */ /* 0x000fe20000744270 */
[----:B------:R-:W-:Y:S01]  /*16310*/  @P3 IMAD.MOV.U32 R225, RZ, RZ, R11 ;  /* 0x000000ffffe13224 */ /* 0x000fe200078e000b */
[----:B------:R-:W-:Y:S02]  /*16320*/  BSSY B1, `(.L_x_234) ;  /* 0x0000008000017945 */ /* 0x000fe40003800000 */
[----:B------:R-:W-:-:S04]  /*16330*/  FMUL R223, R223, R16 ;  /* 0x00000010dfdf7220 */ /* 0x000fc80000400000 */
[----:B---3--:R-:W-:Y:S01]  /*16340*/  FFMA R223, R224, R2, R223 ;  /* 0x00000002e0df7223 */ /* 0x008fe200000000df */
[----:B------:R-:W-:-:S04]  /*16350*/  @P3 MOV R224, R10 ;  /* 0x0000000a00e03202 */ /* 0x000fc80000000f00 */
[----:B------:R-:W-:-:S05]  /*16360*/  F2FP.F16.F32.PACK_AB R223, RZ, R223 ;  /* 0x000000dfffdf723e */ /* 0x000fca00000000ff */
[----:B------:R0:W-:Y:S01]  /*16370*/  @P3 STG.E.U16 desc[UR44][R224.64+0x20], R223 ;  /* 0x000020dfe0003986 */ /* 0x0001e2000c10152c */
[----:B------:R-:W-:Y:S05]  /*16380*/  @!P2 BRA `(.L_x_235) ;  /* 0x000000000004a947 */ /* 0x000fea0003800000 */
[----:B------:R3:W5:Y:S02]  /*16390*/  LDG.E.LTC128B.U16 R222, desc[UR44][R6.64+0x22] ;  /* 0x0000222c06de7981 */ /* 0x000764000c1e1520 */
.L_x_235:
[----:B------:R-:W-:Y:S05]  /*163a0*/  BSYNC B1 ;  /* 0x0000000000017941 */ /* 0x000fea0003800000 */
.L_x_234:
        /* <DEDUP_REMOVED lines=10> */
.L_x_237:
[----:B------:R-:W-:Y:S05]  /*16450*/  BSYNC B1 ;  /* 0x0000000000017941 */ /* 0x000fea0003800000 */
.L_x_236:
        /* <DEDUP_REMOVED lines=10> */
.L_x_239:
[----:B------:R-:W-:Y:S05]  /*16500*/  BSYNC B1 ;  /* 0x0000000000017941 */ /* 0x000fea0003800000 */
.L_x_238:
        /* <DEDUP_REMOVED lines=10> */
.L_x_241:
[----:B------:R-:W-:Y:S05]  /*165b0*/  BSYNC B1 ;  /* 0x0000000000017941 */ /* 0x000fea0003800000 */
.L_x_240:
        /* <DEDUP_REMOVED lines=12> */
.L_x_243:
[----:B------:R-:W-:Y:S05]  /*16680*/  BSYNC B1 ;  /* 0x0000000000017941 */ /* 0x000fea0003800000 */
.L_x_242:
        /* <DEDUP_REMOVED lines=10> */
.L_x_245:
[----:B------:R-:W-:Y:S05]  /*16730*/  BSYNC B1 ;  /* 0x0000000000017941 */ /* 0x000fea0003800000 */
.L_x_244:
        /* <DEDUP_REMOVED lines=10> */
.L_x_247:
[----:B------:R-:W-:Y:S05]  /*167e0*/  BSYNC B1 ;  /* 0x0000000000017941 */ /* 0x000fea0003800000 */
.L_x_246:
        /* <DEDUP_REMOVED lines=10> */
.L_x_249:
[----:B------:R-:W-:Y:S05]  /*16890*/  BSYNC B1 ;  /* 0x0000000000017941 */ /* 0x000fea0003800000 */
.L_x_248:
        /* <DEDUP_REMOVED lines=12> */
.L_x_251:
[----:B------:R-:W-:Y:S05]  /*16960*/  BSYNC B1 ;  /* 0x0000000000017941 */ /* 0x000fea0003800000 */
.L_x_250:
        /* <DEDUP_REMOVED lines=10> */
.L_x_253:
[----:B------:R-:W-:Y:S05]  /*16a10*/  BSYNC B1 ;  /* 0x0000000000017941 */ /* 0x000fea0003800000 */
.L_x_252:
        /* <DEDUP_REMOVED lines=10> */
.L_x_255:
[----:B------:R-:W-:Y:S05]  /*16ac0*/  BSYNC B1 ;  /* 0x0000000000017941 */ /* 0x000fea0003800000 */
.L_x_254:
        /* <DEDUP_REMOVED lines=10> */
.L_x_257:
[----:B------:R-:W-:Y:S05]  /*16b70*/  BSYNC B1 ;  /* 0x0000000000017941 */ /* 0x000fea0003800000 */
.L_x_256:
        /* <DEDUP_REMOVED lines=12> */
.L_x_259:
[----:B------:R-:W-:Y:S05]  /*16c40*/  BSYNC B1 ;  /* 0x0000000000017941 */ /* 0x000fea0003800000 */
.L_x_258:
        /* <DEDUP_REMOVED lines=10> */
.L_x_261:
[----:B------:R-:W-:Y:S05]  /*16cf0*/  BSYNC B1 ;  /* 0x0000000000017941 */ /* 0x000fea0003800000 */
.L_x_260:
        /* <DEDUP_REMOVED lines=10> */
.L_x_263:
[----:B------:R-:W-:Y:S05]  /*16da0*/  BSYNC B1 ;  /* 0x0000000000017941 */ /* 0x000fea0003800000 */
.L_x_262:
        /* <DEDUP_REMOVED lines=10> */
.L_x_265:
[----:B------:R-:W-:Y:S05]  /*16e50*/  BSYNC B1 ;  /* 0x0000000000017941 */ /* 0x000fea0003800000 */
.L_x_264:
        /* <DEDUP_REMOVED lines=12> */
.L_x_267:
[----:B------:R-:W-:Y:S05]  /*16f20*/  BSYNC B1 ;  /* 0x0000000000017941 */ /* 0x000fea0003800000 */
.L_x_266:
        /* <DEDUP_REMOVED lines=10> */
.L_x_269:
[----:B------:R-:W-:Y:S05]  /*16fd0*/  BSYNC B1 ;  /* 0x0000000000017941 */ /* 0x000fea0003800000 */
.L_x_268:
        /* <DEDUP_REMOVED lines=10> */
.L_x_271:
[----:B------:R-:W-:Y:S05]  /*17080*/  BSYNC B1 ;  /* 0x0000000000017941 */ /* 0x000fea0003800000 */
.L_x_270:
        /* <DEDUP_REMOVED lines=10> */
.L_x_273:
[----:B------:R-:W-:Y:S05]  /*17130*/  BSYNC B1 ;  /* 0x0000000000017941 */ /* 0x000fea0003800000 */
.L_x_272:
        /* <DEDUP_REMOVED lines=12> */
.L_x_275:
[----:B------:R-:W-:Y:S05]  /*17200*/  BSYNC B1 ;  /* 0x0000000000017941 */ /* 0x000fea0003800000 */
.L_x_274:
        /* <DEDUP_REMOVED lines=10> */
.L_x_277:
[----:B------:R-:W-:Y:S05]  /*172b0*/  BSYNC B1 ;  /* 0x0000000000017941 */ /* 0x000fea0003800000 */
.L_x_276:
        /* <DEDUP_REMOVED lines=10> */
.L_x_279:
[----:B------:R-:W-:Y:S05]  /*17360*/  BSYNC B1 ;  /* 0x0000000000017941 */ /* 0x000fea0003800000 */
.L_x_278:
        /* <DEDUP_REMOVED lines=10> */
.L_x_281:
[----:B------:R-:W-:Y:S05]  /*17410*/  BSYNC B1 ;  /* 0x0000000000017941 */ /* 0x000fea0003800000 */
.L_x_280:
        /* <DEDUP_REMOVED lines=12> */
.L_x_283:
[----:B------:R-:W-:Y:S05]  /*174e0*/  BSYNC B1 ;  /* 0x0000000000017941 */ /* 0x000fea0003800000 */
.L_x_282:
        /* <DEDUP_REMOVED lines=10> */
.L_x_285:
[----:B------:R-:W-:Y:S05]  /*17590*/  BSYNC B1 ;  /* 0x0000000000017941 */ /* 0x000fea0003800000 */
.L_x_284:
        /* <DEDUP_REMOVED lines=10> */
.L_x_287:
[----:B------:R-:W-:Y:S05]  /*17640*/  BSYNC B1 ;  /* 0x0000000000017941 */ /* 0x000fea0003800000 */
.L_x_286:
        /* <DEDUP_REMOVED lines=10> */
.L_x_289:
[----:B------:R-:W-:Y:S05]  /*176f0*/  BSYNC B1 ;  /* 0x0000000000017941 */ /* 0x000fea0003800000 */
.L_x_288:
        /* <DEDUP_REMOVED lines=12> */
.L_x_291:
[----:B------:R-:W-:Y:S05]  /*177c0*/  BSYNC B1 ;  /* 0x0000000000017941 */ /* 0x000fea0003800000 */
.L_x_290:
        /* <DEDUP_REMOVED lines=10> */
.L_x_293:
[----:B------:R-:W-:Y:S05]  /*17870*/  BSYNC B1 ;  /* 0x0000000000017941 */ /* 0x000fea0003800000 */
.L_x_292:
        /* <DEDUP_REMOVED lines=10> */
.L_x_295:
[----:B------:R-:W-:Y:S05]  /*17920*/  BSYNC B1 ;  /* 0x0000000000017941 */ /* 0x000fea0003800000 */
.L_x_294:
        /* <DEDUP_REMOVED lines=10> */
.L_x_297:
[----:B------:R-:W-:Y:S05]  /*179d0*/  BSYNC B1 ;  /* 0x0000000000017941 */ /* 0x000fea0003800000 */
.L_x_296:
        /* <DEDUP_REMOVED lines=12> */
.L_x_299:
[----:B------:R-:W-:Y:S05]  /*17aa0*/  BSYNC B1 ;  /* 0x0000000000017941 */ /* 0x000fea0003800000 */
.L_x_298:
        /* <DEDUP_REMOVED lines=10> */
.L_x_301:
[----:B------:R-:W-:Y:S05]  /*17b50*/  BSYNC B1 ;  /* 0x0000000000017941 */ /* 0x000fea0003800000 */
.L_x_300:
        /* <DEDUP_REMOVED lines=10> */
.L_x_303:
[----:B------:R-:W-:Y:S05]  /*17c00*/  BSYNC B1 ;  /* 0x0000000000017941 */ /* 0x000fea0003800000 */
.L_x_302:
        /* <DEDUP_REMOVED lines=10> */
.L_x_305:
[----:B------:R-:W-:Y:S05]  /*17cb0*/  BSYNC B1 ;  /* 0x0000000000017941 */ /* 0x000fea0003800000 */
.L_x_304:
        /* <DEDUP_REMOVED lines=12> */
.L_x_307:
[----:B------:R-:W-:Y:S05]  /*17d80*/  BSYNC B1 ;  /* 0x0000000000017941 */ /* 0x000fea0003800000 */
.L_x_306:
        /* <DEDUP_REMOVED lines=10> */
.L_x_309:
[----:B------:R-:W-:Y:S05]  /*17e30*/  BSYNC B1 ;  /* 0x0000000000017941 */ /* 0x000fea0003800000 */
.L_x_308:
        /* <DEDUP_REMOVED lines=10> */
.L_x_311:
[----:B------:R-:W-:Y:S05]  /*17ee0*/  BSYNC B1 ;  /* 0x0000000000017941 */ /* 0x000fea0003800000 */
.L_x_310:
        /* <DEDUP_REMOVED lines=10> */
.L_x_313:
[----:B------:R-:W-:Y:S05]  /*17f90*/  BSYNC B1 ;  /* 0x0000000000017941 */ /* 0x000fea0003800000 */
.L_x_312:
        /* <DEDUP_REMOVED lines=12> */
.L_x_315:
[----:B------:R-:W-:Y:S05]  /*18060*/  BSYNC B1 ;  /* 0x0000000000017941 */ /* 0x000fea0003800000 */
.L_x_314:
        /* <DEDUP_REMOVED lines=10> */
.L_x_317:
[----:B------:R-:W-:Y:S05]  /*18110*/  BSYNC B1 ;  /* 0x0000000000017941 */ /* 0x000fea0003800000 */
.L_x_316:
        /* <DEDUP_REMOVED lines=10> */
.L_x_319:
[----:B------:R-:W-:Y:S05]  /*181c0*/  BSYNC B1 ;  /* 0x0000000000017941 */ /* 0x000fea0003800000 */
.L_x_318:
        /* <DEDUP_REMOVED lines=10> */
.L_x_321:
[----:B------:R-:W-:Y:S05]  /*18270*/  BSYNC B1 ;  /* 0x0000000000017941 */ /* 0x000fea0003800000 */
.L_x_320:
        /* <DEDUP_REMOVED lines=12> */
.L_x_323:
[----:B------:R-:W-:Y:S05]  /*18340*/  BSYNC B1 ;  /* 0x0000000000017941 */ /* 0x000fea0003800000 */
.L_x_322:
        /* <DEDUP_REMOVED lines=10> */
.L_x_325:
[----:B------:R-:W-:Y:S05]  /*183f0*/  BSYNC B1 ;  /* 0x0000000000017941 */ /* 0x000fea0003800000 */
.L_x_324:
        /* <DEDUP_REMOVED lines=10> */
.L_x_327:
[----:B------:R-:W-:Y:S05]  /*184a0*/  BSYNC B1 ;  /* 0x0000000000017941 */ /* 0x000fea0003800000 */
.L_x_326:
        /* <DEDUP_REMOVED lines=10> */
.L_x_329:
[----:B------:R-:W-:Y:S05]  /*18550*/  BSYNC B1 ;  /* 0x0000000000017941 */ /* 0x000fea0003800000 */
.L_x_328:
        /* <DEDUP_REMOVED lines=12> */
.L_x_331:
[----:B------:R-:W-:Y:S05]  /*18620*/  BSYNC B1 ;  /* 0x0000000000017941 */ /* 0x000fea0003800000 */
.L_x_330:
        /* <DEDUP_REMOVED lines=10> */
.L_x_333:
[----:B------:R-:W-:Y:S05]  /*186d0*/  BSYNC B1 ;  /* 0x0000000000017941 */ /* 0x000fea0003800000 */
.L_x_332:
        /* <DEDUP_REMOVED lines=10> */
.L_x_335:
[----:B------:R-:W-:Y:S05]  /*18780*/  BSYNC B1 ;  /* 0x0000000000017941 */ /* 0x000fea0003800000 */
.L_x_334:
        /* <DEDUP_REMOVED lines=10> */
.L_x_337:
[----:B------:R-:W-:Y:S05]  /*18830*/  BSYNC B1 ;  /* 0x0000000000017941 */ /* 0x000fea0003800000 */
.L_x_336:
        /* <DEDUP_REMOVED lines=12> */
.L_x_339:
[----:B------:R-:W-:Y:S05]  /*18900*/  BSYNC B1 ;  /* 0x0000000000017941 */ /* 0x000fea0003800000 */
.L_x_338:
        /* <DEDUP_REMOVED lines=10> */
.L_x_341:
[----:B------:R-:W-:Y:S05]  /*189b0*/  BSYNC B1 ;  /* 0x0000000000017941 */ /* 0x000fea0003800000 */
.L_x_340:
        /* <DEDUP_REMOVED lines=10> */
.L_x_343:
[----:B------:R-:W-:Y:S05]  /*18a60*/  BSYNC B1 ;  /* 0x0000000000017941 */ /* 0x000fea0003800000 */
.L_x_342:
        /* <DEDUP_REMOVED lines=10> */
.L_x_345:
[----:B------:R-:W-:Y:S05]  /*18b10*/  BSYNC B1 ;  /* 0x0000000000017941 */ /* 0x000fea0003800000 */
.L_x_344:
        /* <DEDUP_REMOVED lines=12> */
.L_x_347:
[----:B------:R-:W-:Y:S05]  /*18be0*/  BSYNC B1 ;  /* 0x0000000000017941 */ /* 0x000fea0003800000 */
.L_x_346:
        /* <DEDUP_REMOVED lines=10> */
.L_x_349:
[----:B------:R-:W-:Y:S05]  /*18c90*/  BSYNC B1 ;  /* 0x0000000000017941 */ /* 0x000fea0003800000 */
.L_x_348:
        /* <DEDUP_REMOVED lines=10> */
.L_x_351:
[----:B------:R-:W-:Y:S05]  /*18d40*/  BSYNC B1 ;  /* 0x0000000000017941 */ /* 0x000fea0003800000 */
.L_x_350:
        /* <DEDUP_REMOVED lines=10> */
.L_x_353:
[----:B------:R-:W-:Y:S05]  /*18df0*/  BSYNC B1 ;  /* 0x0000000000017941 */ /* 0x000fea0003800000 */
.L_x_352:
        /* <DEDUP_REMOVED lines=12> */
.L_x_355:
[----:B------:R-:W-:Y:S05]  /*18ec0*/  BSYNC B1 ;  /* 0x0000000000017941 */ /* 0x000fea0003800000 */
.L_x_354:
        /* <DEDUP_REMOVED lines=10> */
.L_x_357:
[----:B------:R-:W-:Y:S05]  /*18f70*/  BSYNC B1 ;  /* 0x0000000000017941 */ /* 0x000fea0003800000 */
.L_x_356:
        /* <DEDUP_REMOVED lines=10> */
.L_x_359:
[----:B------:R-:W-:Y:S05]  /*19020*/  BSYNC B1 ;  /* 0x0000000000017941 */ /* 0x000fea0003800000 */
.L_x_358:
        /* <DEDUP_REMOVED lines=10> */
.L_x_361:
[----:B------:R-:W-:Y:S05]  /*190d0*/  BSYNC B1 ;  /* 0x0000000000017941 */ /* 0x000fea0003800000 */
.L_x_360:
        /* <DEDUP_REMOVED lines=12> */
.L_x_363:
[----:B------:R-:W-:Y:S05]  /*191a0*/  BSYNC B1 ;  /* 0x0000000000017941 */ /* 0x000fea0003800000 */
.L_x_362:
        /* <DEDUP_REMOVED lines=10> */
.L_x_365:
[----:B------:R-:W-:Y:S05]  /*19250*/  BSYNC B1 ;  /* 0x0000000000017941 */ /* 0x000fea0003800000 */
.L_x_364:
        /* <DEDUP_REMOVED lines=10> */
.L_x_367:
[----:B------:R-:W-:Y:S05]  /*19300*/  BSYNC B1 ;  /* 0x0000000000017941 */ /* 0x000fea0003800000 */
.L_x_366:
        /* <DEDUP_REMOVED lines=10> */
.L_x_369:
[----:B------:R-:W-:Y:S05]  /*193b0*/  BSYNC B1 ;  /* 0x0000000000017941 */ /* 0x000fea0003800000 */
.L_x_368:
        /* <DEDUP_REMOVED lines=12> */
.L_x_371:
[----:B------:R-:W-:Y:S05]  /*19480*/  BSYNC B1 ;  /* 0x0000000000017941 */ /* 0x000fea0003800000 */
.L_x_370:
        /* <DEDUP_REMOVED lines=10> */
.L_x_373:
[----:B------:R-:W-:Y:S05]  /*19530*/  BSYNC B1 ;  /* 0x0000000000017941 */ /* 0x000fea0003800000 */
.L_x_372:
        /* <DEDUP_REMOVED lines=10> */
.L_x_375:
[----:B------:R-:W-:Y:S05]  /*195e0*/  BSYNC B1 ;  /* 0x0000000000017941 */ /* 0x000fea0003800000 */
.L_x_374:
        /* <DEDUP_REMOVED lines=10> */
.L_x_377:
[----:B------:R-:W-:Y:S05]  /*19690*/  BSYNC B1 ;  /* 0x0000000000017941 */ /* 0x000fea0003800000 */
.L_x_376:
        /* <DEDUP_REMOVED lines=12> */
.L_x_379:
[----:B------:R-:W-:Y:S05]  /*19760*/  BSYNC B1 ;  /* 0x0000000000017941 */ /* 0x000fea0003800000 */
.L_x_378:
        /* <DEDUP_REMOVED lines=10> */
.L_x_381:
[----:B------:R-:W-:Y:S05]  /*19810*/  BSYNC B1 ;  /* 0x0000000000017941 */ /* 0x000fea0003800000 */
.L_x_380:
        /* <DEDUP_REMOVED lines=10> */
.L_x_383:
[----:B------:R-:W-:Y:S05]  /*198c0*/  BSYNC B1 ;  /* 0x0000000000017941 */ /* 0x000fea0003800000 */
.L_x_382:
        /* <DEDUP_REMOVED lines=10> */
.L_x_385:
[----:B------:R-:W-:Y:S05]  /*19970*/  BSYNC B1 ;  /* 0x0000000000017941 */ /* 0x000fea0003800000 */
.L_x_384:
        /* <DEDUP_REMOVED lines=12> */
.L_x_387:
[----:B------:R-:W-:Y:S05]  /*19a40*/  BSYNC B1 ;  /* 0x0000000000017941 */ /* 0x000fea0003800000 */
.L_x_386:
        /* <DEDUP_REMOVED lines=10> */
.L_x_389:
[----:B------:R-:W-:Y:S05]  /*19af0*/  BSYNC B1 ;  /* 0x0000000000017941 */ /* 0x000fea0003800000 */
.L_x_388:
        /* <DEDUP_REMOVED lines=10> */
.L_x_391:
[----:B------:R-:W-:Y:S05]  /*19ba0*/  BSYNC B1 ;  /* 0x0000000000017941 */ /* 0x000fea0003800000 */
.L_x_390:
[----:B------:R-:W2:Y:S01]  /*19bb0*/  LDL.LU R225, [R1+0x15c] ;  /* 0x00015c0001e17983 */ /* 0x000ea20000300800 */
[----:B0----5:R-:W-:Y:S01]  /*19bc0*/  HADD2.F32 R223, -RZ, R222.H0_H0 ;  /* 0x200000deffdf7230 */ /* 0x021fe20000004100 */
[----:B------:R-:W-:Y:S01]  /*19bd0*/  ISETP.GT.AND P3, PT, R0, 0xb0, P0 ;  /* 0x000000b00000780c */ /* 0x000fe20000764270 */
[----:B------:R-:W-:Y:S01]  /*19be0*/  BSSY B1, `(.L_x_392) ;  /* 0x0000008000017945 */ /* 0x000fe20003800000 */
[----:B------:R-:W-:Y:S02]  /*19bf0*/  PRMT R224, R222, 0x7610, R224 ;  /* 0x00007610dee07816 */ /* 0x000fe400000000e0 */
[----:B------:R-:W-:-:S04]  /*19c00*/  FMUL R223, R223, R16 ;  /* 0x00000010dfdf7220 */ /* 0x000fc80000400000 */
[----:B--2---:R-:W-:-:S05]  /*19c10*/  FFMA R223, R225, R2, R223 ;  /* 0x00000002e1df7223 */ /* 0x004fca00000000df */
[----:B------:R-:W-:-:S05]  /*19c20*/  F2FP.F16.F32.PACK_AB R223, RZ, R223 ;  /* 0x000000dfffdf723e */ /* 0x000fca00000000ff */
[----:B------:R0:W-:Y:S01]  /*19c30*/  @P2 STG.E.U16 desc[UR44][R14.64+0x152], R223 ;  /* 0x000152df0e002986 */ /* 0x0001e2000c10152c */
[----:B------:R-:W-:Y:S05]  /*19c40*/  @!P3 BRA `(.L_x_393) ;  /* 0x000000000004b947 */ /* 0x000fea0003800000 */
[----:B------:R2:W5:Y:S02]  /*19c50*/  LDG.E.LTC128B.U16 R224, desc[UR44][R6.64+0x160] ;  /* 0x0001602c06e07981 */ /* 0x000564000c1e1520 */
.L_x_393:
[----:B------:R-:W-:Y:S05]  /*19c60*/  BSYNC B1 ;  /* 0x0000000000017941 */ /* 0x000fea0003800000 */
.L_x_392:
[----:B0-----:R-:W3:Y:S01]  /*19c70*/  LDL.LU R223, [R1+0x160] ;  /* 0x0001600001df7983 */ /* 0x001ee20000300800 */
[----:B-----5:R-:W-:Y:S01]  /*19c80*/  HADD2.F32 R222, -RZ, R224.H0_H0 ;  /* 0x200000e0ffde7230 */ /* 0x020fe20000004100 */
[----:B------:R-:W-:Y:S01]  /*19c90*/  ISETP.GT.AND P2, PT, R0, 0xb1, P0 ;  /* 0x000000b10000780c */ /* 0x000fe20000744270 */
[----:B------:R-:W-:Y:S03]  /*19ca0*/  BSSY B1, `(.L_x_394) ;  /* 0x000000a000017945 */ /* 0x000fe60003800000 */
[----:B------:R-:W-:-:S04]  /*19cb0*/  FMUL R222, R222, R16 ;  /* 0x00000010dede7220 */ /* 0x000fc80000400000 */
[----:B---3--:R-:W-:Y:S01]  /*19cc0*/  FFMA R222, R223, R2, R222 ;  /* 0x00000002dfde7223 */ /* 0x008fe200000000de */
[----:B------:R-:W-:-:S04]  /*19cd0*/  @P3 IMAD.MOV.U32 R223, RZ, RZ, R11 ;  /* 0x000000ffffdf3224 */ /* 0x000fc800078e000b */
[----:B------:R-:W-:-:S04]  /*19ce0*/  F2FP.F16.F32.PACK_AB R222, RZ, R222 ;  /* 0x000000deffde723e */ /* 0x000fc800000000ff */
[----:B------:R-:W-:Y:S02]  /*19cf0*/  PRMT R225, R222, 0x7610, R225 ;  /* 0x00007610dee17816 */ /* 0x000fe400000000e1 */
[----:B------:R-:W-:-:S05]  /*19d00*/  @P3 MOV R222, R10 ;  /* 0x0000000a00de3202 */ /* 0x000fca0000000f00 */
[----:B------:R0:W-:Y:S01]  /*19d10*/  @P3 STG.E.U16 desc[UR44][R222.64+0x160], R225 ;  /* 0x000160e1de003986 */ /* 0x0001e2000c10152c */
[----:B------:R-:W-:Y:S05]  /*19d20*/  @!P2 BRA `(.L_x_395) ;  /* 0x000000000004a947 */ /* 0x000fea0003800000 */
[----:B------:R3:W5:Y:S02]  /*19d30*/  LDG.E.LTC128B.U16 R224, desc[UR44][R6.64+0x162] ;  /* 0x0001622c06e07981 */ /* 0x000764000c1e1520 */
.L_x_395:
[----:B------:R-:W-:Y:S05]  /*19d40*/  BSYNC B1 ;  /* 0x0000000000017941 */ /* 0x000fea0003800000 */
.L_x_394:
        /* <DEDUP_REMOVED lines=10> */
.L_x_397:
[----:B------:R-:W-:Y:S05]  /*19df0*/  BSYNC B1 ;  /* 0x0000000000017941 */ /* 0x000fea0003800000 */
.L_x_396:
        /* <DEDUP_REMOVED lines=10> */
.L_x_399:
[----:B------:R-:W-:Y:S05]  /*19ea0*/  BSYNC B1 ;  /* 0x0000000000017941 */ /* 0x000fea0003800000 */
.L_x_398:
        /* <DEDUP_REMOVED lines=10> */
.L_x_401:
[----:B------:R-:W-:Y:S05]  /*19f50*/  BSYNC B1 ;  /* 0x0000000000017941 */ /* 0x000fea0003800000 */
.L_x_400:
[----:B0-----:R-:W3:Y:S01]  /*19f60*/  LDL.LU R222, [R1+0x170] ;  /* 0x0001700001de7983 */ /* 0x001ee20000300800 */
[----:B-----5:R-:W-:Y:S01]  /*19f70*/  HADD2.F32 R223, -RZ, R224.H0_H0 ;  /* 0x200000e0ffdf7230 */ /* 0x020fe20000004100 */
[----:B------:R-:W-:Y:S01]  /*19f80*/  ISETP.GT.AND P0, PT, R0, 0xb9, P0 ;  /* 0x000000b90000780c */ /* 0x000fe20000704270 */
[----:B------:R-:W-:Y:S03]  /*19f90*/  BSSY B1, `(.L_x_402) ;  /* 0x0000009000017945 */ /* 0x000fe60003800000 */
[----:B------:R-:W-:-:S04]  /*19fa0*/  FMUL R223, R223, R16 ;  /* 0x00000010dfdf7220 */ /* 0x000fc80000400000 */
[----:B---3--:R-:W-:Y:S01]  /*19fb0*/  FFMA R223, R222, R2, R223 ;  /* 0x00000002dedf7223 */ /* 0x008fe200000000df */
[----:B------:R-:W-:-:S04]  /*19fc0*/  @P3 MOV R222, R10 ;  /* 0x0000000a00de3202 */ /* 0x000fc80000000f00 */
[----:B------:R-:W-:Y:S01]  /*19fd0*/  F2FP.F16.F32.PACK_AB R225, RZ, R223 ;  /* 0x000000dfffe1723e */ /* 0x000fe200000000ff */
[----:B------:R-:W-:-:S05]  /*19fe0*/  @P3 IMAD.MOV.U32 R223, RZ, RZ, R11 ;  /* 0x000000ffffdf3224 */ /* 0x000fca00078e000b */
[----:B------:R0:W-:Y:S01]  /*19ff0*/  @P3 STG.E.U16 desc[UR44][R222.64+0x170], R225 ;  /* 0x000170e1de003986 */ /* 0x0001e2000c10152c */
[----:B------:R-:W-:Y:S05]  /*1a000*/  @!P0 BRA `(.L_x_403) ;  /* 0x0000000000048947 */ /* 0x000fea0003800000 */
[----:B------:R3:W5:Y:S02]  /*1a010*/  LDG.E.LTC128B.U16 R224, desc[UR44][R6.64+0x172] ;  /* 0x0001722c06e07981 */ /* 0x000764000c1e1520 */
.L_x_403:
[----:B------:R-:W-:Y:S05]  /*1a020*/  BSYNC B1 ;  /* 0x0000000000017941 */ /* 0x000fea0003800000 */
.L_x_402:
[----:B-1234-:R-:W2:Y:S01]  /*1a030*/  LDL.LU R6, [R1+0x174] ;  /* 0x0001740001067983 */ /* 0x01eea20000300800 */
        /* <DEDUP_REMOVED lines=9> */
.L_x_405:
[----:B------:R-:W-:Y:S05]  /*1a0d0*/  BSYNC B1 ;  /* 0x0000000000017941 */ /* 0x000fea0003800000 */
.L_x_404:
[----:B------:R-:W3:Y:S01]  /*1a0e0*/  LDL.LU R6, [R1+0x178] ;  /* 0x0001780001067983 */ /* 0x000ee20000300800 */
[----:B-1---5:R-:W-:Y:S01]  /*1a0f0*/  HADD2.F32 R7, -RZ, R224.H0_H0 ;  /* 0x200000e0ff077230 */ /* 0x022fe20000004100 */
[----:B------:R-:W-:Y:S01]  /*1a100*/  ISETP.GT.AND P1, PT, R0, 0xb9, P1 ;  /* 0x000000b90000780c */ /* 0x000fe20000f24270 */
[----:B------:R-:W-:Y:S01]  /*1a110*/  BSSY B1, `(.L_x_406) ;  /* 0x000000b000017945 */ /* 0x000fe20003800000 */
[----:B0-----:R-:W-:Y:S02]  /*1a120*/  PRMT R222, R224, 0x7610, R222 ;  /* 0x00007610e0de7816 */ /* 0x001fe400000000de */
[----:B------:R-:W-:-:S04]  /*1a130*/  FMUL R7, R7, R16 ;  /* 0x0000001007077220 */ /* 0x000fc80000400000 */
[----:B---3--:R-:W-:Y:S01]  /*1a140*/  FFMA R7, R6, R2, R7 ;  /* 0x0000000206077223 */ /* 0x008fe20000000007 */
[----:B------:R-:W-:-:S04]  /*1a150*/  IADD3 R6, P0, R17, 0x100, RZ ;  /* 0x0000010011067810 */ /* 0x000fc80007f1e0ff */
[----:B------:R-:W-:-:S04]  /*1a160*/  F2FP.F16.F32.PACK_AB R7, RZ, R7 ;  /* 0x00000007ff07723e */ /* 0x000fc800000000ff */
[----:B------:R-:W-:Y:S02]  /*1a170*/  PRMT R10, R7, 0x7610, R10 ;  /* 0x00007610070a7816 */ /* 0x000fe4000000000a */
[----:B------:R-:W-:-:S03]  /*1a180*/  IADD3.X R7, RZ, UR7, RZ, P0, !PT ;  /* 0x00000007ff077c10 */ /* 0x000fc600087fe4ff */
[----:B------:R0:W-:Y:S01]  /*1a190*/  @P2 STG.E.U16 desc[UR44][R12.64+0x170], R10 ;  /* 0x0001700a0c002986 */ /* 0x0001e2000c10152c */
[----:B------:R-:W-:Y:S05]  /*1a1a0*/  @!P1 BRA `(.L_x_407) ;  /* 0x0000000000049947 */ /* 0x000fea0003800000 */
[----:B------:R1:W5:Y:S02]  /*1a1b0*/  LDG.E.LTC128B.U16 R222, desc[UR44][R4.64+0x172] ;  /* 0x0001722c04de7981 */ /* 0x000364000c1e1520 */
.L_x_407:
[----:B------:R-:W-:Y:S05]  /*1a1c0*/  BSYNC B1 ;  /* 0x0000000000017941 */ /* 0x000fea0003800000 */
.L_x_406:
[----:B0-----:R-:W3:Y:S01]  /*1a1d0*/  LDL.LU R10, [R1+0x17c] ;  /* 0x00017c00010a7983 */ /* 0x001ee20000300800 */
[----:B-12--5:R-:W-:Y:S01]  /*1a1e0*/  HADD2.F32 R5, -RZ, R222.H0_H0 ;  /* 0x200000deff057230 */ /* 0x026fe20000004100 */
[----:B------:R-:W-:Y:S01]  /*1a1f0*/  ISETP.GT.AND P0, PT, R3, 0x100, PT ;  /* 0x000001000300780c */ /* 0x000fe20003f04270 */
[----:B------:R-:W-:-:S03]  /*1a200*/  IMAD R7, R7, R20, RZ ;  /* 0x0000001407077224 */ /* 0x000fc600078e02ff */
[----:B------:R-:W-:Y:S01]  /*1a210*/  FMUL R11, R5, R16 ;  /* 0x00000010050b7220 */ /* 0x000fe20000400000 */
[----:B------:R-:W-:Y:S01]  /*1a220*/  IMAD R7, R6, R21, R7 ;  /* 0x0000001506077224 */ /* 0x000fe200078e0207 */
[----:B------:R-:W-:Y:S01]  /*1a230*/  ISETP.GT.AND P4, PT, R0, RZ, P0 ;  /* 0x000000ff0000720c */ /* 0x000fe20000784270 */
[----:B------:R-:W-:-:S04]  /*1a240*/  IMAD.WIDE.U32 R4, R6, R20, R216 ;  /* 0x0000001406047225 */ /* 0x000fc800078e00d8 */
[----:B------:R-:W-:Y:S02]  /*1a250*/  IMAD.IADD R5, R5, 0x1, R7 ;  /* 0x0000000105057824 */ /* 0x000fe400078e0207 */
[----:B---3--:R-:W-:Y:S01]  /*1a260*/  FFMA R11, R10, R2, R11 ;  /* 0x000000020a0b7223 */ /* 0x008fe2000000000b */
[----:B------:R-:W-:-:S04]  /*1a270*/  LEA R10, P2, R4, R18, 0x1 ;  /* 0x00000012040a7211 */ /* 0x000fc800078408ff */
[----:B------:R-:W-:Y:S02]  /*1a280*/  F2FP.F16.F32.PACK_AB R12, RZ, R11 ;  /* 0x0000000bff0c723e */ /* 0x000fe400000000ff */
[----:B------:R-:W-:Y:S02]  /*1a290*/  LEA.HI.X R11, R4, R19, R5, 0x1, P2 ;  /* 0x00000013040b7211 */ /* 0x000fe400010f0c05 */
[----:B------:R-:W-:-:S05]  /*1a2a0*/  PRMT R13, R12, 0x7610, R13 ;  /* 0x000076100c0d7816 */ /* 0x000fca000000000d */
[----:B------:R0:W-:Y:S04]  /*1a2b0*/  @P1 STG.E.U16 desc[UR44][R14.64+0x172], R13 ;  /* 0x0001720d0e001986 */ /* 0x0001e8000c10152c */
[----:B------:R1:W2:Y:S01]  /*1a2c0*/  @P4 LDG.E.LTC128B.U16 R222, desc[UR44][R10.64] ;  /* 0x0000002c0ade4981 */ /* 0x0002a2000c1e1520 */
[----:B------:R-:W-:Y:S01]  /*1a2d0*/  IMAD.WIDE.U32 R4, R6, R20, R22 ;  /* 0x0000001406047225 */ /* 0x000fe200078e0016 */
[----:B------:R-:W-:Y:S01]  /*1a2e0*/  USHF.L.U64.HI UR4, UR8, 0x9, UR9 ;  /* 0x0000000908047899 */ /* 0x000fe20008010209 */
[----:B------:R-:W-:Y:S01]  /*1a2f0*/  ISETP.GT.AND P2, PT, R0, 0x1, P0 ;  /* 0x000000010000780c */ /* 0x000fe20000744270 */
[----:B------:R-:W-:Y:S01]  /*1a300*/  BSSY B1, `(.L_x_408) ;  /* 0x0000010000017945 */ /* 0x000fe20003800000 */
[----:B------:R-:W-:Y:S01]  /*1a310*/  IMAD.U32 R225, RZ, RZ, UR8 ;  /* 0x00000008ffe17e24 */ /* 0x000fe2000f8e00ff */
[----:B------:R-:W-:-:S03]  /*1a320*/  IADD3 R5, R7, R5, RZ ;  /* 0x0000000507057210 */ /* 0x000fc60007ffe0ff */
[----:B0-----:R-:W-:Y:S01]  /*1a330*/  IMAD.WIDE.U32 R12, R218, UR42, R4 ;  /* 0x0000002ada0c7c25 */ /* 0x001fe2000f8e0004 */
[----:B------:R-:W-:-:S04]  /*1a340*/  LEA R4, P1, R225, R8, 0x9 ;  /* 0x00000008e1047211 */ /* 0x000fc800078248ff */
[----:B------:R-:W-:Y:S02]  /*1a350*/  IADD3 R5, R219, R13, RZ ;  /* 0x0000000ddb057210 */ /* 0x000fe40007ffe0ff */
[----:B-1----:R-:W-:-:S04]  /*1a360*/  LEA R10, P3, R12, R18, 0x1 ;  /* 0x000000120c0a7211 */ /* 0x002fc800078608ff */
[----:B------:R-:W-:Y:S02]  /*1a370*/  LEA.HI.X R11, R12, R19, R5, 0x1, P3 ;  /* 0x000000130c0b7211 */ /* 0x000fe400018f0c05 */
[----:B------:R-:W-:Y:S01]  /*1a380*/  IADD3.X R5, R9, UR4, RZ, P1, !PT ;  /* 0x0000000409057c10 */ /* 0x000fe20008ffe4ff */
[----:B--2---:R-:W-:-:S05]  /*1a390*/  HADD2.F32 R223, -RZ, R222.H0_H0 ;  /* 0x200000deffdf7230 */ /* 0x004fca0000004100 */
[----:B------:R-:W-:-:S04]  /*1a3a0*/  FMUL R223, R223, R16 ;  /* 0x00000010dfdf7220 */ /* 0x000fc80000400000 */
[----:B------:R-:W-:-:S05]  /*1a3b0*/  FFMA R223, R120, R2, R223 ;  /* 0x0000000278df7223 */ /* 0x000fca00000000df */
[----:B------:R-:W-:-:S05]  /*1a3c0*/  F2FP.F16.F32.PACK_AB R223, RZ, R223 ;  /* 0x000000dfffdf723e */ /* 0x000fca00000000ff */
[----:B------:R0:W-:Y:S01]  /*1a3d0*/  @P4 STG.E.U16 desc[UR44][R4.64], R223 ;  /* 0x000000df04004986 */ /* 0x0001e2000c10152c */
[----:B------:R-:W-:Y:S05]  /*1a3e0*/  @!P2 BRA `(.L_x_409) ;  /* 0x000000000004a947 */ /* 0x000fea0003800000 */
[----:B------:R1:W5:Y:S02]  /*1a3f0*/  LDG.E.LTC128B.U16 R222, desc[UR44][R10.64+0x2] ;  /* 0x0000022c0ade7981 */ /* 0x000364000c1e1520 */
.L_x_409:
[----:B------:R-:W-:Y:S05]  /*1a400*/  BSYNC B1 ;  /* 0x0000000000017941 */ /* 0x000fea0003800000 */
.L_x_408:
[----:B-----5:R-:W-:Y:S01]  /*1a410*/  HADD2.F32 R13, -RZ, R222.H0_H0 ;  /* 0x200000deff0d7230 */ /* 0x020fe20000004100 */
[----:B------:R-:W-:Y:S01]  /*1a420*/  ISETP.GT.AND P1, PT, R3, 0x108, PT ;  /* 0x000001080300780c */ /* 0x000fe20003f24270 */
[----:B------:R-:W-:Y:S01]  /*1a430*/  IMAD.WIDE.U32 R14, R6, R20, R226 ;  /* 0x00000014060e7225 */ /* 0x000fe200078e00e2 */
[----:B------:R-:W-:Y:S03]  /*1a440*/  BSSY B1, `(.L_x_410) ;  /* 0x000000f000017945 */ /* 0x000fe60003800000 */
[----:B------:R-:W-:Y:S01]  /*1a450*/  FMUL R12, R13, R16 ;  /* 0x000000100d0c7220 */ /* 0x000fe20000400000 */
[----:B------:R-:W-:Y:S01]  /*1a460*/  ISETP.GT.AND P3, PT, R0, RZ, P1 ;  /* 0x000000ff0000720c */ /* 0x000fe20000f64270 */
[----:B------:R-:W-:Y:S01]  /*1a470*/  IMAD.IADD R15, R7, 0x1, R15 ;  /* 0x00000001070f7824 */ /* 0x000fe200078e020f */
[----:B------:R-:W-:Y:S01]  /*1a480*/  IADD3 R7, P4, R220, R14, RZ ;  /* 0x0000000edc077210 */ /* 0x000fe20007f9e0ff */
[----:B------:R-:W-:Y:S01]  /*1a490*/  FFMA R12, R121, R2, R12 ;  /* 0x00000002790c7223 */ /* 0x000fe2000000000c */
[----:B------:R-:W-:-:S04]  /*1a4a0*/  IADD3 R14, P5, R22, R14, RZ ;  /* 0x0000000e160e7210 */ /* 0x000fc80007fbe0ff */
[----:B------:R-:W-:Y:S02]  /*1a4b0*/  F2FP.F16.F32.PACK_AB R13, RZ, R12 ;  /* 0x0000000cff0d723e */ /* 0x000fe400000000ff */
[----:B------:R-:W-:Y:S01]  /*1a4c0*/  IADD3.X R12, R15, R217, RZ, P4, !PT ;  /* 0x000000d90f0c7210 */ /* 0x000fe200027fe4ff */
[----:B------:R-:W-:Y:S01]  /*1a4d0*/  IMAD.X R15, R23, 0x1, R15, P5 ;  /* 0x00000001170f7824 */ /* 0x000fe200028e060f */
[C---:B------:R-:W-:Y:S01]  /*1a4e0*/  LEA R6, P4, R7.reuse, R18, 0x1 ;  /* 0x0000001207067211 */ /* 0x040fe200078808ff */
[----:B------:R2:W-:Y:S03]  /*1a4f0*/  @P2 STG.E.U16 desc[UR44][R4.64+0x2], R13 ;  /* 0x0000020d04002986 */ /* 0x0005e6000c10152c */
[----:B------:R-:W-:Y:S01]  /*1a500*/  LEA.HI.X R7, R7, R19, R12, 0x1, P4 ;  /* 0x0000001307077211 */ /* 0x000fe200020f0c0c */
[----:B------:R-:W-:Y:S08]  /*1a510*/  @!P3 BRA `(.L_x_411) ;  /* 0x000000000004b947 */ /* 0x000ff00003800000 */
[----:B------:R3:W5:Y:S02]  /*1a520*/  LDG.E.LTC128B.U16 R222, desc[UR44][R6.64] ;  /* 0x0000002c06de7981 */ /* 0x000764000c1e1520 */
.L_x_411:
[----:B------:R-:W-:Y:S05]  /*1a530*/  BSYNC B1 ;  /* 0x0000000000017941 */ /* 0x000fea0003800000 */
.L_x_410:
[----:B---3-5:R-:W-:Y:S01]  /*1a540*/  HADD2.F32 R7, -RZ, R222.H0_H0 ;  /* 0x200000deff077230 */ /* 0x028fe20000004100 */
[----:B------:R-:W-:Y:S01]  /*1a550*/  IADD3 R12, P2, R4, R229, RZ ;  /* 0x000000e5040c7210 */ /* 0x000fe20007f5e0ff */
[----:B------:R-:W-:Y:S01]  /*1a560*/  IMAD.WIDE.U32 R14, R218, UR42, R14 ;  /* 0x0000002ada0e7c25 */ /* 0x000fe2000f8e000e */
[----:B------:R-:W-:Y:S03]  /*1a570*/  BSSY B1, `(.L_x_412) ;  /* 0x000000c000017945 */ /* 0x000fe60003800000 */
[----:B------:R-:W-:Y:S01]  /*1a580*/  FMUL R7, R7, R16 ;  /* 0x0000001007077220 */ /* 0x000fe20000400000 */
[----:B--2---:R-:W-:-:S03]  /*1a590*/  IADD3 R13, R219, R15, RZ ;  /* 0x0000000fdb0d7210 */ /* 0x004fc60007ffe0ff */
[----:B------:R-:W-:Y:S01]  /*1a5a0*/  FFMA R7, R122, R2, R7 ;  /* 0x000000027a077223 */ /* 0x000fe20000000007 */
[----:B------:R-:W-:-:S04]  /*1a5b0*/  LEA R6, P4, R14, R18, 0x1 ;  /* 0x000000120e067211 */ /* 0x000fc800078808ff */
[----:B------:R-:W-:Y:S02]  /*1a5c0*/  F2FP.F16.F32.PACK_AB R15, RZ, R7 ;  /* 0x00000007ff0f723e */ /* 0x000fe400000000ff */
[----:B------:R-:W-:Y:S01]  /*1a5d0*/  LEA.HI.X R7, R14, R19, R13, 0x1, P4 ;  /* 0x000000130e077211 */ /* 0x000fe200020f0c0d */
[----:B------:R-:W-:Y:S01]  /*1a5e0*/  IMAD.X R13, R5, 0x1, R228, P2 ;  /* 0x00000001050d7824 */ /* 0x000fe200010e06e4 */
[----:B------:R-:W-:-:S04]  /*1a5f0*/  ISETP.GT.AND P4, PT, R0, 0x1, P1 ;  /* 0x000000010000780c */ /* 0x000fc80000f84270 */
[----:B------:R2:W-:Y:S09]  /*1a600*/  @P3 STG.E.U16 desc[UR44][R12.64], R15 ;  /* 0x0000000f0c003986 */ /* 0x0005f2000c10152c */
[----:B------:R-:W-:Y:S05]  /*1a610*/  @!P4 BRA `(.L_x_413) ;  /* 0x000000000004c947 */ /* 0x000fea0003800000 */
[----:B------:R3:W5:Y:S02]  /*1a620*/  LDG.E.LTC128B.U16 R222, desc[UR44][R6.64+0x2] ;  /* 0x0000022c06de7981 */ /* 0x000764000c1e1520 */
.L_x_413:
[----:B------:R-:W-:Y:S05]  /*1a630*/  BSYNC B1 ;  /* 0x0000000000017941 */ /* 0x000fea0003800000 */
.L_x_412:
[----:B--2--5:R-:W-:Y:S01]  /*1a640*/  HADD2.F32 R15, -RZ, R222.H0_H0 ;  /* 0x200000deff0f7230 */ /* 0x024fe20000004100 */
[----:B------:R-:W-:Y:S01]  /*1a650*/  ISETP.GT.AND P3, PT, R0, 0x8, P0 ;  /* 0x000000080000780c */ /* 0x000fe20000764270 */
[----:B------:R-:W-:Y:S03]  /*1a660*/  BSSY B1, `(.L_x_414) ;  /* 0x0000009000017945 */ /* 0x000fe60003800000 */
[----:B------:R-:W-:-:S04]  /*1a670*/  FMUL R14, R15, R16 ;  /* 0x000000100f0e7220 */ /* 0x000fc80000400000 */
[----:B------:R-:W-:Y:S01]  /*1a680*/  FFMA R123, R123, R2, R14 ;  /* 0x000000027b7b7223 */ /* 0x000fe2000000000e */
[----:B------:R-:W-:-:S04]  /*1a690*/  IADD3 R14, P2, R229, R4, RZ ;  /* 0x00000004e50e7210 */ /* 0x000fc80007f5e0ff */
[----:B------:R-:W-:Y:S02]  /*1a6a0*/  F2FP.F16.F32.PACK_AB R123, RZ, R123 ;  /* 0x0000007bff7b723e */ /* 0x000fe400000000ff */
[----:B------:R-:W-:-:S05]  /*1a6b0*/  IADD3.X R15, R228, R5, RZ, P2, !PT ;  /* 0x00000005e40f7210 */ /* 0x000fca00017fe4ff */
[----:B------:R2:W-:Y:S01]  /*1a6c0*/  @P4 STG.E.U16 desc[UR44][R14.64+0x2], R123 ;  /* 0x0000027b0e004986 */ /* 0x0005e2000c10152c */
[----:B------:R-:W-:Y:S05]  /*1a6d0*/  @!P3 BRA `(.L_x_415) ;  /* 0x000000000004b947 */ /* 0x000fea0003800000 */
[----:B------:R4:W5:Y:S02]  /*1a6e0*/  LDG.E.LTC128B.U16 R222, desc[UR44][R10.64+0x10] ;  /* 0x0000102c0ade7981 */ /* 0x000964000c1e1520 */
.L_x_415:
[----:B------:R-:W-:Y:S05]  /*1a6f0*/  BSYNC B1 ;  /* 0x0000000000017941 */ /* 0x000fea0003800000 */
.L_x_414:
[----:B-----5:R-:W-:Y:S01]  /*1a700*/  HADD2.F32 R121, -RZ, R222.H0_H0 ;  /* 0x200000deff797230 */ /* 0x020fe20000004100 */
[----:B------:R-:W-:Y:S01]  /*1a710*/  ISETP.GT.AND P2, PT, R0, 0x9, P0 ;  /* 0x000000090000780c */ /* 0x000fe20000744270 */
[----:B------:R-:W-:Y:S01]  /*1a720*/  @P3 IMAD.MOV.U32 R120, RZ, RZ, R4 ;  /* 0x000000ffff783224 */ /* 0x000fe200078e0004 */
[----:B------:R-:W-:Y:S02]  /*1a730*/  BSSY B1, `(.L_x_416) ;  /* 0x0000009000017945 */ /* 0x000fe40003800000 */
[----:B------:R-:W-:-:S04]  /*1a740*/  FMUL R121, R121, R16 ;  /* 0x0000001079797220 */ /* 0x000fc80000400000 */
[----:B------:R-:W-:-:S05]  /*1a750*/  FFMA R121, R124, R2, R121 ;  /* 0x000000027c797223 */ /* 0x000fca0000000079 */
[----:B------:R-:W-:-:S04]  /*1a760*/  F2FP.F16.F32.PACK_AB R121, RZ, R121 ;  /* 0x00000079ff79723e */ /* 0x000fc800000000ff */
[----:B------:R-:W-:Y:S02]  /*1a770*/  PRMT R122, R121, 0x7610, R122 ;  /* 0x00007610797a7816 */ /* 0x000fe4000000007a */
[----:B------:R-:W-:-:S05]  /*1a780*/  @P3 MOV R121, R5 ;  /* 0x0000000500793202 */ /* 0x000fca0000000f00 */
[----:B------:R0:W-:Y:S01]  /*1a790*/  @P3 STG.E.U16 desc[UR44][R120.64+0x10], R122 ;  /* 0x0000107a78003986 */ /* 0x0001e2000c10152c */
[----:B------:R-:W-:Y:S05]  /*1a7a0*/  @!P2 BRA `(.L_x_417) ;  /* 0x000000000004a947 */ /* 0x000fea0003800000 */
[----:B------:R0:W5:Y:S02]  /*1a7b0*/  LDG.E.LTC128B.U16 R222, desc[UR44][R10.64+0x12] ;  /* 0x0000122c0ade7981 */ /* 0x000164000c1e1520 */
.L_x_417:
[----:B------:R-:W-:Y:S05]  /*1a7c0*/  BSYNC B1 ;  /* 0x0000000000017941 */ /* 0x000fea0003800000 */
.L_x_416:
[----:B0----5:R-:W-:Y:S01]  /*1a7d0*/  HADD2.F32 R121, -RZ, R222.H0_H0 ;  /* 0x200000deff797230 */ /* 0x021fe20000004100 */
[----:B------:R-:W-:Y:S01]  /*1a7e0*/  ISETP.GT.AND P3, PT, R0, 0x8, P1 ;  /* 0x000000080000780c */ /* 0x000fe20000f64270 */
[----:B------:R-:W-:Y:S03]  /*1a7f0*/  BSSY B1, `(.L_x_418) ;  /* 0x0000007000017945 */ /* 0x000fe60003800000 */
[----:B------:R-:W-:-:S04]  /*1a800*/  FMUL R120, R121, R16 ;  /* 0x0000001079787220 */ /* 0x000fc80000400000 */
[----:B------:R-:W-:-:S05]  /*1a810*/  FFMA R120, R125, R2, R120 ;  /* 0x000000027d787223 */ /* 0x000fca0000000078 */
[----:B------:R-:W-:-:S05]  /*1a820*/  F2FP.F16.F32.PACK_AB R120, RZ, R120 ;  /* 0x00000078ff78723e */ /* 0x000fca00000000ff */
[----:B------:R0:W-:Y:S01]  /*1a830*/  @P2 STG.E.U16 desc[UR44][R4.64+0x12], R120 ;  /* 0x0000127804002986 */ /* 0x0001e2000c10152c */
[----:B------:R-:W-:Y:S05]  /*1a840*/  @!P3 BRA `(.L_x_419) ;  /* 0x000000000004b947 */ /* 0x000fea0003800000 */
[----:B------:R0:W5:Y:S02]  /*1a850*/  LDG.E.LTC128B.U16 R222, desc[UR44][R6.64+0x10] ;  /* 0x0000102c06de7981 */ /* 0x000164000c1e1520 */
.L_x_419:
[----:B------:R-:W-:Y:S05]  /*1a860*/  BSYNC B1 ;  /* 0x0000000000017941 */ /* 0x000fea0003800000 */
.L_x_418:
[----:B-----5:R-:W-:Y:S01]  /*1a870*/  HADD2.F32 R121, -RZ, R222.H0_H0 ;  /* 0x200000deff797230 */ /* 0x020fe20000004100 */
        /* <DEDUP_REMOVED lines=8> */
.L_x_421:
[----:B------:R-:W-:Y:S05]  /*1a900*/  BSYNC B1 ;  /* 0x0000000000017941 */ /* 0x000fea0003800000 */
.L_x_420:
        /* <DEDUP_REMOVED lines=9> */
.L_x_423:
[----:B------:R-:W-:Y:S05]  /*1a9a0*/  BSYNC B1 ;  /* 0x0000000000017941 */ /* 0x000fea0003800000 */
.L_x_422:
[----:B-----5:R-:W-:Y:S01]  /*1a9b0*/  HADD2.F32 R121, -RZ, R222.H0_H0 ;  /* 0x200000deff797230 */ /* 0x020fe20000004100 */
[----:B------:R-:W-:Y:S01]  /*1a9c0*/  ISETP.GT.AND P2, PT, R0, 0x11, P0 ;  /* 0x000000110000780c */ /* 0x000fe20000744270 */
[----:B0-----:R-:W-:Y:S01]  /*1a9d0*/  @P3 IMAD.MOV.U32 R120, RZ, RZ, R4 ;  /* 0x000000ffff783224 */ /* 0x001fe200078e0004 */
        /* <DEDUP_REMOVED lines=9> */
.L_x_425:
[----:B------:R-:W-:Y:S05]  /*1aa70*/  BSYNC B1 ;  /* 0x0000000000017941 */ /* 0x000fea0003800000 */
.L_x_424:
        /* <DEDUP_REMOVED lines=9> */
.L_x_427:
[----:B------:R-:W-:Y:S05]  /*1ab10*/  BSYNC B1 ;  /* 0x0000000000017941 */ /* 0x000fea0003800000 */
.L_x_426:
        /* <DEDUP_REMOVED lines=9> */
.L_x_429:
[----:B------:R-:W-:Y:S05]  /*1abb0*/  BSYNC B1 ;  /* 0x0000000000017941 */ /* 0x000fea0003800000 */
.L_x_428:
        /* <DEDUP_REMOVED lines=9> */
.L_x_431:
[----:B------:R-:W-:Y:S05]  /*1ac50*/  BSYNC B1 ;  /* 0x0000000000017941 */ /* 0x000fea0003800000 */
.L_x_430:
        /* <DEDUP_REMOVED lines=12> */
.L_x_433:
[----:B------:R-:W-:Y:S05]  /*1ad20*/  BSYNC B1 ;  /* 0x0000000000017941 */ /* 0x000fea0003800000 */
.L_x_432:
        /* <DEDUP_REMOVED lines=9> */
.L_x_435:
[----:B------:R-:W-:Y:S05]  /*1adc0*/  BSYNC B1 ;  /* 0x0000000000017941 */ /* 0x000fea0003800000 */
.L_x_434:
        /* <DEDUP_REMOVED lines=9> */
.L_x_437:
[----:B------:R-:W-:Y:S05]  /*1ae60*/  BSYNC B1 ;  /* 0x0000000000017941 */ /* 0x000fea0003800000 */
.L_x_436:
        /* <DEDUP_REMOVED lines=9> */
.L_x_439:
[----:B------:R-:W-:Y:S05]  /*1af00*/  BSYNC B1 ;  /* 0x0000000000017941 */ /* 0x000fea0003800000 */
.L_x_438:
        /* <DEDUP_REMOVED lines=12> */
.L_x_441:
[----:B------:R-:W-:Y:S05]  /*1afd0*/  BSYNC B1 ;  /* 0x0000000000017941 */ /* 0x000fea0003800000 */
.L_x_440:
        /* <DEDUP_REMOVED lines=9> */
.L_x_443:
[----:B------:R-:W-:Y:S05]  /*1b070*/  BSYNC B1 ;  /* 0x0000000000017941 */ /* 0x000fea0003800000 */
.L_x_442:
        /* <DEDUP_REMOVED lines=9> */
.L_x_445:
[----:B------:R-:W-:Y:S05]  /*1b110*/  BSYNC B1 ;  /* 0x0000000000017941 */ /* 0x000fea0003800000 */
.L_x_444:
        /* <DEDUP_REMOVED lines=9> */
.L_x_447:
[----:B------:R-:W-:Y:S05]  /*1b1b0*/  BSYNC B1 ;  /* 0x0000000000017941 */ /* 0x000fea0003800000 */
.L_x_446:
        /* <DEDUP_REMOVED lines=12> */
.L_x_449:
[----:B------:R-:W-:Y:S05]  /*1b280*/  BSYNC B1 ;  /* 0x0000000000017941 */ /* 0x000fea0003800000 */
.L_x_448:
        /* <DEDUP_REMOVED lines=9> */
.L_x_451:
[----:B------:R-:W-:Y:S05]  /*1b320*/  BSYNC B1 ;  /* 0x0000000000017941 */ /* 0x000fea0003800000 */
.L_x_450:
        /* <DEDUP_REMOVED lines=9> */
.L_x_453:
[----:B------:R-:W-:Y:S05]  /*1b3c0*/  BSYNC B1 ;  /* 0x0000000000017941 */ /* 0x000fea0003800000 */
.L_x_452:
        /* <DEDUP_REMOVED lines=9> */
.L_x_455:
[----:B------:R-:W-:Y:S05]  /*1b460*/  BSYNC B1 ;  /* 0x0000000000017941 */ /* 0x000fea0003800000 */
.L_x_454:
        /* <DEDUP_REMOVED lines=12> */
.L_x_457:
[----:B------:R-:W-:Y:S05]  /*1b530*/  BSYNC B1 ;  /* 0x0000000000017941 */ /* 0x000fea0003800000 */
.L_x_456:
        /* <DEDUP_REMOVED lines=9> */
.L_x_459:
[----:B------:R-:W-:Y:S05]  /*1b5d0*/  BSYNC B1 ;  /* 0x0000000000017941 */ /* 0x000fea0003800000 */
.L_x_458:
        /* <DEDUP_REMOVED lines=9> */
.L_x_461:
[----:B------:R-:W-:Y:S05]  /*1b670*/  BSYNC B1 ;  /* 0x0000000000017941 */ /* 0x000fea0003800000 */
.L_x_460:
        /* <DEDUP_REMOVED lines=9> */
.L_x_463:
[----:B------:R-:W-:Y:S05]  /*1b710*/  BSYNC B1 ;  /* 0x0000000000017941 */ /* 0x000fea0003800000 */
.L_x_462:
        /* <DEDUP_REMOVED lines=12> */
.L_x_465:
[----:B------:R-:W-:Y:S05]  /*1b7e0*/  BSYNC B1 ;  /* 0x0000000000017941 */ /* 0x000fea0003800000 */
.L_x_464:
        /* <DEDUP_REMOVED lines=9> */
.L_x_467:
[----:B------:R-:W-:Y:S05]  /*1b880*/  BSYNC B1 ;  /* 0x0000000000017941 */ /* 0x000fea0003800000 */
.L_x_466:
        /* <DEDUP_REMOVED lines=9> */
.L_x_469:
[----:B------:R-:W-:Y:S05]  /*1b920*/  BSYNC B1 ;  /* 0x0000000000017941 */ /* 0x000fea0003800000 */
.L_x_468:
        /* <DEDUP_REMOVED lines=9> */
.L_x_471:
[----:B------:R-:W-:Y:S05]  /*1b9c0*/  BSYNC B1 ;  /* 0x0000000000017941 */ /* 0x000fea0003800000 */
.L_x_470:
        /* <DEDUP_REMOVED lines=12> */
.L_x_473:
[----:B------:R-:W-:Y:S05]  /*1ba90*/  BSYNC B1 ;  /* 0x0000000000017941 */ /* 0x000fea0003800000 */
.L_x_472:
        /* <DEDUP_REMOVED lines=9> */
.L_x_475:
[----:B------:R-:W-:Y:S05]  /*1bb30*/  BSYNC B1 ;  /* 0x0000000000017941 */ /* 0x000fea0003800000 */
.L_x_474:
        /* <DEDUP_REMOVED lines=9> */
.L_x_477:
[----:B------:R-:W-:Y:S05]  /*1bbd0*/  BSYNC B1 ;  /* 0x0000000000017941 */ /* 0x000fea0003800000 */
.L_x_476:
        /* <DEDUP_REMOVED lines=9> */
.L_x_479:
[----:B------:R-:W-:Y:S05]  /*1bc70*/  BSYNC B1 ;  /* 0x0000000000017941 */ /* 0x000fea0003800000 */
.L_x_478:
        /* <DEDUP_REMOVED lines=12> */
.L_x_481:
[----:B------:R-:W-:Y:S05]  /*1bd40*/  BSYNC B1 ;  /* 0x0000000000017941 */ /* 0x000fea0003800000 */
.L_x_480:
        /* <DEDUP_REMOVED lines=9> */
.L_x_483:
[----:B------:R-:W-:Y:S05]  /*1bde0*/  BSYNC B1 ;  /* 0x0000000000017941 */ /* 0x000fea0003800000 */
.L_x_482:
        /* <DEDUP_REMOVED lines=9> */
.L_x_485:
[----:B------:R-:W-:Y:S05]  /*1be80*/  BSYNC B1 ;  /* 0x0000000000017941 */ /* 0x000fea0003800000 */
.L_x_484:
        /* <DEDUP_REMOVED lines=9> */
.L_x_487:
[----:B------:R-:W-:Y:S05]  /*1bf20*/  BSYNC B1 ;  /* 0x0000000000017941 */ /* 0x000fea0003800000 */
.L_x_486:
        /* <DEDUP_REMOVED lines=12> */
.L_x_489:
[----:B------:R-:W-:Y:S05]  /*1bff0*/  BSYNC B1 ;  /* 0x0000000000017941 */ /* 0x000fea0003800000 */
.L_x_488:
        /* <DEDUP_REMOVED lines=9> */
.L_x_491:
[----:B------:R-:W-:Y:S05]  /*1c090*/  BSYNC B1 ;  /* 0x0000000000017941 */ /* 0x000fea0003800000 */
.L_x_490:
        /* <DEDUP_REMOVED lines=9> */
.L_x_493:
[----:B------:R-:W-:Y:S05]  /*1c130*/  BSYNC B1 ;  /* 0x0000000000017941 */ /* 0x000fea0003800000 */
.L_x_492:
        /* <DEDUP_REMOVED lines=9> */
.L_x_495:
[----:B------:R-:W-:Y:S05]  /*1c1d0*/  BSYNC B1 ;  /* 0x0000000000017941 */ /* 0x000fea0003800000 */
.L_x_494:
        /* <DEDUP_REMOVED lines=12> */
.L_x_497:
[----:B------:R-:W-:Y:S05]  /*1c2a0*/  BSYNC B1 ;  /* 0x0000000000017941 */ /* 0x000fea0003800000 */
.L_x_496:
        /* <DEDUP_REMOVED lines=9> */
.L_x_499:
[----:B------:R-:W-:Y:S05]  /*1c340*/  BSYNC B1 ;  /* 0x0000000000017941 */ /* 0x000fea0003800000 */
.L_x_498:
        /* <DEDUP_REMOVED lines=9> */
.L_x_501:
[----:B------:R-:W-:Y:S05]  /*1c3e0*/  BSYNC B1 ;  /* 0x0000000000017941 */ /* 0x000fea0003800000 */
.L_x_500:
        /* <DEDUP_REMOVED lines=9> */
.L_x_503:
[----:B------:R-:W-:Y:S05]  /*1c480*/  BSYNC B1 ;  /* 0x0000000000017941 */ /* 0x000fea0003800000 */
.L_x_502:
        /* <DEDUP_REMOVED lines=12> */
.L_x_505:
[----:B------:R-:W-:Y:S05]  /*1c550*/  BSYNC B1 ;  /* 0x0000000000017941 */ /* 0x000fea0003800000 */
.L_x_504:
        /* <DEDUP_REMOVED lines=9> */
.L_x_507:
[----:B------:R-:W-:Y:S05]  /*1c5f0*/  BSYNC B1 ;  /* 0x0000000000017941 */ /* 0x000fea0003800000 */
.L_x_506:
        /* <DEDUP_REMOVED lines=9> */
.L_x_509:
[----:B------:R-:W-:Y:S05]  /*1c690*/  BSYNC B1 ;  /* 0x0000000000017941 */ /* 0x000fea0003800000 */
.L_x_508:
        /* <DEDUP_REMOVED lines=9> */
.L_x_511:
[----:B------:R-:W-:Y:S05]  /*1c730*/  BSYNC B1 ;  /* 0x0000000000017941 */ /* 0x000fea0003800000 */
.L_x_510:
        /* <DEDUP_REMOVED lines=12> */
.L_x_513:
[----:B------:R-:W-:Y:S05]  /*1c800*/  BSYNC B1 ;  /* 0x0000000000017941 */ /* 0x000fea0003800000 */
.L_x_512:
        /* <DEDUP_REMOVED lines=9> */
.L_x_515:
[----:B------:R-:W-:Y:S05]  /*1c8a0*/  BSYNC B1 ;  /* 0x0000000000017941 */ /* 0x000fea0003800000 */
.L_x_514:
        /* <DEDUP_REMOVED lines=9> */
.L_x_517:
[----:B------:R-:W-:Y:S05]  /*1c940*/  BSYNC B1 ;  /* 0x0000000000017941 */ /* 0x000fea0003800000 */
.L_x_516:
        /* <DEDUP_REMOVED lines=9> */
.L_x_519:
[----:B------:R-:W-:Y:S05]  /*1c9e0*/  BSYNC B1 ;  /* 0x0000000000017941 */ /* 0x000fea0003800000 */
.L_x_518:
        /* <DEDUP_REMOVED lines=12> */
.L_x_521:
[----:B------:R-:W-:Y:S05]  /*1cab0*/  BSYNC B1 ;  /* 0x0000000000017941 */ /* 0x000fea0003800000 */
.L_x_520:
        /* <DEDUP_REMOVED lines=9> */
.L_x_523:
[----:B------:R-:W-:Y:S05]  /*1cb50*/  BSYNC B1 ;  /* 0x0000000000017941 */ /* 0x000fea0003800000 */
.L_x_522:
        /* <DEDUP_REMOVED lines=9> */
.L_x_525:
[----:B------:R-:W-:Y:S05]  /*1cbf0*/  BSYNC B1 ;  /* 0x0000000000017941 */ /* 0x000fea0003800000 */
.L_x_524:
        /* <DEDUP_REMOVED lines=9> */
.L_x_527:
[----:B------:R-:W-:Y:S05]  /*1cc90*/  BSYNC B1 ;  /* 0x0000000000017941 */ /* 0x000fea0003800000 */
.L_x_526:
        /* <DEDUP_REMOVED lines=12> */
.L_x_529:
[----:B------:R-:W-:Y:S05]  /*1cd60*/  BSYNC B1 ;  /* 0x0000000000017941 */ /* 0x000fea0003800000 */
.L_x_528:
        /* <DEDUP_REMOVED lines=9> */
.L_x_531:
[----:B------:R-:W-:Y:S05]  /*1ce00*/  BSYNC B1 ;  /* 0x0000000000017941 */ /* 0x000fea0003800000 */
.L_x_530:
        /* <DEDUP_REMOVED lines=9> */
.L_x_533:
[----:B------:R-:W-:Y:S05]  /*1cea0*/  BSYNC B1 ;  /* 0x0000000000017941 */ /* 0x000fea0003800000 */
.L_x_532:
        /* <DEDUP_REMOVED lines=9> */
.L_x_535:
[----:B------:R-:W-:Y:S05]  /*1cf40*/  BSYNC B1 ;  /* 0x0000000000017941 */ /* 0x000fea0003800000 */
.L_x_534:
        /* <DEDUP_REMOVED lines=12> */
.L_x_537:
[----:B------:R-:W-:Y:S05]  /*1d010*/  BSYNC B1 ;  /* 0x0000000000017941 */ /* 0x000fea0003800000 */
.L_x_536:
        /* <DEDUP_REMOVED lines=9> */
.L_x_539:
[----:B------:R-:W-:Y:S05]  /*1d0b0*/  BSYNC B1 ;  /* 0x0000000000017941 */ /* 0x000fea0003800000 */
.L_x_538:
        /* <DEDUP_REMOVED lines=9> */
.L_x_541:
[----:B------:R-:W-:Y:S05]  /*1d150*/  BSYNC B1 ;  /* 0x0000000000017941 */ /* 0x000fea0003800000 */
.L_x_540:
        /* <DEDUP_REMOVED lines=9> */
.L_x_543:
[----:B------:R-:W-:Y:S05]  /*1d1f0*/  BSYNC B1 ;  /* 0x0000000000017941 */ /* 0x000fea0003800000 */
.L_x_542:
        /* <DEDUP_REMOVED lines=12> */
.L_x_545:
[----:B------:R-:W-:Y:S05]  /*1d2c0*/  BSYNC B1 ;  /* 0x0000000000017941 */ /* 0x000fea0003800000 */
.L_x_544:
        /* <DEDUP_REMOVED lines=9> */
.L_x_547:
[----:B------:R-:W-:Y:S05]  /*1d360*/  BSYNC B1 ;  /* 0x0000000000017941 */ /* 0x000fea0003800000 */
.L_x_546:
        /* <DEDUP_REMOVED lines=9> */
.L_x_549:
[----:B------:R-:W-:Y:S05]  /*1d400*/  BSYNC B1 ;  /* 0x0000000000017941 */ /* 0x000fea0003800000 */
.L_x_548:
        /* <DEDUP_REMOVED lines=9> */
.L_x_551:
[----:B------:R-:W-:Y:S05]  /*1d4a0*/  BSYNC B1 ;  /* 0x0000000000017941 */ /* 0x000fea0003800000 */
.L_x_550:
        /* <DEDUP_REMOVED lines=12> */
.L_x_553:
[----:B------:R-:W-:Y:S05]  /*1d570*/  BSYNC B1 ;  /* 0x0000000000017941 */ /* 0x000fea0003800000 */
.L_x_552:
        /* <DEDUP_REMOVED lines=9> */
.L_x_555:
[----:B------:R-:W-:Y:S05]  /*1d610*/  BSYNC B1 ;  /* 0x0000000000017941 */ /* 0x000fea0003800000 */
.L_x_554:
        /* <DEDUP_REMOVED lines=9> */
.L_x_557:
[----:B------:R-:W-:Y:S05]  /*1d6b0*/  BSYNC B1 ;  /* 0x0000000000017941 */ /* 0x000fea0003800000 */
.L_x_556:
        /* <DEDUP_REMOVED lines=9> */
.L_x_559:
[----:B------:R-:W-:Y:S05]  /*1d750*/  BSYNC B1 ;  /* 0x0000000000017941 */ /* 0x000fea0003800000 */
.L_x_558:
        /* <DEDUP_REMOVED lines=12> */
.L_x_561:
[----:B------:R-:W-:Y:S05]  /*1d820*/  BSYNC B1 ;  /* 0x0000000000017941 */ /* 0x000fea0003800000 */
.L_x_560:
        /* <DEDUP_REMOVED lines=9> */
.L_x_563:
[----:B------:R-:W-:Y:S05]  /*1d8c0*/  BSYNC B1 ;  /* 0x0000000000017941 */ /* 0x000fea0003800000 */
.L_x_562:
        /* <DEDUP_REMOVED lines=9> */
.L_x_565:
[----:B------:R-:W-:Y:S05]  /*1d960*/  BSYNC B1 ;  /* 0x0000000000017941 */ /* 0x000fea0003800000 */
.L_x_564:
        /* <DEDUP_REMOVED lines=9> */
.L_x_567:
[----:B------:R-:W-:Y:S05]  /*1da00*/  BSYNC B1 ;  /* 0x0000000000017941 */ /* 0x000fea0003800000 */
.L_x_566:
        /* <DEDUP_REMOVED lines=12> */
.L_x_569:
[----:B------:R-:W-:Y:S05]  /*1dad0*/  BSYNC B1 ;  /* 0x0000000000017941 */ /* 0x000fea0003800000 */
.L_x_568:
        /* <DEDUP_REMOVED lines=9> */
.L_x_571:
[----:B------:R-:W-:Y:S05]  /*1db70*/  BSYNC B1 ;  /* 0x0000000000017941 */ /* 0x000fea0003800000 */
.L_x_570:
        /* <DEDUP_REMOVED lines=9> */
.L_x_573:
[----:B------:R-:W-:Y:S05]  /*1dc10*/  BSYNC B1 ;  /* 0x0000000000017941 */ /* 0x000fea0003800000 */
.L_x_572:
        /* <DEDUP_REMOVED lines=9> */
.L_x_575:
[----:B------:R-:W-:Y:S05]  /*1dcb0*/  BSYNC B1 ;  /* 0x0000000000017941 */ /* 0x000fea0003800000 */
.L_x_574:
        /* <DEDUP_REMOVED lines=12> */
.L_x_577:
[----:B------:R-:W-:Y:S05]  /*1dd80*/  BSYNC B1 ;  /* 0x0000000000017941 */ /* 0x000fea0003800000 */
.L_x_576:
        /* <DEDUP_REMOVED lines=9> */
.L_x_579:
[----:B------:R-:W-:Y:S05]  /*1de20*/  BSYNC B1 ;  /* 0x0000000000017941 */ /* 0x000fea0003800000 */
.L_x_578:
        /* <DEDUP_REMOVED lines=9> */
.L_x_581:
[----:B------:R-:W-:Y:S05]  /*1dec0*/  BSYNC B1 ;  /* 0x0000000000017941 */ /* 0x000fea0003800000 */
.L_x_580:
        /* <DEDUP_REMOVED lines=9> */
.L_x_583:
[----:B------:R-:W-:Y:S05]  /*1df60*/  BSYNC B1 ;  /* 0x0000000000017941 */ /* 0x000fea0003800000 */
.L_x_582:
        /* <DEDUP_REMOVED lines=12> */
.L_x_585:
[----:B------:R-:W-:Y:S05]  /*1e030*/  BSYNC B1 ;  /* 0x0000000000017941 */ /* 0x000fea0003800000 */
.L_x_584:
        /* <DEDUP_REMOVED lines=9> */
.L_x_587:
[----:B------:R-:W-:Y:S05]  /*1e0d0*/  BSYNC B1 ;  /* 0x0000000000017941 */ /* 0x000fea0003800000 */
.L_x_586:
        /* <DEDUP_REMOVED lines=9> */
.L_x_589:
[----:B------:R-:W-:Y:S05]  /*1e170*/  BSYNC B1 ;  /* 0x0000000000017941 */ /* 0x000fea0003800000 */
.L_x_588:
        /* <DEDUP_REMOVED lines=9> */
.L_x_591:
[----:B------:R-:W-:Y:S05]  /*1e210*/  BSYNC B1 ;  /* 0x0000000000017941 */ /* 0x000fea0003800000 */
.L_x_590:
        /* <DEDUP_REMOVED lines=12> */
.L_x_593:
[----:B------:R-:W-:Y:S05]  /*1e2e0*/  BSYNC B1 ;  /* 0x0000000000017941 */ /* 0x000fea0003800000 */
.L_x_592:
[----:B01--45:R-:W-:Y:S01]  /*1e2f0*/  HADD2.F32 R11, -RZ, R222.H0_H0 ;  /* 0x200000deff0b7230 */ /* 0x033fe20000004100 */
        /* <DEDUP_REMOVED lines=8> */
.L_x_595:
[----:B------:R-:W-:Y:S05]  /*1e380*/  BSYNC B1 ;  /* 0x0000000000017941 */ /* 0x000fea0003800000 */
.L_x_594:
[----:B0----5:R-:W-:Y:S01]  /*1e390*/  HADD2.F32 R5, -RZ, R222.H0_H0 ;  /* 0x200000deff057230 */ /* 0x021fe20000004100 */
[----:B------:R-:W-:Y:S01]  /*1e3a0*/  ISETP.GT.AND P1, PT, R0, 0xb9, P1 ;  /* 0x000000b90000780c */ /* 0x000fe20000f24270 */
[----:B------:R-:W-:Y:S01]  /*1e3b0*/  BSSY B1, `(.L_x_596) ;  /* 0x0000009000017945 */ /* 0x000fe20003800000 */
[----:B------:R-:W-:Y:S02]  /*1e3c0*/  IADD3 R17, P0, R17, 0x180, RZ ;  /* 0x0000018011117810 */ /* 0x000fe40007f1e0ff */
[----:B------:R-:W-:-:S03]  /*1e3d0*/  FMUL R5, R5, R16 ;  /* 0x0000001005057220 */ /* 0x000fc60000400000 */
[----:B------:R-:W-:Y:S02]  /*1e3e0*/  IMAD.X R11, RZ, RZ, UR7, P0 ;  /* 0x00000007ff0b7e24 */ /* 0x000fe400080e06ff */
[----:B------:R-:W-:-:S05]  /*1e3f0*/  FFMA R5, R214, R2, R5 ;  /* 0x00000002d6057223 */ /* 0x000fca0000000005 */
[----:B------:R-:W-:-:S05]  /*1e400*/  F2FP.F16.F32.PACK_AB R5, RZ, R5 ;  /* 0x00000005ff05723e */ /* 0x000fca00000000ff */
[----:B------:R0:W-:Y:S01]  /*1e410*/  @P2 STG.E.U16 desc[UR44][R12.64+0x170], R5 ;  /* 0x000170050c002986 */ /* 0x0001e2000c10152c */
[----:B------:R-:W-:Y:S05]  /*1e420*/  @!P1 BRA `(.L_x_597) ;  /* 0x0000000000049947 */ /* 0x000fea0003800000 */
[----:B------:R4:W5:Y:S02]  /*1e430*/  LDG.E.LTC128B.U16 R222, desc[UR44][R6.64+0x172] ;  /* 0x0001722c06de7981 */ /* 0x000964000c1e1520 */
.L_x_597:
[----:B------:R-:W-:Y:S05]  /*1e440*/  BSYNC B1 ;  /* 0x0000000000017941 */ /* 0x000fea0003800000 */
.L_x_596:
[----:B0----5:R-:W-:Y:S01]  /*1e450*/  HADD2.F32 R5, -RZ, R222.H0_H0 ;  /* 0x200000deff057230 */ /* 0x021fe20000004100 */
[----:B------:R-:W-:Y:S01]  /*1e460*/  ISETP.GT.AND P0, PT, R3, 0x180, PT ;  /* 0x000001800300780c */ /* 0x000fe20003f04270 */
[----:B------:R-:W-:-:S03]  /*1e470*/  IMAD R4, R11, R20, RZ ;  /* 0x000000140b047224 */ /* 0x000fc600078e02ff */
[----:B-1-34-:R-:W-:Y:S01]  /*1e480*/  FMUL R6, R5, R16 ;  /* 0x0000001005067220 */ /* 0x01afe20000400000 */
[C---:B------:R-:W-:Y:S01]  /*1e490*/  IMAD R21, R17.reuse, R21, R4 ;  /* 0x0000001511157224 */ /* 0x040fe200078e0204 */
[----:B------:R-:W-:Y:S01]  /*1e4a0*/  ISETP.GT.AND P4, PT, R0, RZ, P0 ;  /* 0x000000ff0000720c */ /* 0x000fe20000784270 */
[----:B------:R-:W-:-:S04]  /*1e4b0*/  IMAD.WIDE.U32 R4, R17, R20, R216 ;  /* 0x0000001411047225 */ /* 0x000fc800078e00d8 */
[----:B------:R-:W-:Y:S01]  /*1e4c0*/  FFMA R215, R215, R2, R6 ;  /* 0x00000002d7d77223 */ /* 0x000fe20000000006 */
[----:B------:R-:W-:Y:S02]  /*1e4d0*/  IADD3 R5, R5, R21, RZ ;  /* 0x0000001505057210 */ /* 0x000fe40007ffe0ff */
[C---:B------:R-:W-:Y:S02]  /*1e4e0*/  LEA R6, P2, R4.reuse, R18, 0x1 ;  /* 0x0000001204067211 */ /* 0x040fe400078408ff */
[----:B------:R-:W-:Y:S02]  /*1e4f0*/  F2FP.F16.F32.PACK_AB R215, RZ, R215 ;  /* 0x000000d7ffd7723e */ /* 0x000fe400000000ff */
[----:B------:R-:W-:-:S03]  /*1e500*/  LEA.HI.X R7, R4, R19, R5, 0x1, P2 ;  /* 0x0000001304077211 */ /* 0x000fc600010f0c05 */
[----:B------:R0:W-:Y:S04]  /*1e510*/  @P1 STG.E.U16 desc[UR44][R14.64+0x172], R215 ;  /* 0x000172d70e001986 */ /* 0x0001e8000c10152c */
[----:B------:R1:W3:Y:S01]  /*1e520*/  @P4 LDG.E.LTC128B.U16 R222, desc[UR44][R6.64] ;  /* 0x0000002c06de4981 */ /* 0x0002e2000c1e1520 */
[----:B------:R-:W-:Y:S01]  /*1e530*/  IMAD.WIDE.U32 R4, R17, R20, R22 ;  /* 0x0000001411047225 */ /* 0x000fe200078e0016 */
[----:B------:R-:W-:Y:S01]  /*1e540*/  MOV R121, UR8 ;  /* 0x0000000800797c02 */ /* 0x000fe20008000f00 */
[----:B------:R-:W-:Y:S01]  /*1e550*/  UIMAD UR4, UR9, 0x300, URZ ;  /* 0x00000300090478a4 */ /* 0x000fe2000f8e023f */
[----:B------:R-:W-:Y:S01]  /*1e560*/  ISETP.GT.AND P3, PT, R0, 0x1, P0 ;  /* 0x000000010000780c */ /* 0x000fe20000764270 */
[----:B------:R-:W-:Y:S01]  /*1e570*/  IMAD.IADD R5, R21, 0x1, R5 ;  /* 0x0000000115057824 */ /* 0x000fe200078e0205 */
[----:B------:R-:W-:Y:S01]  /*1e580*/  BSSY B1, `(.L_x_598) ;  /* 0x0000011000017945 */ /* 0x000fe20003800000 */
[----:B------:R-:W-:Y:S01]  /*1e590*/  IMAD.WIDE.U32 R10, R218, UR42, R4 ;  /* 0x0000002ada0a7c25 */ /* 0x000fe2000f8e0004 */
[----:B------:R-:W-:-:S03]  /*1e5a0*/  MOV R5, R9 ;  /* 0x0000000900057202 */ /* 0x000fc60000000f00 */
[----:B------:R-:W-:Y:S01]  /*1e5b0*/  IMAD.MOV.U32 R4, RZ, RZ, R8 ;  /* 0x000000ffff047224 */ /* 0x000fe200078e0008 */
[----:B-1----:R-:W-:Y:S01]  /*1e5c0*/  LEA R6, P1, R10, R18, 0x1 ;  /* 0x000000120a067211 */ /* 0x002fe200078208ff */
[----:B------:R-:W-:Y:S02]  /*1e5d0*/  IMAD.IADD R7, R219, 0x1, R11 ;  /* 0x00000001db077824 */ /* 0x000fe400078e020b */
[----:B------:R-:W-:-:S03]  /*1e5e0*/  IMAD.WIDE.U32 R4, R121, 0x300, R4 ;  /* 0x0000030079047825 */ /* 0x000fc600078e0004 */
[----:B------:R-:W-:Y:S01]  /*1e5f0*/  LEA.HI.X R7, R10, R19, R7, 0x1, P1 ;  /* 0x000000130a077211 */ /* 0x000fe200008f0c07 */
[----:B------:R-:W-:Y:S01]  /*1e600*/  @P4 IMAD.MOV.U32 R8, RZ, RZ, R4 ;  /* 0x000000ffff084224 */ /* 0x000fe200078e0004 */
[----:B------:R-:W-:Y:S01]  /*1e610*/  IADD3 R9, R5, UR4, RZ ;  /* 0x0000000405097c10 */ /* 0x000fe2000fffe0ff */
[----:B---3--:R-:W-:-:S05]  /*1e620*/  HADD2.F32 R13, -RZ, R222.H0_H0 ;  /* 0x200000deff0d7230 */ /* 0x008fca0000004100 */
[----:B------:R-:W-:-:S04]  /*1e630*/  FMUL R13, R13, R16 ;  /* 0x000000100d0d7220 */ /* 0x000fc80000400000 */
[----:B------:R-:W-:-:S05]  /*1e640*/  FFMA R13, R24, R2, R13 ;  /* 0x00000002180d7223 */ /* 0x000fca000000000d */
[----:B------:R-:W-:-:S05]  /*1e650*/  F2FP.F16.F32.PACK_AB R13, RZ, R13 ;  /* 0x0000000dff0d723e */ /* 0x000fca00000000ff */
[----:B------:R0:W-:Y:S01]  /*1e660*/  @P4 STG.E.U16 desc[UR44][R8.64], R13 ;  /* 0x0000000d08004986 */ /* 0x0001e2000c10152c */
[----:B------:R-:W-:Y:S05]  /*1e670*/  @!P3 BRA `(.L_x_599) ;  /* 0x000000000004b947 */ /* 0x000fea0003800000 */
[----:B------:R1:W5:Y:S02]  /*1e680*/  LDG.E.LTC128B.U16 R222, desc[UR44][R6.64+0x2] ;  /* 0x0000022c06de7981 */ /* 0x000364000c1e1520 */
.L_x_599:
[----:B------:R-:W-:Y:S05]  /*1e690*/  BSYNC B1 ;  /* 0x0000000000017941 */ /* 0x000fea0003800000 */
.L_x_598:
[----:B-----5:R-:W-:Y:S01]  /*1e6a0*/  HADD2.F32 R11, -RZ, R222.H0_H0 ;  /* 0x200000deff0b7230 */ /* 0x020fe20000004100 */
[----:B------:R-:W-:Y:S01]  /*1e6b0*/  ISETP.GT.AND P1, PT, R3, 0x188, PT ;  /* 0x000001880300780c */ /* 0x000fe20003f24270 */
[----:B0-2---:R-:W-:Y:S01]  /*1e6c0*/  @P3 IMAD.MOV.U32 R14, RZ, RZ, R4 ;  /* 0x000000ffff0e3224 */ /* 0x005fe200078e0004 */
[----:B------:R-:W-:Y:S01]  /*1e6d0*/  @P3 MOV R15, R9 ;  /* 0x00000009000f3202 */ /* 0x000fe20000000f00 */
[----:B------:R-:W-:-:S04]  /*1e6e0*/  IMAD.WIDE.U32 R12, R17, R20, R226 ;  /* 0x00000014110c7225 */ /* 0x000fc800078e00e2 */
[----:B------:R-:W-:Y:S01]  /*1e6f0*/  FMUL R10, R11, R16 ;  /* 0x000000100b0a7220 */ /* 0x000fe20000400000 */
[----:B------:R-:W-:Y:S01]  /*1e700*/  ISETP.GT.AND P2, PT, R0, RZ, P1 ;  /* 0x000000ff0000720c */ /* 0x000fe20000f44270 */
[----:B------:R-:W-:Y:S02]  /*1e710*/  BSSY B1, `(.L_x_600) ;  /* 0x000000d000017945 */ /* 0x000fe40003800000 */
[----:B------:R-:W-:Y:S01]  /*1e720*/  FFMA R10, R25, R2, R10 ;  /* 0x00000002190a7223 */ /* 0x000fe2000000000a */
[----:B------:R-:W-:Y:S02]  /*1e730*/  IADD3 R220, P4, R220, R12, RZ ;  /* 0x0000000cdcdc7210 */ /* 0x000fe40007f9e0ff */
[----:B------:R-:W-:Y:S02]  /*1e740*/  IADD3 R21, R21, R13, RZ ;  /* 0x0000000d15157210 */ /* 0x000fe40007ffe0ff */
[----:B------:R-:W-:Y:S02]  /*1e750*/  F2FP.F16.F32.PACK_AB R3, RZ, R10 ;  /* 0x0000000aff03723e */ /* 0x000fe400000000ff */
[----:B------:R-:W-:Y:S01]  /*1e760*/  IADD3 R12, P5, R22, R12, RZ ;  /* 0x0000000c160c7210 */ /* 0x000fe20007fbe0ff */
[----:B------:R-:W-:Y:S01]  /*1e770*/  IMAD.X R216, R21, 0x1, R217, P4 ;  /* 0x0000000115d87824 */ /* 0x000fe200020e06d9 */
[----:B------:R-:W-:Y:S01]  /*1e780*/  LEA R10, P4, R220, R18, 0x1 ;  /* 0x00000012dc0a7211 */ /* 0x000fe200078808ff */
[----:B------:R0:W-:Y:S01]  /*1e790*/  @P3 STG.E.U16 desc[UR44][R14.64+0x2], R3 ;  /* 0x000002030e003986 */ /* 0x0001e2000c10152c */
[----:B------:R-:W-:-:S02]  /*1e7a0*/  IADD3.X R13, R23, R21, RZ, P5, !PT ;  /* 0x00000015170d7210 */ /* 0x000fc40002ffe4ff */
[----:B------:R-:W-:Y:S01]  /*1e7b0*/  LEA.HI.X R11, R220, R19, R216, 0x1, P4 ;  /* 0x00000013dc0b7211 */ /* 0x000fe200020f0cd8 */
[----:B------:R-:W-:Y:S08]  /*1e7c0*/  @!P2 BRA `(.L_x_601) ;  /* 0x000000000004a947 */ /* 0x000ff00003800000 */
[----:B------:R2:W5:Y:S02]  /*1e7d0*/  LDG.E.LTC128B.U16 R222, desc[UR44][R10.64] ;  /* 0x0000002c0ade7981 */ /* 0x000564000c1e1520 */
.L_x_601:
[----:B------:R-:W-:Y:S05]  /*1e7e0*/  BSYNC B1 ;  /* 0x0000000000017941 */ /* 0x000fea0003800000 */
.L_x_600:
[----:B0----5:R-:W-:Y:S01]  /*1e7f0*/  HADD2.F32 R3, -RZ, R222.H0_H0 ;  /* 0x200000deff037230 */ /* 0x021fe20000004100 */
[----:B--2---:R-:W-:Y:S01]  /*1e800*/  IADD3 R10, P3, R229, R4, RZ ;  /* 0x00000004e50a7210 */ /* 0x004fe20007f7e0ff */
[----:B------:R-:W-:Y:S01]  /*1e810*/  IMAD.WIDE.U32 R12, R218, UR42, R12 ;  /* 0x0000002ada0c7c25 */ /* 0x000fe2000f8e000c */
[----:B------:R-:W-:Y:S03]  /*1e820*/  BSSY B1, `(.L_x_602) ;  /* 0x000000c000017945 */ /* 0x000fe60003800000 */
[----:B------:R-:W-:Y:S01]  /*1e830*/  FMUL R3, R3, R16 ;  /* 0x0000001003037220 */ /* 0x000fe20000400000 */
[----:B------:R-:W-:Y:S01]  /*1e840*/  IADD3.X R11, R9, R228, RZ, P3, !PT ;  /* 0x000000e4090b7210 */ /* 0x000fe20001ffe4ff */
[----:B------:R-:W-:Y:S01]  /*1e850*/  IMAD.IADD R219, R219, 0x1, R13 ;  /* 0x00000001dbdb7824 */ /* 0x000fe200078e020d */
[----:B------:R-:W-:Y:S01]  /*1e860*/  LEA R18, P4, R12, R18, 0x1 ;  /* 0x000000120c127211 */ /* 0x000fe200078808ff */
[----:B------:R-:W-:-:S03]  /*1e870*/  FFMA R3, R26, R2, R3 ;  /* 0x000000021a037223 */ /* 0x000fc60000000003 */
[----:B------:R-:W-:Y:S02]  /*1e880*/  LEA.HI.X R19, R12, R19, R219, 0x1, P4 ;  /* 0x000000130c137211 */ /* 0x000fe400020f0cdb */
[----:B------:R-:W-:Y:S02]  /*1e890*/  F2FP.F16.F32.PACK_AB R3, RZ, R3 ;  /* 0x00000003ff03723e */ /* 0x000fe400000000ff */
[----:B------:R-:W-:-:S03]  /*1e8a0*/  ISETP.GT.AND P4, PT, R0, 0x1, P1 ;  /* 0x000000010000780c */ /* 0x000fc60000f84270 */
[----:B------:R0:W-:Y:S10]  /*1e8b0*/  @P2 STG.E.U16 desc[UR44][R10.64], R3 ;  /* 0x000000030a002986 */ /* 0x0001f4000c10152c */
[----:B------:R-:W-:Y:S05]  /*1e8c0*/  @!P4 BRA `(.L_x_603) ;  /* 0x000000000004c947 */ /* 0x000fea0003800000 */
[----:B------:R2:W5:Y:S02]  /*1e8d0*/  LDG.E.LTC128B.U16 R222, desc[UR44][R18.64+0x2] ;  /* 0x0000022c12de7981 */ /* 0x000564000c1e1520 */
.L_x_603:
[----:B------:R-:W-:Y:S05]  /*1e8e0*/  BSYNC B1 ;  /* 0x0000000000017941 */ /* 0x000fea0003800000 */
.L_x_602:
        /* <DEDUP_REMOVED lines=9> */
.L_x_605:
[----:B------:R-:W-:Y:S05]  /*1e980*/  BSYNC B1 ;  /* 0x0000000000017941 */ /* 0x000fea0003800000 */
.L_x_604:
[----:B-----5:R-:W-:Y:S01]  /*1e990*/  HADD2.F32 R3, -RZ, R222.H0_H0 ;  /* 0x200000deff037230 */ /* 0x020fe20000004100 */
[----:B------:R-:W-:Y:S01]  /*1e9a0*/  @P2 MOV R13, R9 ;  /* 0x00000009000d2202 */ /* 0x000fe20000000f00 */
[----:B0-----:R-:W-:Y:S01]  /*1e9b0*/  @P2 IMAD.MOV.U32 R12, RZ, RZ, R4 ;  /* 0x000000ffff0c2224 */ /* 0x001fe200078e0004 */
[----:B------:R-:W-:Y:S01]  /*1e9c0*/  ISETP.GT.AND P3, PT, R0, 0x9, P0 ;  /* 0x000000090000780c */ /* 0x000fe20000764270 */
[----:B------:R-:W-:Y:S01]  /*1e9d0*/  BSSY B1, `(.L_x_606) ;  /* 0x0000007000017945 */ /* 0x000fe20003800000 */
[----:B------:R-:W-:-:S04]  /*1e9e0*/  FMUL R3, R3, R16 ;  /* 0x0000001003037220 */ /* 0x000fc80000400000 */
[----:B------:R-:W-:-:S05]  /*1e9f0*/  FFMA R3, R28, R2, R3 ;  /* 0x000000021c037223 */ /* 0x000fca0000000003 */
[----:B------:R-:W-:-:S05]  /*1ea00*/  F2FP.F16.F32.PACK_AB R3, RZ, R3 ;  /* 0x00000003ff03723e */ /* 0x000fca00000000ff */
[----:B------:R0:W-:Y:S01]  /*1ea10*/  @P2 STG.E.U16 desc[UR44][R12.64+0x10], R3 ;  /* 0x000010030c002986 */ /* 0x0001e2000c10152c */
[----:B------:R-:W-:Y:S05]  /*1ea20*/  @!P3 BRA `(.L_x_607) ;  /* 0x000000000004b947 */ /* 0x000fea0003800000 */
[----:B------:R4:W5:Y:S02]  /*1ea30*/  LDG.E.LTC128B.U16 R222, desc[UR44][R6.64+0x12] ;  /* 0x0000122c06de7981 */ /* 0x000964000c1e1520 */
.L_x_607:
[----:B------:R-:W-:Y:S05]  /*1ea40*/  BSYNC B1 ;  /* 0x0000000000017941 */ /* 0x000fea0003800000 */
.L_x_606:
[----:B0----5:R-:W-:Y:S01]  /*1ea50*/  HADD2.F32 R3, -RZ, R222.H0_H0 ;  /* 0x200000deff037230 */ /* 0x021fe20000004100 */
[----:B------:R-:W-:Y:S01]  /*1ea60*/  @P3 MOV R13, R9 ;  /* 0x00000009000d3202 */ /* 0x000fe20000000f00 */
[----:B------:R-:W-:Y:S01]  /*1ea70*/  BSSY B1, `(.L_x_608) ;  /* 0x000000a000017945 */ /* 0x000fe20003800000 */
[----:B------:R-:W-:Y:S02]  /*1ea80*/  ISETP.GT.AND P2, PT, R0, 0x8, P1 ;  /* 0x000000080000780c */ /* 0x000fe40000f44270 */
[----:B------:R-:W-:-:S04]  /*1ea90*/  FMUL R12, R3, R16 ;  /* 0x00000010030c7220 */ /* 0x000fc80000400000 */
[----:B------:R-:W-:-:S05]  /*1eaa0*/  FFMA R12, R29, R2, R12 ;  /* 0x000000021d0c7223 */ /* 0x000fca000000000c */
[----:B------:R-:W-:-:S04]  /*1eab0*/  F2FP.F16.F32.PACK_AB R12, RZ, R12 ;  /* 0x0000000cff0c723e */ /* 0x000fc800000000ff */
[----:B------:R-:W-:Y:S01]  /*1eac0*/  PRMT R3, R12, 0x7610, R3 ;  /* 0x000076100c037816 */ /* 0x000fe20000000003 */
[----:B------:R-:W-:-:S05]  /*1ead0*/  @P3 IMAD.MOV.U32 R12, RZ, RZ, R4 ;  /* 0x000000ffff0c3224 */ /* 0x000fca00078e0004 */
[----:B------:R0:W-:Y:S01]  /*1eae0*/  @P3 STG.E.U16 desc[UR44][R12.64+0x12], R3 ;  /* 0x000012030c003986 */ /* 0x0001e2000c10152c */
[----:B------:R-:W-:Y:S05]  /*1eaf0*/  @!P2 BRA `(.L_x_609) ;  /* 0x000000000004a947 */ /* 0x000fea0003800000 */
[----:B------:R0:W5:Y:S02]  /*1eb00*/  LDG.E.LTC128B.U16 R222, desc[UR44][R18.64+0x10] ;  /* 0x0000102c12de7981 */ /* 0x000164000c1e1520 */
.L_x_609:
[----:B------:R-:W-:Y:S05]  /*1eb10*/  BSYNC B1 ;  /* 0x0000000000017941 */ /* 0x000fea0003800000 */
.L_x_608:
        /* <DEDUP_REMOVED lines=9> */
.L_x_611:
[----:B------:R-:W-:Y:S05]  /*1ebb0*/  BSYNC B1 ;  /* 0x0000000000017941 */ /* 0x000fea0003800000 */
.L_x_610:
        /* <DEDUP_REMOVED lines=9> */
.L_x_613:
[----:B------:R-:W-:Y:S05]  /*1ec50*/  BSYNC B1 ;  /* 0x0000000000017941 */ /* 0x000fea0003800000 */
.L_x_612:
        /* <DEDUP_REMOVED lines=11> */
.L_x_615:
[----:B------:R-:W-:Y:S05]  /*1ed10*/  BSYNC B1 ;  /* 0x0000000000017941 */ /* 0x000fea0003800000 */
.L_x_614:
        /* <DEDUP_REMOVED lines=12> */
.L_x_617:
[----:B------:R-:W-:Y:S05]  /*1ede0*/  BSYNC B1 ;  /* 0x0000000000017941 */ /* 0x000fea0003800000 */
.L_x_616:
        /* <DEDUP_REMOVED lines=9> */
.L_x_619:
[----:B------:R-:W-:Y:S05]  /*1ee80*/  BSYNC B1 ;  /* 0x0000000000017941 */ /* 0x000fea0003800000 */
.L_x_618:
        /* <DEDUP_REMOVED lines=9> */
.L_x_621:
[----:B------:R-:W-:Y:S05]  /*1ef20*/  BSYNC B1 ;  /* 0x0000000000017941 */ /* 0x000fea0003800000 */
.L_x_620:
        /* <DEDUP_REMOVED lines=11> */
.L_x_623:
[----:B------:R-:W-:Y:S05]  /*1efe0*/  BSYNC B1 ;  /* 0x0000000000017941 */ /* 0x000fea0003800000 */
.L_x_622:
        /* <DEDUP_REMOVED lines=12> */
.L_x_625:
[----:B------:R-:W-:Y:S05]  /*1f0b0*/  BSYNC B1 ;  /* 0x0000000000017941 */ /* 0x000fea0003800000 */
.L_x_624:
        /* <DEDUP_REMOVED lines=9> */
.L_x_627:
[----:B------:R-:W-:Y:S05]  /*1f150*/  BSYNC B1 ;  /* 0x0000000000017941 */ /* 0x000fea0003800000 */
.L_x_626:
        /* <DEDUP_REMOVED lines=9> */
.L_x_629:
[----:B------:R-:W-:Y:S05]  /*1f1f0*/  BSYNC B1 ;  /* 0x0000000000017941 */ /* 0x000fea0003800000 */
.L_x_628:
        /* <DEDUP_REMOVED lines=11> */
.L_x_631:
[----:B------:R-:W-:Y:S05]  /*1f2b0*/  BSYNC B1 ;  /* 0x0000000000017941 */ /* 0x000fea0003800000 */
.L_x_630:
        /* <DEDUP_REMOVED lines=12> */
.L_x_633:
[----:B------:R-:W-:Y:S05]  /*1f380*/  BSYNC B1 ;  /* 0x0000000000017941 */ /* 0x000fea0003800000 */
.L_x_632:
        /* <DEDUP_REMOVED lines=9> */
.L_x_635:
[----:B------:R-:W-:Y:S05]  /*1f420*/  BSYNC B1 ;  /* 0x0000000000017941 */ /* 0x000fea0003800000 */
.L_x_634:
        /* <DEDUP_REMOVED lines=9> */
.L_x_637:
[----:B------:R-:W-:Y:S05]  /*1f4c0*/  BSYNC B1 ;  /* 0x0000000000017941 */ /* 0x000fea0003800000 */
.L_x_636:
        /* <DEDUP_REMOVED lines=11> */
.L_x_639:
[----:B------:R-:W-:Y:S05]  /*1f580*/  BSYNC B1 ;  /* 0x0000000000017941 */ /* 0x000fea0003800000 */
.L_x_638:
        /* <DEDUP_REMOVED lines=12> */
.L_x_641:
[----:B------:R-:W-:Y:S05]  /*1f650*/  BSYNC B1 ;  /* 0x0000000000017941 */ /* 0x000fea0003800000 */
.L_x_640:
        /* <DEDUP_REMOVED lines=9> */
.L_x_643:
[----:B------:R-:W-:Y:S05]  /*1f6f0*/  BSYNC B1 ;  /* 0x0000000000017941 */ /* 0x000fea0003800000 */
.L_x_642:
        /* <DEDUP_REMOVED lines=9> */
.L_x_645:
[----:B------:R-:W-:Y:S05]  /*1f790*/  BSYNC B1 ;  /* 0x0000000000017941 */ /* 0x000fea0003800000 */
.L_x_644:
        /* <DEDUP_REMOVED lines=11> */
.L_x_647:
[----:B------:R-:W-:Y:S05]  /*1f850*/  BSYNC B1 ;  /* 0x0000000000017941 */ /* 0x000fea0003800000 */
.L_x_646:
        /* <DEDUP_REMOVED lines=12> */
.L_x_649:
[----:B------:R-:W-:Y:S05]  /*1f920*/  BSYNC B1 ;  /* 0x0000000000017941 */ /* 0x000fea0003800000 */
.L_x_648:
        /* <DEDUP_REMOVED lines=9> */
.L_x_651:
[----:B------:R-:W-:Y:S05]  /*1f9c0*/  BSYNC B1 ;  /* 0x0000000000017941 */ /* 0x000fea0003800000 */
.L_x_650:
        /* <DEDUP_REMOVED lines=9> */
.L_x_653:
[----:B------:R-:W-:Y:S05]  /*1fa60*/  BSYNC B1 ;  /* 0x0000000000017941 */ /* 0x000fea0003800000 */
.L_x_652:
        /* <DEDUP_REMOVED lines=11> */
.L_x_655:
[----:B------:R-:W-:Y:S05]  /*1fb20*/  BSYNC B1 ;  /* 0x0000000000017941 */ /* 0x000fea0003800000 */
.L_x_654:
        /* <DEDUP_REMOVED lines=12> */
.L_x_657:
[----:B------:R-:W-:Y:S05]  /*1fbf0*/  BSYNC B1 ;  /* 0x0000000000017941 */ /* 0x000fea0003800000 */
.L_x_656:
        /* <DEDUP_REMOVED lines=9> */
.L_x_659:
[----:B------:R-:W-:Y:S05]  /*1fc90*/  BSYNC B1 ;  /* 0x0000000000017941 */ /* 0x000fea0003800000 */
.L_x_658:
        /* <DEDUP_REMOVED lines=9> */
.L_x_661:
[----:B------:R-:W-:Y:S05]  /*1fd30*/  BSYNC B1 ;  /* 0x0000000000017941 */ /* 0x000fea0003800000 */
.L_x_660:
        /* <DEDUP_REMOVED lines=11> */
.L_x_663:
[----:B------:R-:W-:Y:S05]  /*1fdf0*/  BSYNC B1 ;  /* 0x0000000000017941 */ /* 0x000fea0003800000 */
.L_x_662:
        /* <DEDUP_REMOVED lines=12> */
.L_x_665:
[----:B------:R-:W-:Y:S05]  /*1fec0*/  BSYNC B1 ;  /* 0x0000000000017941 */ /* 0x000fea0003800000 */
.L_x_664:
        /* <DEDUP_REMOVED lines=9> */
.L_x_667:
[----:B------:R-:W-:Y:S05]  /*1ff60*/  BSYNC B1 ;  /* 0x0000000000017941 */ /* 0x000fea0003800000 */
.L_x_666:
        /* <DEDUP_REMOVED lines=9> */
.L_x_669:
[----:B------:R-:W-:Y:S05]  /*20000*/  BSYNC B1 ;  /* 0x0000000000017941 */ /* 0x000fea0003800000 */
.L_x_668:
        /* <DEDUP_REMOVED lines=11> */
.L_x_671:
[----:B------:R-:W-:Y:S05]  /*200c0*/  BSYNC B1 ;  /* 0x0000000000017941 */ /* 0x000fea0003800000 */
.L_x_670:
        /* <DEDUP_REMOVED lines=12> */
.L_x_673:
[----:B------:R-:W-:Y:S05]  /*20190*/  BSYNC B1 ;  /* 0x0000000000017941 */ /* 0x000fea0003800000 */
.L_x_672:
        /* <DEDUP_REMOVED lines=9> */
.L_x_675:
[----:B------:R-:W-:Y:S05]  /*20230*/  BSYNC B1 ;  /* 0x0000000000017941 */ /* 0x000fea0003800000 */
.L_x_674:
        /* <DEDUP_REMOVED lines=9> */
.L_x_677:
[----:B------:R-:W-:Y:S05]  /*202d0*/  BSYNC B1 ;  /* 0x0000000000017941 */ /* 0x000fea0003800000 */
.L_x_676:
        /* <DEDUP_REMOVED lines=11> */
.L_x_679:
[----:B------:R-:W-:Y:S05]  /*20390*/  BSYNC B1 ;  /* 0x0000000000017941 */ /* 0x000fea0003800000 */
.L_x_678:
        /* <DEDUP_REMOVED lines=12> */
.L_x_681:
[----:B------:R-:W-:Y:S05]  /*20460*/  BSYNC B1 ;  /* 0x0000000000017941 */ /* 0x000fea0003800000 */
.L_x_680:
        /* <DEDUP_REMOVED lines=9> */
.L_x_683:
[----:B------:R-:W-:Y:S05]  /*20500*/  BSYNC B1 ;  /* 0x0000000000017941 */ /* 0x000fea0003800000 */
.L_x_682:
        /* <DEDUP_REMOVED lines=9> */
.L_x_685:
[----:B------:R-:W-:Y:S05]  /*205a0*/  BSYNC B1 ;  /* 0x0000000000017941 */ /* 0x000fea0003800000 */
.L_x_684:
        /* <DEDUP_REMOVED lines=11> */
.L_x_687:
[----:B------:R-:W-:Y:S05]  /*20660*/  BSYNC B1 ;  /* 0x0000000000017941 */ /* 0x000fea0003800000 */
.L_x_686:
        /* <DEDUP_REMOVED lines=12> */
.L_x_689:
[----:B------:R-:W-:Y:S05]  /*20730*/  BSYNC B1 ;  /* 0x0000000000017941 */ /* 0x000fea0003800000 */
.L_x_688:
        /* <DEDUP_REMOVED lines=9> */
.L_x_691:
[----:B------:R-:W-:Y:S05]  /*207d0*/  BSYNC B1 ;  /* 0x0000000000017941 */ /* 0x000fea0003800000 */
.L_x_690:
        /* <DEDUP_REMOVED lines=9> */
.L_x_693:
[----:B------:R-:W-:Y:S05]  /*20870*/  BSYNC B1 ;  /* 0x0000000000017941 */ /* 0x000fea0003800000 */
.L_x_692:
        /* <DEDUP_REMOVED lines=11> */
.L_x_695:
[----:B------:R-:W-:Y:S05]  /*20930*/  BSYNC B1 ;  /* 0x0000000000017941 */ /* 0x000fea0003800000 */
.L_x_694:
        /* <DEDUP_REMOVED lines=12> */
.L_x_697:
[----:B------:R-:W-:Y:S05]  /*20a00*/  BSYNC B1 ;  /* 0x0000000000017941 */ /* 0x000fea0003800000 */
.L_x_696:
        /* <DEDUP_REMOVED lines=9> */
.L_x_699:
[----:B------:R-:W-:Y:S05]  /*20aa0*/  BSYNC B1 ;  /* 0x0000000000017941 */ /* 0x000fea0003800000 */
.L_x_698:
        /* <DEDUP_REMOVED lines=9> */
.L_x_701:
[----:B------:R-:W-:Y:S05]  /*20b40*/  BSYNC B1 ;  /* 0x0000000000017941 */ /* 0x000fea0003800000 */
.L_x_700:
        /* <DEDUP_REMOVED lines=11> */
.L_x_703:
[----:B------:R-:W-:Y:S05]  /*20c00*/  BSYNC B1 ;  /* 0x0000000000017941 */ /* 0x000fea0003800000 */
.L_x_702:
        /* <DEDUP_REMOVED lines=12> */
.L_x_705:
[----:B------:R-:W-:Y:S05]  /*20cd0*/  BSYNC B1 ;  /* 0x0000000000017941 */ /* 0x000fea0003800000 */
.L_x_704:
        /* <DEDUP_REMOVED lines=9> */
.L_x_707:
[----:B------:R-:W-:Y:S05]  /*20d70*/  BSYNC B1 ;  /* 0x0000000000017941 */ /* 0x000fea0003800000 */
.L_x_706:
        /* <DEDUP_REMOVED lines=9> */
.L_x_709:
[----:B------:R-:W-:Y:S05]  /*20e10*/  BSYNC B1 ;  /* 0x0000000000017941 */ /* 0x000fea0003800000 */
.L_x_708:
        /* <DEDUP_REMOVED lines=11> */
.L_x_711:
[----:B------:R-:W-:Y:S05]  /*20ed0*/  BSYNC B1 ;  /* 0x0000000000017941 */ /* 0x000fea0003800000 */
.L_x_710:
        /* <DEDUP_REMOVED lines=12> */
.L_x_713:
[----:B------:R-:W-:Y:S05]  /*20fa0*/  BSYNC B1 ;  /* 0x0000000000017941 */ /* 0x000fea0003800000 */
.L_x_712:
        /* <DEDUP_REMOVED lines=9> */
.L_x_715:
[----:B------:R-:W-:Y:S05]  /*21040*/  BSYNC B1 ;  /* 0x0000000000017941 */ /* 0x000fea0003800000 */
.L_x_714:
        /* <DEDUP_REMOVED lines=9> */
.L_x_717:
[----:B------:R-:W-:Y:S05]  /*210e0*/  BSYNC B1 ;  /* 0x0000000000017941 */ /* 0x000fea0003800000 */
.L_x_716:
        /* <DEDUP_REMOVED lines=11> */
.L_x_719:
[----:B------:R-:W-:Y:S05]  /*211a0*/  BSYNC B1 ;  /* 0x0000000000017941 */ /* 0x000fea0003800000 */
.L_x_718:
        /* <DEDUP_REMOVED lines=12> */
.L_x_721:
[----:B------:R-:W-:Y:S05]  /*21270*/  BSYNC B1 ;  /* 0x0000000000017941 */ /* 0x000fea0003800000 */
.L_x_720:
        /* <DEDUP_REMOVED lines=9> */
.L_x_723:
[----:B------:R-:W-:Y:S05]  /*21310*/  BSYNC B1 ;  /* 0x0000000000017941 */ /* 0x000fea0003800000 */
.L_x_722:
        /* <DEDUP_REMOVED lines=9> */
.L_x_725:
[----:B------:R-:W-:Y:S05]  /*213b0*/  BSYNC B1 ;  /* 0x0000000000017941 */ /* 0x000fea0003800000 */
.L_x_724:
        /* <DEDUP_REMOVED lines=11> */
.L_x_727:
[----:B------:R-:W-:Y:S05]  /*21470*/  BSYNC B1 ;  /* 0x0000000000017941 */ /* 0x000fea0003800000 */
.L_x_726:
        /* <DEDUP_REMOVED lines=12> */
.L_x_729:
[----:B------:R-:W-:Y:S05]  /*21540*/  BSYNC B1 ;  /* 0x0000000000017941 */ /* 0x000fea0003800000 */
.L_x_728:
        /* <DEDUP_REMOVED lines=9> */
.L_x_731:
[----:B------:R-:W-:Y:S05]  /*215e0*/  BSYNC B1 ;  /* 0x0000000000017941 */ /* 0x000fea0003800000 */
.L_x_730:
        /* <DEDUP_REMOVED lines=9> */
.L_x_733:
[----:B------:R-:W-:Y:S05]  /*21680*/  BSYNC B1 ;  /* 0x0000000000017941 */ /* 0x000fea0003800000 */
.L_x_732:
        /* <DEDUP_REMOVED lines=11> */
.L_x_735:
[----:B------:R-:W-:Y:S05]  /*21740*/  BSYNC B1 ;  /* 0x0000000000017941 */ /* 0x000fea0003800000 */
.L_x_734:
        /* <DEDUP_REMOVED lines=12> */
.L_x_737:
[----:B------:R-:W-:Y:S05]  /*21810*/  BSYNC B1 ;  /* 0x0000000000017941 */ /* 0x000fea0003800000 */
.L_x_736:
        /* <DEDUP_REMOVED lines=9> */
.L_x_739:
[----:B------:R-:W-:Y:S05]  /*218b0*/  BSYNC B1 ;  /* 0x0000000000017941 */ /* 0x000fea0003800000 */
.L_x_738:
        /* <DEDUP_REMOVED lines=9> */
.L_x_741:
[----:B------:R-:W-:Y:S05]  /*21950*/  BSYNC B1 ;  /* 0x0000000000017941 */ /* 0x000fea0003800000 */
.L_x_740:
        /* <DEDUP_REMOVED lines=11> */
.L_x_743:
[----:B------:R-:W-:Y:S05]  /*21a10*/  BSYNC B1 ;  /* 0x0000000000017941 */ /* 0x000fea0003800000 */
.L_x_742:
        /* <DEDUP_REMOVED lines=12> */
.L_x_745:
[----:B------:R-:W-:Y:S05]  /*21ae0*/  BSYNC B1 ;  /* 0x0000000000017941 */ /* 0x000fea0003800000 */
.L_x_744:
        /* <DEDUP_REMOVED lines=9> */
.L_x_747:
[----:B------:R-:W-:Y:S05]  /*21b80*/  BSYNC B1 ;  /* 0x0000000000017941 */ /* 0x000fea0003800000 */
.L_x_746:
        /* <DEDUP_REMOVED lines=9> */
.L_x_749:
[----:B------:R-:W-:Y:S05]  /*21c20*/  BSYNC B1 ;  /* 0x0000000000017941 */ /* 0x000fea0003800000 */
.L_x_748:
        /* <DEDUP_REMOVED lines=11> */
.L_x_751:
[----:B------:R-:W-:Y:S05]  /*21ce0*/  BSYNC B1 ;  /* 0x0000000000017941 */ /* 0x000fea0003800000 */
.L_x_750:
        /* <DEDUP_REMOVED lines=12> */
.L_x_753:
[----:B------:R-:W-:Y:S05]  /*21db0*/  BSYNC B1 ;  /* 0x0000000000017941 */ /* 0x000fea0003800000 */
.L_x_752:
        /* <DEDUP_REMOVED lines=9> */
.L_x_755:
[----:B------:R-:W-:Y:S05]  /*21e50*/  BSYNC B1 ;  /* 0x0000000000017941 */ /* 0x000fea0003800000 */
.L_x_754:
        /* <DEDUP_REMOVED lines=9> */
.L_x_757:
[----:B------:R-:W-:Y:S05]  /*21ef0*/  BSYNC B1 ;  /* 0x0000000000017941 */ /* 0x000fea0003800000 */
.L_x_756:
        /* <DEDUP_REMOVED lines=11> */
.L_x_759:
[----:B------:R-:W-:Y:S05]  /*21fb0*/  BSYNC B1 ;  /* 0x0000000000017941 */ /* 0x000fea0003800000 */
.L_x_758:
        /* <DEDUP_REMOVED lines=12> */
.L_x_761:
[----:B------:R-:W-:Y:S05]  /*22080*/  BSYNC B1 ;  /* 0x0000000000017941 */ /* 0x000fea0003800000 */
.L_x_760:
        /* <DEDUP_REMOVED lines=9> */
.L_x_763:
[----:B------:R-:W-:Y:S05]  /*22120*/  BSYNC B1 ;  /* 0x0000000000017941 */ /* 0x000fea0003800000 */
.L_x_762:
        /* <DEDUP_REMOVED lines=9> */
.L_x_765:
[----:B------:R-:W-:Y:S05]  /*221c0*/  BSYNC B1 ;  /* 0x0000000000017941 */ /* 0x000fea0003800000 */
.L_x_764:
        /* <DEDUP_REMOVED lines=11> */
.L_x_767:
[----:B------:R-:W-:Y:S05]  /*22280*/  BSYNC B1 ;  /* 0x0000000000017941 */ /* 0x000fea0003800000 */
.L_x_766:
        /* <DEDUP_REMOVED lines=12> */
.L_x_769:
[----:B------:R-:W-:Y:S05]  /*22350*/  BSYNC B1 ;  /* 0x0000000000017941 */ /* 0x000fea0003800000 */
.L_x_768:
        /* <DEDUP_REMOVED lines=9> */
.L_x_771:
[----:B------:R-:W-:Y:S05]  /*223f0*/  BSYNC B1 ;  /* 0x0000000000017941 */ /* 0x000fea0003800000 */
.L_x_770:
        /* <DEDUP_REMOVED lines=9> */
.L_x_773:
[----:B------:R-:W-:Y:S05]  /*22490*/  BSYNC B1 ;  /* 0x0000000000017941 */ /* 0x000fea0003800000 */
.L_x_772:
        /* <DEDUP_REMOVED lines=11> */
.L_x_775:
[----:B------:R-:W-:Y:S05]  /*22550*/  BSYNC B1 ;  /* 0x0000000000017941 */ /* 0x000fea0003800000 */
.L_x_774:
        /* <DEDUP_REMOVED lines=12> */
.L_x_777:
[----:B------:R-:W-:Y:S05]  /*22620*/  BSYNC B1 ;  /* 0x0000000000017941 */ /* 0x000fea0003800000 */
.L_x_776:
        /* <DEDUP_REMOVED lines=9> */
.L_x_779:
[----:B------:R-:W-:Y:S05]  /*226c0*/  BSYNC B1 ;  /* 0x0000000000017941 */ /* 0x000fea0003800000 */
.L_x_778:
        /* <DEDUP_REMOVED lines=9> */
.L_x_781:
[----:B------:R-:W-:Y:S05]  /*22760*/  BSYNC B1 ;  /* 0x0000000000017941 */ /* 0x000fea0003800000 */
.L_x_780:
        /* <DEDUP_REMOVED lines=11> */
.L_x_783:
[----:B------:R-:W-:Y:S05]  /*22820*/  BSYNC B1 ;  /* 0x0000000000017941 */ /* 0x000fea0003800000 */
.L_x_782:
[----:B0----5:R-:W-:Y:S01]  /*22830*/  HADD2.F32 R3, -RZ, R222.H0_H0 ;  /* 0x200000deff037230 */ /* 0x021fe20000004100 */
[----:B------:R-:W-:Y:S01]  /*22840*/  ISETP.GT.AND P2, PT, R0, 0xb8, P1 ;  /* 0x000000b80000780c */ /* 0x000fe20000f44270 */
[----:B------:R-:W-:Y:S01]  /*22850*/  @P0 IMAD.MOV.U32 R5, RZ, RZ, R9 ;  /* 0x000000ffff050224 */ /* 0x000fe200078e0009 */
[----:B------:R-:W-:Y:S02]  /*22860*/  BSSY B1, `(.L_x_784) ;  /* 0x0000007000017945 */ /* 0x000fe40003800000 */
[----:B-1-34-:R-:W-:-:S04]  /*22870*/  FMUL R6, R3, R16 ;  /* 0x0000001003067220 */ /* 0x01afc80000400000 */
[----:B------:R-:W-:-:S05]  /*22880*/  FFMA R6, R117, R2, R6 ;  /* 0x0000000275067223 */ /* 0x000fca0000000006 */
[----:B------:R-:W-:-:S05]  /*22890*/  F2FP.F16.F32.PACK_AB R6, RZ, R6 ;  /* 0x00000006ff06723e */ /* 0x000fca00000000ff */
[----:B------:R0:W-:Y:S01]  /*228a0*/  @P0 STG.E.U16 desc[UR44][R4.64+0x172], R6 ;  /* 0x0001720604000986 */ /* 0x0001e2000c10152c */
[----:B------:R-:W-:Y:S05]  /*228b0*/  @!P2 BRA `(.L_x_785) ;  /* 0x000000000004a947 */ /* 0x000fea0003800000 */
[----:B------:R1:W5:Y:S02]  /*228c0*/  LDG.E.LTC128B.U16 R222, desc[UR44][R18.64+0x170] ;  /* 0x0001702c12de7981 */ /* 0x000364000c1e1520 */
.L_x_785:
[----:B------:R-:W-:Y:S05]  /*228d0*/  BSYNC B1 ;  /* 0x0000000000017941 */ /* 0x000fea0003800000 */
.L_x_784:
[----:B-----5:R-:W-:Y:S01]  /*228e0*/  HADD2.F32 R3, -RZ, R222.H0_H0 ;  /* 0x200000deff037230 */ /* 0x020fe20000004100 */
[----:B0-----:R-:W-:Y:S01]  /*228f0*/  @P2 MOV R4, R10 ;  /* 0x0000000a00042202 */ /* 0x001fe20000000f00 */
[----:B------:R-:W-:Y:S01]  /*22900*/  @P2 IMAD.MOV.U32 R5, RZ, RZ, R11 ;  /* 0x000000ffff052224 */ /* 0x000fe200078e000b */
        /* <DEDUP_REMOVED lines=8> */
.L_x_787:
[----:B------:R-:W-:Y:S05]  /*22990*/  BSYNC B1 ;  /* 0x0000000000017941 */ /* 0x000fea0003800000 */
.L_x_786:
[----:B------:R-:W-:Y:S05]  /*229a0*/  @!P1 BRA `(.L_x_788) ;  /* 0x0000008000589947 */ /* 0x000fea0003800000 */
[----:B0----5:R-:W-:-:S05]  /*229b0*/  HADD2.F32 R3, -RZ, R222.H0_H0 ;  /* 0x200000deff037230 */ /* 0x021fca0000004100 */
[----:B------:R-:W-:-:S04]  /*229c0*/  FMUL R0, R3, R16 ;  /* 0x0000001003007220 */ /* 0x000fc80000400000 */
[----:B------:R-:W-:-:S05]  /*229d0*/  FFMA R0, R119, R2, R0 ;  /* 0x0000000277007223 */ /* 0x000fca0000000000 */
[----:B------:R-:W-:-:S05]  /*229e0*/  F2FP.F16.F32.PACK_AB R0, RZ, R0 ;  /* 0x00000000ff00723e */ /* 0x000fca00000000ff */
[----:B------:R4:W-:Y:S01]  /*229f0*/  STG.E.U16 desc[UR44][R10.64+0x172], R0 ;  /* 0x000172000a007986 */ /* 0x0009e2000c10152c */
[----:B------:R-:W-:Y:S05]  /*22a00*/  BRA `(.L_x_788) ;  /* 0x0000008000407947 */ /* 0x000fea0003800000 */
.L_x_29:
[----:B------:R-:W2:Y:S01]  /*22a10*/  LDL.LU R5, [R1+0x184] ;  /* 0x0001840001057983 */ /* 0x000ea20000300800 */
[----:B------:R-:W-:-:S03]  /*22a20*/  ULDC.64 UR4, c[0x0][0x5c0] ;  /* 0x0001700000047ab9 */ /* 0x000fc60000000a00 */
[----:B------:R-:W3:Y:S04]  /*22a30*/  LDL.LU R4, [R1+0x180] ;  /* 0x0001800001047983 */ /* 0x000ee80000300800 */
[----:B------:R-:W4:Y:S04]  /*22a40*/  LDL.LU R234, [R1+0x1ec] ;  /* 0x0001ec0001ea7983 */ /* 0x000f280000300800 */
        /* <DEDUP_REMOVED lines=30> */
[----:B------:R0:W-:Y:S04]  /*22c30*/  STL [R1+0x504], R185 ;  /* 0x000504b901007387 */ /* 0x0001e80000100800 */
[----:B0-----:R-:W4:Y:S04]  /*22c40*/  LDL.LU R185, [R1+0x1fc] ;  /* 0x0001fc0001b97983 */ /* 0x001f280000300800 */
        /* <DEDUP_REMOVED lines=123> */
[----:B0-----:R-:W4:Y:S01]  /*23400*/  LDL.LU R55, [R1+0x188] ;  /* 0x0001880001377983 */ /* 0x001f220000300800 */
[-C--:B---3--:R-:W-:Y:S01]  /*23410*/  FMUL R8, R4, R2.reuse ;  /* 0x0000000204087220 */ /* 0x088fe20000400000 */
[----:B--2---:R-:W-:Y:S01]  /*23420*/  FMUL R7, R5, R2 ;  /* 0x0000000205077220 */ /* 0x004fe20000400000 */
[----:B------:R-:W-:Y:S01]  /*23430*/  LEA R4, P1, R6, UR4, 0x1 ;  /* 0x0000000406047c11 */ /* 0x000fe2000f8208ff */
[----:B------:R-:W-:Y:S01]  /*23440*/  USHF.L.U64.HI UR4, UR8, 0x4, UR9 ;  /* 0x0000000408047899 */ /* 0x000fe20008010209 */
[----:B------:R-:W-:Y:S01]  /*23450*/  ISETP.GT.AND P3, PT, R0, 0x1, P0 ;  /* 0x000000010000780c */ /* 0x000fe20000764270 */
[----:B------:R-:W-:Y:S01]  /*23460*/  STL [R1+0x408], R56 ;  /* 0x0004083801007387 */ /* 0x000fe20000100800 */
[----:B------:R-:W-:Y:S01]  /*23470*/  F2FP.F16.F32.PACK_AB R8, RZ, R8 ;  /* 0x00000008ff08723e */ /* 0x000fe200000000ff */
[-C--:B----4-:R-:W-:Y:S01]  /*23480*/  FMUL R234, R234, R2.reuse ;  /* 0x00000002eaea7220 */ /* 0x090fe20000400000 */
[----:B------:R-:W-:Y:S01]  /*23490*/  F2FP.F16.F32.PACK_AB R7, RZ, R7 ;  /* 0x00000007ff07723e */ /* 0x000fe200000000ff */
[----:B------:R-:W-:Y:S01]  /*234a0*/  STL [R1+0x404], R57 ;  /* 0x0004043901007387 */ /* 0x000fe20000100800 */
[----:B------:R-:W-:Y:S01]  /*234b0*/  LEA.HI.X R5, R6, UR5, R10, 0x1, P1 ;  /* 0x0000000506057c11 */ /* 0x000fe200088f0c0a */
[----:B------:R-:W-:Y:S01]  /*234c0*/  USHF.L.U32 UR5, UR8, 0x4, URZ ;  /* 0x0000000408057899 */ /* 0x000fe2000800063f */
[----:B------:R-:W-:Y:S01]  /*234d0*/  PRMT R6, R8, 0x7610, R6 ;  /* 0x0000761008067816 */ /* 0x000fe20000000006 */
[----:B------:R-:W-:Y:S01]  /*234e0*/  STL [R1+0x400], R58 ;  /* 0x0004003a01007387 */ /* 0x000fe20000100800 */
[----:B------:R-:W-:Y:S01]  /*234f0*/  ISETP.GT.AND P1, PT, R3, 0x8, PT ;  /* 0x000000080300780c */ /* 0x000fe20003f24270 */
[-C--:B------:R-:W-:Y:S01]  /*23500*/  FMUL R233, R233, R2.reuse ;  /* 0x00000002e9e97220 */ /* 0x080fe20000400000 */
[----:B------:R-:W-:Y:S01]  /*23510*/  PRMT R9, R7, 0x7610, R9 ;  /* 0x0000761007097816 */ /* 0x000fe20000000009 */
[----:B------:R0:W-:Y:S01]  /*23520*/  @P2 STG.E.U16 desc[UR44][R4.64], R6 ;  /* 0x0000000604002986 */ /* 0x0001e2000c10152c */
[----:B------:R-:W-:Y:S01]  /*23530*/  ISETP.GT.AND P2, PT, R0, RZ, P1 ;  /* 0x000000ff0000720c */ /* 0x000fe20000f44270 */
[-C--:B------:R-:W-:Y:S01]  /*23540*/  FMUL R232, R232, R2.reuse ;  /* 0x00000002e8e87220 */ /* 0x080fe20000400000 */
[C---:B------:R-:W-:Y:S01]  /*23550*/  ISETP.GT.AND P4, PT, R0.reuse, 0x9, P0 ;  /* 0x000000090000780c */ /* 0x040fe20000784270 */
[----:B------:R1:W-:Y:S01]  /*23560*/  @P3 STG.E.U16 desc[UR44][R4.64+0x2], R9 ;  /* 0x0000020904003986 */ /* 0x0003e2000c10152c */
[----:B------:R-:W-:Y:S01]  /*23570*/  ISETP.GT.AND P5, PT, R0, 0x39, P0 ;  /* 0x000000390000780c */ /* 0x000fe200007a4270 */
[-C--:B------:R-:W-:Y:S01]  /*23580*/  FMUL R217, R217, R2.reuse ;  /* 0x00000002d9d97220 */ /* 0x080fe20000400000 */
[-C--:B------:R-:W-:Y:S01]  /*23590*/  FMUL R185, R185, R2.reuse ;  /* 0x00000002b9b97220 */ /* 0x080fe20000400000 */
[----:B------:R-:W-:Y:S01]  /*235a0*/  STL [R1+0x3fc], R59 ;  /* 0x0003fc3b01007387 */ /* 0x000fe20000100800 */
[----:B------:R-:W-:Y:S01]  /*235b0*/  FMUL R237, R30, R2 ;  /* 0x000000021eed7220 */ /* 0x000fe20000400000 */
[----:B------:R-:W-:Y:S01]  /*235c0*/  F2FP.F16.F32.PACK_AB R234, RZ, R234 ;  /* 0x000000eaffea723e */ /* 0x000fe200000000ff */
[-C--:B------:R-:W-:Y:S01]  /*235d0*/  FMUL R236, R29, R2.reuse ;  /* 0x000000021dec7220 */ /* 0x080fe20000400000 */
[----:B0-----:R-:W-:Y:S01]  /*235e0*/  IADD3 R6, P3, R4, UR5, RZ ;  /* 0x0000000504067c10 */ /* 0x001fe2000ff7e0ff */
[----:B------:R-:W-:Y:S01]  /*235f0*/  STL [R1+0x3f8], R60 ;  /* 0x0003f83c01007387 */ /* 0x000fe20000100800 */
[----:B------:R-:W-:Y:S01]  /*23600*/  F2FP.F16.F32.PACK_AB R233, RZ, R233 ;  /* 0x000000e9ffe9723e */ /* 0x000fe200000000ff */
[----:B------:R-:W-:Y:S01]  /*23610*/  FMUL R235, R235, R2 ;  /* 0x00000002ebeb7220 */ /* 0x000fe20000400000 */
[----:B------:R-:W-:Y:S01]  /*23620*/  F2FP.F16.F32.PACK_AB R232, RZ, R232 ;  /* 0x000000e8ffe8723e */ /* 0x000fe200000000ff */
[----:B------:R-:W-:Y:S01]  /*23630*/  STL [R1+0x3f4], R61 ;  /* 0x0003f43d01007387 */ /* 0x000fe20000100800 */
[----:B------:R-:W-:Y:S01]  /*23640*/  F2FP.F16.F32.PACK_AB R217, RZ, R217 ;  /* 0x000000d9ffd9723e */ /* 0x000fe200000000ff */
[-C--:B------:R-:W-:Y:S01]  /*23650*/  FMUL R29, R231, R2.reuse ;  /* 0x00000002e71d7220 */ /* 0x080fe20000400000 */
[-C--:B------:R-:W-:Y:S01]  /*23660*/  FMUL R186, R186, R2.reuse ;  /* 0x00000002baba7220 */ /* 0x080fe20000400000 */
[----:B------:R-:W-:Y:S01]  /*23670*/  STL [R1+0x3f0], R62 ;  /* 0x0003f03e01007387 */ /* 0x000fe20000100800 */
[-C--:B------:R-:W-:Y:S01]  /*23680*/  FMUL R30, R230, R2.reuse ;  /* 0x00000002e61e7220 */ /* 0x080fe20000400000 */
        /* <DEDUP_REMOVED lines=44> */
[----:B------:R-:W-:-:S02]  /*23950*/  FMUL R28, R28, R2 ;  /* 0x000000021c1c7220 */ /* 0x000fc40000400000 */
        /* <DEDUP_REMOVED lines=40> */
[-C--:B------:R-:W-:Y:S01]  /*23be0*/  FMUL R10, R51, R2.reuse ;  /* 0x00000002330a7220 */ /* 0x080fe20000400000 */
[----:B------:R-:W-:-:S02]  /*23bf0*/  FMUL R8, R54, R2 ;  /* 0x0000000236087220 */ /* 0x000fc40000400000 */
[----:B------:R-:W-:Y:S01]  /*23c00*/  STL [R1+0x320], R114 ;  /* 0x0003207201007387 */ /* 0x000fe20000100800 */
[----:B------:R-:W-:Y:S02]  /*23c10*/  FMUL R7, R55, R2 ;  /* 0x0000000237077220 */ /* 0x000fe40000400000 */
[----:B------:R-:W-:Y:S01]  /*23c20*/  F2FP.F16.F32.PACK_AB R8, RZ, R8 ;  /* 0x00000008ff08723e */ /* 0x000fe200000000ff */
[----:B------:R-:W-:Y:S01]  /*23c30*/  STL [R1+0x31c], R115 ;  /* 0x00031c7301007387 */ /* 0x000fe20000100800 */
[----:B------:R-:W-:Y:S01]  /*23c40*/  F2FP.F16.F32.PACK_AB R237, RZ, R237 ;  /* 0x000000edffed723e */ /* 0x000fe200000000ff */
[----:B------:R-:W-:Y:S01]  /*23c50*/  FMUL R51, R12, R2 ;  /* 0x000000020c337220 */ /* 0x000fe20000400000 */
[----:B------:R-:W-:Y:S01]  /*23c60*/  F2FP.F16.F32.PACK_AB R7, RZ, R7 ;  /* 0x00000007ff07723e */ /* 0x000fe200000000ff */
[----:B------:R-:W-:Y:S03]  /*23c70*/  STL [R1+0x318], R116 ;  /* 0x0003187401007387 */ /* 0x000fe60000100800 */
[----:B-1----:R-:W-:Y:S01]  /*23c80*/  PRMT R9, R7, 0x7610, R9 ;  /* 0x0000761007097816 */ /* 0x002fe20000000009 */
[----:B------:R-:W-:Y:S01]  /*23c90*/  STL [R1+0x314], R117 ;  /* 0x0003147501007387 */ /* 0x000fe20000100800 */
[----:B------:R-:W-:-:S02]  /*23ca0*/  IADD3.X R7, R5, UR4, RZ, P3, !PT ;  /* 0x0000000405077c10 */ /* 0x000fc40009ffe4ff */
[C---:B------:R-:W-:Y:S01]  /*23cb0*/  ISETP.GT.AND P3, PT, R0.reuse, 0x8, P0 ;  /* 0x000000080000780c */ /* 0x040fe20000764270 */
[----:B------:R-:W-:Y:S04]  /*23cc0*/  STL [R1+0x310], R118 ;  /* 0x0003107601007387 */ /* 0x000fe80000100800 */
[----:B------:R0:W-:Y:S01]  /*23cd0*/  @P2 STG.E.U16 desc[UR44][R6.64], R9 ;  /* 0x0000000906002986 */ /* 0x0001e2000c10152c */
[----:B------:R-:W-:-:S03]  /*23ce0*/  ISETP.GT.AND P2, PT, R0, 0x1, P1 ;  /* 0x000000010000780c */ /* 0x000fc60000f44270 */
[----:B------:R-:W-:Y:S04]  /*23cf0*/  STL [R1+0x30c], R119 ;  /* 0x00030c7701007387 */ /* 0x000fe80000100800 */
[----:B------:R-:W-:Y:S01]  /*23d00*/  STL [R1+0x308], R16 ;  /* 0x0003081001007387 */ /* 0x000fe20000100800 */
[----:B0-----:R-:W-:-:S05]  /*23d10*/  FMUL R9, R52, R2 ;  /* 0x0000000234097220 */ /* 0x001fca0000400000 */
[----:B------:R0:W-:Y:S01]  /*23d20*/  @P2 STG.E.U16 desc[UR44][R6.64+0x2], R8 ;  /* 0x0000020806002986 */ /* 0x0001e2000c10152c */
[C---:B------:R-:W-:Y:S02]  /*23d30*/  ISETP.GT.AND P2, PT, R0.reuse, 0x8, P1 ;  /* 0x000000080000780c */ /* 0x040fe40000f44270 */
[----:B------:R-:W-:Y:S01]  /*23d40*/  F2FP.F16.F32.PACK_AB R9, RZ, R9 ;  /* 0x00000009ff09723e */ /* 0x000fe200000000ff */
[----:B------:R-:W2:Y:S04]  /*23d50*/  LDL.LU R52, [R1] ;  /* 0x0000000001347983 */ /* 0x000ea80000300800 */
[----:B------:R1:W-:Y:S01]  /*23d60*/  @P4 STG.E.U16 desc[UR44][R4.64+0x12], R9 ;  /* 0x0000120904004986 */ /* 0x0003e2000c10152c */
[----:B------:R-:W-:Y:S01]  /*23d70*/  ISETP.GT.AND P4, PT, R0, 0x11, P0 ;  /* 0x000000110000780c */ /* 0x000fe20000784270 */
[----:B0-----:R-:W-:-:S02]  /*23d80*/  FMUL R8, R53, R2 ;  /* 0x0000000235087220 */ /* 0x001fc40000400000 */
[----:B------:R-:W3:Y:S03]  /*23d90*/  LDL.LU R53, [R1+0x4] ;  /* 0x0000040001357983 */ /* 0x000ee60000300800 */
[----:B------:R-:W-:Y:S01]  /*23da0*/  F2FP.F16.F32.PACK_AB R8, RZ, R8 ;  /* 0x00000008ff08723e */ /* 0x000fe200000000ff */
[----:B------:R-:W4:Y:S01]  /*23db0*/  LDL.LU R54, [R1+0x8] ;  /* 0x0000080001367983 */ /* 0x000f220000300800 */
[----:B-1----:R-:W-:Y:S02]  /*23dc0*/  FMUL R9, R48, R2 ;  /* 0x0000000230097220 */ /* 0x002fe40000400000 */
[----:B------:R-:W-:Y:S01]  /*23dd0*/  PRMT R11, R8, 0x7610, R11 ;  /* 0x00007610080b7816 */ /* 0x000fe2000000000b */
[----:B------:R-:W4:Y:S01]  /*23de0*/  LDL.LU R55, [R1+0xc] ;  /* 0x00000c0001377983 */ /* 0x000f220000300800 */
[----:B------:R-:W-:Y:S01]  /*23df0*/  F2FP.F16.F32.PACK_AB R8, RZ, R10 ;  /* 0x0000000aff08723e */ /* 0x000fe200000000ff */
[-C--:B------:R-:W-:Y:S01]  /*23e00*/  FMUL R10, R47, R2.reuse ;  /* 0x000000022f0a7220 */ /* 0x080fe20000400000 */
[----:B------:R-:W-:Y:S01]  /*23e10*/  F2FP.F16.F32.PACK_AB R9, RZ, R9 ;  /* 0x00000009ff09723e */ /* 0x000fe200000000ff */
[----:B------:R-:W-:Y:S01]  /*23e20*/  @P3 STG.E.U16 desc[UR44][R4.64+0x10], R11 ;  /* 0x0000100b04003986 */ /* 0x000fe2000c10152c */
[C---:B------:R-:W-:Y:S01]  /*23e30*/  ISETP.GT.AND P3, PT, R0.reuse, 0x10, P0 ;  /* 0x000000100000780c */ /* 0x040fe20000764270 */
[----:B------:R-:W-:Y:S01]  /*23e40*/  FMUL R47, R19, R2 ;  /* 0x00000002132f7220 */ /* 0x000fe20000400000 */
[----:B------:R-:W-:Y:S01]  /*23e50*/  F2FP.F16.F32.PACK_AB R236, RZ, R236 ;  /* 0x000000ecffec723e */ /* 0x000fe200000000ff */
[----:B------:R0:W-:Y:S01]  /*23e60*/  @P2 STG.E.U16 desc[UR44][R6.64+0x10], R8 ;  /* 0x0000100806002986 */ /* 0x0001e2000c10152c */
[----:B------:R-:W-:Y:S01]  /*23e70*/  ISETP.GT.AND P2, PT, R0, 0x9, P1 ;  /* 0x000000090000780c */ /* 0x000fe20000f44270 */
[----:B------:R-:W-:-:S02]  /*23e80*/  FMUL R48, R17, R2 ;  /* 0x0000000211307220 */ /* 0x000fc40000400000 */
[----:B------:R-:W4:Y:S04]  /*23e90*/  LDL.LU R56, [R1+0x10] ;  /* 0x0000100001387983 */ /* 0x000f280000300800 */
[----:B------:R-:W4:Y:S01]  /*23ea0*/  LDL.LU R57, [R1+0x14] ;  /* 0x0000140001397983 */ /* 0x000f220000300800 */
[----:B0-----:R-:W-:-:S03]  /*23eb0*/  FMUL R8, R50, R2 ;  /* 0x0000000232087220 */ /* 0x001fc60000400000 */
[----:B------:R-:W4:Y:S01]  /*23ec0*/  LDL.LU R58, [R1+0x18] ;  /* 0x00001800013a7983 */ /* 0x000f220000300800 */
[----:B------:R-:W-:Y:S01]  /*23ed0*/  F2FP.F16.F32.PACK_AB R235, RZ, R235 ;  /* 0x000000ebffeb723e */ /* 0x000fe200000000ff */
[----:B------:R-:W-:Y:S01]  /*23ee0*/  FMUL R50, R14, R2 ;  /* 0x000000020e327220 */ /* 0x000fe20000400000 */
[----:B------:R-:W-:Y:S01]  /*23ef0*/  F2FP.F16.F32.PACK_AB R8, RZ, R8 ;  /* 0x00000008ff08723e */ /* 0x000fe200000000ff */
[----:B------:R-:W4:Y:S04]  /*23f00*/  LDL.LU R59, [R1+0x1c] ;  /* 0x00001c00013b7983 */ /* 0x000f280000300800 */
[----:B------:R0:W-:Y:S01]  /*23f10*/  @P2 STG.E.U16 desc[UR44][R6.64+0x12], R8 ;  /* 0x0000120806002986 */ /* 0x0001e2000c10152c */
[----:B------:R-:W-:-:S03]  /*23f20*/  ISETP.GT.AND P2, PT, R0, 0x10, P1 ;  /* 0x000000100000780c */ /* 0x000fc60000f44270 */
[----:B------:R1:W-:Y:S01]  /*23f30*/  @P4 STG.E.U16 desc[UR44][R4.64+0x22], R9 ;  /* 0x0000220904004986 */ /* 0x0003e2000c10152c */
[----:B------:R-:W-:-:S03]  /*23f40*/  ISETP.GT.AND P4, PT, R0, 0x19, P0 ;  /* 0x000000190000780c */ /* 0x000fc60000784270 */
[----:B------:R-:W4:Y:S01]  /*23f50*/  LDL.LU R60, [R1+0x20] ;  /* 0x00002000013c7983 */ /* 0x000f220000300800 */
[----:B0-----:R-:W-:-:S03]  /*23f60*/  FMUL R8, R49, R2 ;  /* 0x0000000231087220 */ /* 0x001fc60000400000 */
[----:B------:R-:W4:Y:S01]  /*23f70*/  LDL.LU R61, [R1+0x24] ;  /* 0x00002400013d7983 */ /* 0x000f220000300800 */
[-C--:B------:R-:W-:Y:S01]  /*23f80*/  FMUL R49, R15, R2.reuse ;  /* 0x000000020f317220 */ /* 0x080fe20000400000 */
[----:B-1----:R-:W-:Y:S01]  /*23f90*/  FMUL R9, R44, R2 ;  /* 0x000000022c097220 */ /* 0x002fe20000400000 */
[----:B------:R-:W-:Y:S01]  /*23fa0*/  F2FP.F16.F32.PACK_AB R8, RZ, R8 ;  /* 0x00000008ff08723e */ /* 0x000fe200000000ff */
[----:B------:R-:W4:Y:S01]  /*23fb0*/  LDL.LU R62, [R1+0x28] ;  /* 0x00002800013e7983 */ /* 0x000f220000300800 */
[-C--:B------:R-:W-:Y:S01]  /*23fc0*/  FMUL R44, R23, R2.reuse ;  /* 0x00000002172c7220 */ /* 0x080fe20000400000 */
[----:B------:R-:W-:Y:S01]  /*23fd0*/  FMUL R23, R18, R2 ;  /* 0x0000000212177220 */ /* 0x000fe20000400000 */
[----:B------:R-:W-:Y:S01]  /*23fe0*/  PRMT R11, R8, 0x7610, R11 ;  /* 0x00007610080b7816 */ /* 0x000fe2000000000b */
[----:B------:R-:W4:Y:S01]  /*23ff0*/  LDL.LU R63, [R1+0x2c] ;  /* 0x00002c00013f7983 */ /* 0x000f220000300800 */
[----:B------:R-:W-:Y:S01]  /*24000*/  F2FP.F16.F32.PACK_AB R8, RZ, R10 ;  /* 0x0000000aff08723e */ /* 0x000fe200000000ff */
[-C--:B------:R-:W-:Y:S01]  /*24010*/  FMUL R10, R43, R2.reuse ;  /* 0x000000022b0a7220 */ /* 0x080fe20000400000 */
[----:B------:R-:W-:Y:S01]  /*24020*/  F2FP.F16.F32.PACK_AB R9, RZ, R9 ;  /* 0x00000009ff09723e */ /* 0x000fe200000000ff */
[----:B------:R-:W-:Y:S01]  /*24030*/  @P3 STG.E.U16 desc[UR44][R4.64+0x20], R11 ;  /* 0x0000200b04003986 */ /* 0x000fe2000c10152c */
[----:B------:R-:W-:Y:S01]  /*24040*/  ISETP.GT.AND P3, PT, R0, 0x18, P0 ;  /* 0x000000180000780c */ /* 0x000fe20000764270 */
[-C--:B------:R-:W-:Y:S01]  /*24050*/  FMUL R43, R216, R2.reuse ;  /* 0x00000002d82b7220 */ /* 0x080fe20000400000 */
[-C--:B------:R-:W-:Y:S01]  /*24060*/  FMUL R216, R22, R2.reuse ;  /* 0x0000000216d87220 */ /* 0x080fe20000400000 */
        /* <DEDUP_REMOVED lines=22> */
[----:B------:R-:W-:Y:S02]  /*241d0*/  FMUL R40, R220, R2 ;  /* 0x00000002dc287220 */ /* 0x000fe40000400000 */
[----:B------:R-:W-:Y:S01]  /*241e0*/  PRMT R11, R8, 0x7610, R11 ;  /* 0x00007610080b7816 */ /* 0x000fe2000000000b */
[----:B------:R-:W4:Y:S01]  /*241f0*/  LDL.LU R71, [R1+0x4c] ;  /* 0x00004c0001477983 */ /* 0x000f220000300800 */
[----:B------:R-:W-:Y:S01]  /*24200*/  F2FP.F16.F32.PACK_AB R8, RZ, R10 ;  /* 0x0000000aff08723e */ /* 0x000fe200000000ff */
[-C--:B------:R-:W-:Y:S01]  /*24210*/  FMUL R10, R39, R2.reuse ;  /* 0x00000002270a7220 */ /* 0x080fe20000400000 */
[----:B------:R-:W-:Y:S01]  /*24220*/  F2FP.F16.F32.PACK_AB R9, RZ, R9 ;  /* 0x00000009ff09723e */ /* 0x000fe200000000ff */
[----:B------:R-:W-:Y:S01]  /*24230*/  @P3 STG.E.U16 desc[UR44][R4.64+0x30], R11 ;  /* 0x0000300b04003986 */ /* 0x000fe2000c10152c */
[----:B------:R-:W-:Y:S01]  /*24240*/  ISETP.GT.AND P3, PT, R0, 0x20, P0 ;  /* 0x000000200000780c */ /* 0x000fe20000764270 */
[----:B------:R-:W-:-:S02]  /*24250*/  FMUL R39, R221, R2 ;  /* 0x00000002dd277220 */ /* 0x000fc40000400000 */
[----:B------:R0:W-:Y:S01]  /*24260*/  @P2 STG.E.U16 desc[UR44][R6.64+0x30], R8 ;  /* 0x0000300806002986 */ /* 0x0001e2000c10152c */
[----:B------:R-:W-:-:S03]  /*24270*/  ISETP.GT.AND P2, PT, R0, 0x19, P1 ;  /* 0x000000190000780c */ /* 0x000fc60000f44270 */
[----:B------:R-:W4:Y:S04]  /*24280*/  LDL.LU R231, [R1+0x50] ;  /* 0x0000500001e77983 */ /* 0x000f280000300800 */
[----:B------:R-:W4:Y:S01]  /*24290*/  LDL.LU R230, [R1+0x54] ;  /* 0x0000540001e67983 */ /* 0x000f220000300800 */
[----:B0-----:R-:W-:-:S03]  /*242a0*/  FMUL R8, R42, R2 ;  /* 0x000000022a087220 */ /* 0x001fc60000400000 */
[----:B------:R-:W4:Y:S01]  /*242b0*/  LDL.LU R72, [R1+0x58] ;  /* 0x0000580001487983 */ /* 0x000f220000300800 */
[----:B------:R-:W-:Y:S01]  /*242c0*/  FMUL R42, R218, R2 ;  /* 0x00000002da2a7220 */ /* 0x000fe20000400000 */
[----:B------:R-:W-:Y:S02]  /*242d0*/  F2FP.F16.F32.PACK_AB R8, RZ, R8 ;  /* 0x00000008ff08723e */ /* 0x000fe400000000ff */
        /* <DEDUP_REMOVED lines=61> */
[----:B------:R-:W-:Y:S04]  /*246b0*/  @P4 STG.E.U16 desc[UR44][R4.64+0x62], R9 ;  /* 0x0000620904004986 */ /* 0x000fe8000c10152c */
[----:B------:R-:W4:Y:S01]  /*246c0*/  LDL.LU R90, [R1+0xa0] ;  /* 0x0000a000015a7983 */ /* 0x000f220000300800 */
[-C--:B0-----:R-:W-:Y:S01]  /*246d0*/  FMUL R8, R33, R2.reuse ;  /* 0x0000000221087220 */ /* 0x081fe20000400000 */
[----:B------:R-:W-:Y:S02]  /*246e0*/  ISETP.GT.AND P4, PT, R0, 0x38, P0 ;  /* 0x000000380000780c */ /* 0x000fe40000784270 */
[----:B------:R-:W4:Y:S01]  /*246f0*/  LDL.LU R91, [R1+0xa4] ;  /* 0x0000a400015b7983 */ /* 0x000f220000300800 */
[----:B------:R-:W-:Y:S01]  /*24700*/  FMUL R33, R227, R2 ;  /* 0x00000002e3217220 */ /* 0x000fe20000400000 */
[----:B------:R-:W-:-:S02]  /*24710*/  F2FP.F16.F32.PACK_AB R8, RZ, R8 ;  /* 0x00000008ff08723e */ /* 0x000fc400000000ff */
[----:B------:R-:W4:Y:S02]  /*24720*/  LDL.LU R92, [R1+0xa8] ;  /* 0x0000a800015c7983 */ /* 0x000f240000300800 */
[----:B------:R-:W-:Y:S02]  /*24730*/  PRMT R11, R8, 0x7610, R11 ;  /* 0x00007610080b7816 */ /* 0x000fe4000000000b */
[----:B------:R-:W4:Y:S01]  /*24740*/  LDL.LU R93, [R1+0xac] ;  /* 0x0000ac00015d7983 */ /* 0x000f220000300800 */
[----:B------:R-:W-:-:S03]  /*24750*/  F2FP.F16.F32.PACK_AB R8, RZ, R10 ;  /* 0x0000000aff08723e */ /* 0x000fc600000000ff */
[----:B------:R-:W-:Y:S04]  /*24760*/  @P3 STG.E.U16 desc[UR44][R4.64+0x60], R11 ;  /* 0x0000600b04003986 */ /* 0x000fe8000c10152c */
[----:B------:R-:W-:Y:S01]  /*24770*/  @P2 STG.E.U16 desc[UR44][R6.64+0x60], R8 ;  /* 0x0000600806002986 */ /* 0x000fe2000c10152c */
[C---:B------:R-:W-:Y:S02]  /*24780*/  ISETP.GT.AND P2, PT, R0.reuse, 0x31, P1 ;  /* 0x000000310000780c */ /* 0x040fe40000f44270 */
[C---:B------:R-:W-:Y:S01]  /*24790*/  ISETP.GT.AND P3, PT, R0.reuse, 0x38, P1 ;  /* 0x000000380000780c */ /* 0x040fe20000f64270 */
[----:B------:R-:W4:Y:S04]  /*247a0*/  LDL.LU R94, [R1+0xb0] ;  /* 0x0000b000015e7983 */ /* 0x000f280000300800 */
[----:B------:R-:W4:Y:S04]  /*247b0*/  LDL.LU R95, [R1+0xb4] ;  /* 0x0000b400015f7983 */ /* 0x000f280000300800 */
[----:B------:R-:W4:Y:S04]  /*247c0*/  LDL.LU R96, [R1+0xb8] ;  /* 0x0000b80001607983 */ /* 0x000f280000300800 */
[----:B------:R-:W-:Y:S01]  /*247d0*/  @P2 STG.E.U16 desc[UR44][R6.64+0x62], R234 ;  /* 0x000062ea06002986 */ /* 0x000fe2000c10152c */
[----:B------:R-:W-:-:S03]  /*247e0*/  ISETP.GT.AND P2, PT, R0, 0x39, P1 ;  /* 0x000000390000780c */ /* 0x000fc60000f44270 */
[----:B------:R0:W-:Y:S01]  /*247f0*/  @P4 STG.E.U16 desc[UR44][R4.64+0x70], R233 ;  /* 0x000070e904004986 */ /* 0x0001e2000c10152c */
[----:B------:R-:W-:-:S03]  /*24800*/  ISETP.GT.AND P4, PT, R0, 0x40, P0 ;  /* 0x000000400000780c */ /* 0x000fc60000784270 */
[----:B------:R1:W-:Y:S01]  /*24810*/  @P5 STG.E.U16 desc[UR44][R4.64+0x72], R232 ;  /* 0x000072e804005986 */ /* 0x0003e2000c10152c */
[----:B------:R-:W-:-:S03]  /*24820*/  ISETP.GT.AND P5, PT, R0, 0x41, P0 ;  /* 0x000000410000780c */ /* 0x000fc600007a4270 */
[----:B------:R2:W-:Y:S01]  /*24830*/  @P3 STG.E.U16 desc[UR44][R6.64+0x70], R217 ;  /* 0x000070d906003986 */ /* 0x0005e2000c10152c */
[----:B------:R-:W-:-:S03]  /*24840*/  ISETP.GT.AND P3, PT, R0, 0x40, P1 ;  /* 0x000000400000780c */ /* 0x000fc60000f64270 */
[----:B------:R-:W4:Y:S01]  /*24850*/  LDL.LU R97, [R1+0xbc] ;  /* 0x0000bc0001617983 */ /* 0x000f220000300800 */
[----:B0-----:R-:W-:Y:S02]  /*24860*/  F2FP.F16.F32.PACK_AB R233, RZ, R188 ;  /* 0x000000bcffe9723e */ /* 0x001fe400000000ff */
[----:B-1----:R-:W-:Y:S01]  /*24870*/  F2FP.F16.F32.PACK_AB R232, RZ, R187 ;  /* 0x000000bbffe8723e */ /* 0x002fe200000000ff */
[----:B------:R-:W4:Y:S01]  /*24880*/  LDL.LU R98, [R1+0xc0] ;  /* 0x0000c00001627983 */ /* 0x000f220000300800 */
[----:B--2---:R-:W-:-:S03]  /*24890*/  F2FP.F16.F32.PACK_AB R217, RZ, R185 ;  /* 0x000000b9ffd9723e */ /* 0x004fc600000000ff */
[----:B------:R-:W2:Y:S04]  /*248a0*/  LDL.LU R99, [R1+0xc4] ;  /* 0x0000c40001637983 */ /* 0x000ea80000300800 */
[----:B------:R0:W-:Y:S01]  /*248b0*/  @P2 STG.E.U16 desc[UR44][R6.64+0x72], R217 ;  /* 0x000072d906002986 */ /* 0x0001e2000c10152c */
[----:B------:R-:W-:-:S03]  /*248c0*/  ISETP.GT.AND P2, PT, R0, 0x41, P1 ;  /* 0x000000410000780c */ /* 0x000fc60000f44270 */
[----:B------:R-:W-:Y:S01]  /*248d0*/  @P4 STG.E.U16 desc[UR44][R4.64+0x80], R237 ;  /* 0x000080ed04004986 */ /* 0x000fe2000c10152c */
[----:B------:R-:W-:-:S03]  /*248e0*/  ISETP.GT.AND P4, PT, R0, 0x48, P0 ;  /* 0x000000480000780c */ /* 0x000fc60000784270 */
[----:B------:R-:W-:Y:S01]  /*248f0*/  @P5 STG.E.U16 desc[UR44][R4.64+0x82], R236 ;  /* 0x000082ec04005986 */ /* 0x000fe2000c10152c */
[----:B------:R-:W-:-:S03]  /*24900*/  ISETP.GT.AND P5, PT, R0, 0x49, P0 ;  /* 0x000000490000780c */ /* 0x000fc600007a4270 */
[----:B------:R-:W-:Y:S01]  /*24910*/  @P3 STG.E.U16 desc[UR44][R6.64+0x80], R235 ;  /* 0x000080eb06003986 */ /* 0x000fe2000c10152c */
[----:B0-----:R-:W-:Y:S02]  /*24920*/  F2FP.F16.F32.PACK_AB R217, RZ, R186 ;  /* 0x000000baffd9723e */ /* 0x001fe400000000ff */
[C---:B------:R-:W-:Y:S01]  /*24930*/  ISETP.GT.AND P3, PT, R0.reuse, 0x48, P1 ;  /* 0x000000480000780c */ /* 0x040fe20000f64270 */
[----:B------:R-:W2:Y:S01]  /*24940*/  LDL.LU R100, [R1+0xc8] ;  /* 0x0000c80001647983 */ /* 0x000ea20000300800 */
[----:B------:R-:W-:Y:S02]  /*24950*/  PRMT R234, R217, 0x7610, R234 ;  /* 0x00007610d9ea7816 */ /* 0x000fe400000000ea */
[----:B------:R-:W-:Y:S01]  /*24960*/  F2FP.F16.F32.PACK_AB R217, RZ, R189 ;  /* 0x000000bdffd9723e */ /* 0x000fe200000000ff */
[----:B------:R-:W2:Y:S04]  /*24970*/  LDL.LU R101, [R1+0xcc] ;  /* 0x0000cc0001657983 */ /* 0x000ea80000300800 */
[----:B------:R-:W-:Y:S01]  /*24980*/  @P2 STG.E.U16 desc[UR44][R6.64+0x82], R234 ;  /* 0x000082ea06002986 */ /* 0x000fe2000c10152c */
[----:B------:R-:W-:-:S03]  /*24990*/  ISETP.GT.AND P2, PT, R0, 0x49, P1 ;  /* 0x000000490000780c */ /* 0x000fc60000f44270 */
[----:B------:R0:W-:Y:S01]  /*249a0*/  @P4 STG.E.U16 desc[UR44][R4.64+0x90], R232 ;  /* 0x000090e804004986 */ /* 0x0001e2000c10152c */
[----:B------:R-:W-:-:S03]  /*249b0*/  ISETP.GT.AND P4, PT, R0, 0x50, P0 ;  /* 0x000000500000780c */ /* 0x000fc60000784270 */
[----:B------:R1:W-:Y:S01]  /*249c0*/  @P5 STG.E.U16 desc[UR44][R4.64+0x92], R233 ;  /* 0x000092e904005986 */ /* 0x0003e2000c10152c */
[----:B------:R-:W-:-:S03]  /*249d0*/  ISETP.GT.AND P5, PT, R0, 0x51, P0 ;  /* 0x000000510000780c */ /* 0x000fc600007a4270 */
[----:B------:R3:W-:Y:S01]  /*249e0*/  @P3 STG.E.U16 desc[UR44][R6.64+0x90], R217 ;  /* 0x000090d906003986 */ /* 0x0007e2000c10152c */
[----:B------:R-:W-:Y:S02]  /*249f0*/  ISETP.GT.AND P3, PT, R0, 0x50, P1 ;  /* 0x000000500000780c */ /* 0x000fe40000f64270 */
[----:B0-----:R-:W-:Y:S01]  /*24a00*/  F2FP.F16.F32.PACK_AB R232, RZ, R191 ;  /* 0x000000bfffe8723e */ /* 0x001fe200000000ff */
[----:B------:R-:W2:Y:S01]  /*24a10*/  LDL.LU R102, [R1+0xd0] ;  /* 0x0000d00001667983 */ /* 0x000ea20000300800 */
[----:B-1----:R-:W-:-:S03]  /*24a20*/  F2FP.F16.F32.PACK_AB R233, RZ, R192 ;  /* 0x000000c0ffe9723e */ /* 0x002fc600000000ff */
[----:B------:R-:W2:Y:S01]  /*24a30*/  LDL.LU R103, [R1+0xd4] ;  /* 0x0000d40001677983 */ /* 0x000ea20000300800 */
[----:B---3--:R-:W-:-:S03]  /*24a40*/  F2FP.F16.F32.PACK_AB R217, RZ, R190 ;  /* 0x000000beffd9723e */ /* 0x008fc600000000ff */
[----:B------:R-:W3:Y:S01]  /*24a50*/  LDL.LU R104, [R1+0xd8] ;  /* 0x0000d80001687983 */ /* 0x000ee20000300800 */
[----:B------:R-:W-:-:S03]  /*24a60*/  PRMT R234, R217, 0x7610, R234 ;  /* 0x00007610d9ea7816 */ /* 0x000fc600000000ea */
[----:B------:R-:W3:Y:S01]  /*24a70*/  LDL.LU R105, [R1+0xdc] ;  /* 0x0000dc0001697983 */ /* 0x000ee20000300800 */
[----:B------:R-:W-:-:S03]  /*24a80*/  F2FP.F16.F32.PACK_AB R217, RZ, R193 ;  /* 0x000000c1ffd9723e */ /* 0x000fc600000000ff */
        /* <DEDUP_REMOVED lines=9> */
[----:B------:R-:W3:Y:S01]  /*24b20*/  LDL.LU R106, [R1+0xe0] ;  /* 0x0000e000016a7983 */ /* 0x000ee20000300800 */
[----:B-1----:R-:W-:-:S03]  /*24b30*/  F2FP.F16.F32.PACK_AB R233, RZ, R196 ;  /* 0x000000c4ffe9723e */ /* 0x002fc600000000ff */
[----:B------:R-:W3:Y:S01]  /*24b40*/  LDL.LU R107, [R1+0xe4] ;  /* 0x0000e400016b7983 */ /* 0x000ee20000300800 */
[----:B------:R-:W-:-:S03]  /*24b50*/  F2FP.F16.F32.PACK_AB R217, RZ, R194 ;  /* 0x000000c2ffd9723e */ /* 0x000fc600000000ff */
        /* <DEDUP_REMOVED lines=101> */
[----:B----4-:R-:W-:-:S03]  /*251b0*/  F2FP.F16.F32.PACK_AB R217, RZ, R26 ;  /* 0x0000001affd9723e */ /* 0x010fc600000000ff */
[----:B------:R-:W4:Y:S01]  /*251c0*/  LDL.LU R219, [R1+0x148] ;  /* 0x0001480001db7983 */ /* 0x000f220000300800 */
[----:B------:R-:W-:-:S03]  /*251d0*/  PRMT R234, R217, 0x7610, R234 ;  /* 0x00007610d9ea7816 */ /* 0x000fc600000000ea */
[----:B------:R-:W4:Y:S01]  /*251e0*/  LDL.LU R21, [R1+0x14c] ;  /* 0x00014c0001157983 */ /* 0x000f220000300800 */
        /* <DEDUP_REMOVED lines=10> */
[----:B------:R-:W4:Y:S01]  /*25290*/  LDL.LU R8, [R1+0x150] ;  /* 0x0001500001087983 */ /* 0x000f220000300800 */
[----:B-1----:R-:W-:-:S03]  /*252a0*/  F2FP.F16.F32.PACK_AB R233, RZ, R32 ;  /* 0x00000020ffe9723e */ /* 0x002fc600000000ff */
[----:B------:R-:W4:Y:S01]  /*252b0*/  LDL.LU R9, [R1+0x154] ;  /* 0x0001540001097983 */ /* 0x000f220000300800 */
[----:B------:R-:W-:Y:S01]  /*252c0*/  F2FP.F16.F32.PACK_AB R217, RZ, R30 ;  /* 0x0000001effd9723e */ /* 0x000fe200000000ff */
[----:B------:R-:W-:Y:S01]  /*252d0*/  USHF.L.U64.HI UR11, UR8, 0x8, UR9 ;  /* 0x00000008080b7899 */ /* 0x000fe20008010209 */
[----:B------:R-:W-:Y:S01]  /*252e0*/  F2FP.F16.F32.PACK_AB R23, RZ, R23 ;  /* 0x00000017ff17723e */ /* 0x000fe200000000ff */
[-C--:B------:R-:W-:Y:S01]  /*252f0*/  FMUL R52, R52, R2.reuse ;  /* 0x0000000234347220 */ /* 0x080fe20000400000 */
[----:B------:R-:W-:Y:S01]  /*25300*/  PRMT R234, R217, 0x7610, R234 ;  /* 0x00007610d9ea7816 */ /* 0x000fe200000000ea */
[----:B------:R-:W-:Y:S01]  /*25310*/  FMUL R53, R53, R2 ;  /* 0x0000000235357220 */ /* 0x000fe20000400000 */
[----:B------:R-:W-:Y:S01]  /*25320*/  F2FP.F16.F32.PACK_AB R217, RZ, R33 ;  /* 0x00000021ffd9723e */ /* 0x000fe200000000ff */
[----:B------:R-:W4:Y:S04]  /*25330*/  LDL.LU R10, [R1+0x158] ;  /* 0x00015800010a7983 */ /* 0x000f280000300800 */
[----:B------:R-:W-:Y:S01]  /*25340*/  @P2 STG.E.U16 desc[UR44][R6.64+0x112], R234 ;  /* 0x000112ea06002986 */ /* 0x000fe2000c10152c */
[----:B------:R-:W-:-:S03]  /*25350*/  ISETP.GT.AND P2, PT, R0, 0x91, P1 ;  /* 0x000000910000780c */ /* 0x000fc60000f44270 */
[----:B------:R0:W-:Y:S01]  /*25360*/  @P4 STG.E.U16 desc[UR44][R4.64+0x120], R232 ;  /* 0x000120e804004986 */ /* 0x0001e2000c10152c */
[----:B------:R-:W-:-:S03]  /*25370*/  ISETP.GT.AND P4, PT, R0, 0x98, P0 ;  /* 0x000000980000780c */ /* 0x000fc60000784270 */
[----:B------:R-:W-:Y:S01]  /*25380*/  @P5 STG.E.U16 desc[UR44][R4.64+0x122], R233 ;  /* 0x000122e904005986 */ /* 0x000fe2000c10152c */
[----:B------:R-:W-:-:S03]  /*25390*/  ISETP.GT.AND P5, PT, R0, 0x99, P0 ;  /* 0x000000990000780c */ /* 0x000fc600007a4270 */
[----:B------:R1:W-:Y:S01]  /*253a0*/  @P3 STG.E.U16 desc[UR44][R6.64+0x120], R217 ;  /* 0x000120d906003986 */ /* 0x0003e2000c10152c */
[----:B------:R-:W-:Y:S02]  /*253b0*/  ISETP.GT.AND P3, PT, R0, 0x98, P1 ;  /* 0x000000980000780c */ /* 0x000fe40000f64270 */
[----:B0-----:R-:W-:Y:S01]  /*253c0*/  F2FP.F16.F32.PACK_AB R232, RZ, R35 ;  /* 0x00000023ffe8723e */ /* 0x001fe200000000ff */
[----:B------:R-:W-:Y:S01]  /*253d0*/  FMUL R54, R54, R2 ;  /* 0x0000000236367220 */ /* 0x000fe20000400000 */
[----:B------:R-:W-:Y:S01]  /*253e0*/  F2FP.F16.F32.PACK_AB R22, RZ, R22 ;  /* 0x00000016ff16723e */ /* 0x000fe200000000ff */
[-C--:B------:R-:W-:Y:S01]  /*253f0*/  FMUL R55, R55, R2.reuse ;  /* 0x0000000237377220 */ /* 0x080fe20000400000 */
[----:B------:R-:W-:Y:S01]  /*25400*/  FMUL R56, R56, R2 ;  /* 0x0000000238387220 */ /* 0x000fe20000400000 */
[----:B------:R-:W4:Y:S01]  /*25410*/  LDL.LU R11, [R1+0x15c] ;  /* 0x00015c00010b7983 */ /* 0x000f220000300800 */
[----:B-1----:R-:W-:Y:S01]  /*25420*/  F2FP.F16.F32.PACK_AB R217, RZ, R34 ;  /* 0x00000022ffd9723e */ /* 0x002fe200000000ff */
[----:B------:R-:W-:Y:S01]  /*25430*/  FMUL R57, R57, R2 ;  /* 0x0000000239397220 */ /* 0x000fe20000400000 */
[----:B------:R-:W-:Y:S01]  /*25440*/  F2FP.F16.F32.PACK_AB R233, RZ, R36 ;  /* 0x00000024ffe9723e */ /* 0x000fe200000000ff */
[----:B------:R-:W4:Y:S01]  /*25450*/  LDL.LU R12, [R1+0x160] ;  /* 0x00016000010c7983 */ /* 0x000f220000300800 */
[----:B------:R-:W-:-:S02]  /*25460*/  PRMT R234, R217, 0x7610, R234 ;  /* 0x00007610d9ea7816 */ /* 0x000fc400000000ea */
[----:B------:R-:W-:Y:S01]  /*25470*/  F2FP.F16.F32.PACK_AB R217, RZ, R37 ;  /* 0x00000025ffd9723e */ /* 0x000fe200000000ff */
        /* <DEDUP_REMOVED lines=11> */
[----:B-1----:R-:W-:Y:S01]  /*25530*/  F2FP.F16.F32.PACK_AB R233, RZ, R40 ;  /* 0x00000028ffe9723e */ /* 0x002fe200000000ff */
[-C--:B------:R-:W-:Y:S01]  /*25540*/  FMUL R58, R58, R2.reuse ;  /* 0x000000023a3a7220 */ /* 0x080fe20000400000 */
[----:B------:R-:W-:Y:S01]  /*25550*/  FMUL R59, R59, R2 ;  /* 0x000000023b3b7220 */ /* 0x000fe20000400000 */
[----:B------:R-:W4:Y:S01]  /*25560*/  LDL.LU R15, [R1+0x16c] ;  /* 0x00016c00010f7983 */ /* 0x000f220000300800 */
[----:B--2---:R-:W-:Y:S01]  /*25570*/  F2FP.F16.F32.PACK_AB R217, RZ, R38 ;  /* 0x00000026ffd9723e */ /* 0x004fe200000000ff */
[----:B------:R-:W-:-:S02]  /*25580*/  FMUL R61, R61, R2 ;  /* 0x000000023d3d7220 */ /* 0x000fc40000400000 */
        /* <DEDUP_REMOVED lines=14> */
[----:B-1----:R-:W-:Y:S01]  /*25670*/  F2FP.F16.F32.PACK_AB R233, RZ, R44 ;  /* 0x0000002cffe9723e */ /* 0x002fe200000000ff */
[----:B------:R-:W-:Y:S01]  /*25680*/  FMUL R60, R60, R2 ;  /* 0x000000023c3c7220 */ /* 0x000fe20000400000 */
[----:B------:R-:W-:Y:S01]  /*25690*/  F2FP.F16.F32.PACK_AB R234, RZ, R57 ;  /* 0x00000039ffea723e */ /* 0x000fe200000000ff */
[----:B------:R-:W2:Y:S01]  /*256a0*/  LDL.LU R20, [R1+0x17c] ;  /* 0x00017c0001147983 */ /* 0x000ea20000300800 */
[----:B------:R-:W-:Y:S01]  /*256b0*/  F2FP.F16.F32.PACK_AB R217, RZ, R42 ;  /* 0x0000002affd9723e */ /* 0x000fe200000000ff */
[-C--:B------:R-:W-:Y:S01]  /*256c0*/  FMUL R62, R62, R2.reuse ;  /* 0x000000023e3e7220 */ /* 0x080fe20000400000 */
[-C--:B------:R-:W-:Y:S01]  /*256d0*/  FMUL R63, R63, R2.reuse ;  /* 0x000000023f3f7220 */ /* 0x080fe20000400000 */
[-C--:B------:R-:W-:Y:S01]  /*256e0*/  FMUL R65, R65, R2.reuse ;  /* 0x0000000241417220 */ /* 0x080fe20000400000 */
[----:B------:R-:W-:Y:S01]  /*256f0*/  FMUL R64, R64, R2 ;  /* 0x0000000240407220 */ /* 0x000fe20000400000 */
[----:B------:R0:W-:Y:S01]  /*25700*/  @P2 STG.E.U16 desc[UR44][R6.64+0x142], R217 ;  /* 0x000142d906002986 */ /* 0x0001e2000c10152c */
        /* <DEDUP_REMOVED lines=8> */
[-C--:B------:R-:W-:Y:S01]  /*25790*/  FMUL R66, R66, R2.reuse ;  /* 0x0000000242427220 */ /* 0x080fe20000400000 */
[----:B-1----:R-:W-:Y:S01]  /*257a0*/  F2FP.F16.F32.PACK_AB R232, RZ, R47 ;  /* 0x0000002fffe8723e */ /* 0x002fe200000000ff */
[-C--:B------:R-:W-:Y:S01]  /*257b0*/  FMUL R67, R67, R2.reuse ;  /* 0x0000000243437220 */ /* 0x080fe20000400000 */
[-C--:B------:R-:W-:Y:S01]  /*257c0*/  FMUL R69, R69, R2.reuse ;  /* 0x0000000245457220 */ /* 0x080fe20000400000 */
[-C--:B------:R-:W-:Y:S01]  /*257d0*/  FMUL R68, R68, R2.reuse ;  /* 0x0000000244447220 */ /* 0x080fe20000400000 */
[-C--:B------:R-:W-:Y:S01]  /*257e0*/  FMUL R70, R70, R2.reuse ;  /* 0x0000000246467220 */ /* 0x080fe20000400000 */
[-C--:B------:R-:W-:Y:S01]  /*257f0*/  FMUL R71, R71, R2.reuse ;  /* 0x0000000247477220 */ /* 0x080fe20000400000 */
[-C--:B------:R-:W-:Y:S01]  /*25800*/  FMUL R230, R230, R2.reuse ;  /* 0x00000002e6e67220 */ /* 0x080fe20000400000 */
[----:B------:R-:W-:Y:S01]  /*25810*/  F2FP.F16.F32.PACK_AB R216, RZ, R45 ;  /* 0x0000002dffd8723e */ /* 0x000fe200000000ff */
[-C--:B------:R-:W-:Y:S01]  /*25820*/  FMUL R231, R231, R2.reuse ;  /* 0x00000002e7e77220 */ /* 0x080fe20000400000 */
[-C--:B------:R-:W-:Y:S01]  /*25830*/  FMUL R72, R72, R2.reuse ;  /* 0x0000000248487220 */ /* 0x080fe20000400000 */
[-C--:B------:R-:W-:Y:S01]  /*25840*/  FMUL R73, R73, R2.reuse ;  /* 0x0000000249497220 */ /* 0x080fe20000400000 */
[----:B------:R-:W-:Y:S01]  /*25850*/  FMUL R74, R74, R2 ;  /* 0x000000024a4a7220 */ /* 0x000fe20000400000 */
[----:B------:R-:W-:Y:S01]  /*25860*/  @P2 STG.E.U16 desc[UR44][R6.64+0x152], R216 ;  /* 0x000152d806002986 */ /* 0x000fe2000c10152c */
[----:B------:R-:W-:-:S03]  /*25870*/  ISETP.GT.AND P2, PT, R0, 0xb1, P1 ;  /* 0x000000b10000780c */ /* 0x000fc60000f44270 */
[----:B------:R0:W-:Y:S01]  /*25880*/  @P4 STG.E.U16 desc[UR44][R4.64+0x160], R217 ;  /* 0x000160d904004986 */ /* 0x0001e2000c10152c */
[C---:B------:R-:W-:Y:S02]  /*25890*/  ISETP.GT.AND P4, PT, R0.reuse, 0xb8, P0 ;  /* 0x000000b80000780c */ /* 0x040fe40000784270 */
[C---:B------:R-:W-:Y:S01]  /*258a0*/  ISETP.GT.AND P0, PT, R0.reuse, 0xb9, P0 ;  /* 0x000000b90000780c */ /* 0x040fe20000704270 */
[----:B------:R-:W-:Y:S04]  /*258b0*/  @P5 STG.E.U16 desc[UR44][R4.64+0x162], R232 ;  /* 0x000162e804005986 */ /* 0x000fe8000c10152c */
[----:B------:R1:W-:Y:S01]  /*258c0*/  @P3 STG.E.U16 desc[UR44][R6.64+0x160], R23 ;  /* 0x0001601706003986 */ /* 0x0003e2000c10152c */
[----:B------:R-:W-:Y:S02]  /*258d0*/  ISETP.GT.AND P3, PT, R0, 0xb8, P1 ;  /* 0x000000b80000780c */ /* 0x000fe40000f64270 */
[----:B0-----:R-:W-:Y:S01]  /*258e0*/  F2FP.F16.F32.PACK_AB R217, RZ, R50 ;  /* 0x00000032ffd9723e */ /* 0x001fe200000000ff */
[-C--:B------:R-:W-:Y:S01]  /*258f0*/  FMUL R75, R75, R2.reuse ;  /* 0x000000024b4b7220 */ /* 0x080fe20000400000 */
[----:B------:R-:W-:Y:S01]  /*25900*/  F2FP.F16.F32.PACK_AB R216, RZ, R49 ;  /* 0x00000031ffd8723e */ /* 0x000fe200000000ff */
[-C--:B------:R-:W-:Y:S01]  /*25910*/  FMUL R76, R76, R2.reuse ;  /* 0x000000024c4c7220 */ /* 0x080fe20000400000 */
[-C--:B------:R-:W-:Y:S01]  /*25920*/  FMUL R77, R77, R2.reuse ;  /* 0x000000024d4d7220 */ /* 0x080fe20000400000 */
[-C--:B------:R-:W-:Y:S01]  /*25930*/  FMUL R78, R78, R2.reuse ;  /* 0x000000024e4e7220 */ /* 0x080fe20000400000 */
[-C--:B------:R-:W-:Y:S01]  /*25940*/  FMUL R79, R79, R2.reuse ;  /* 0x000000024f4f7220 */ /* 0x080fe20000400000 */
[----:B------:R-:W-:Y:S01]  /*25950*/  FMUL R80, R80, R2 ;  /* 0x0000000250507220 */ /* 0x000fe20000400000 */
[----:B-1----:R-:W-:Y:S01]  /*25960*/  F2FP.F16.F32.PACK_AB R23, RZ, R48 ;  /* 0x00000030ff17723e */ /* 0x002fe200000000ff */
[-C--:B------:R-:W-:Y:S01]  /*25970*/  FMUL R81, R81, R2.reuse ;  /* 0x0000000251517220 */ /* 0x080fe20000400000 */
[----:B------:R-:W-:Y:S01]  /*25980*/  ISETP.GT.AND P1, PT, R0, 0xb9, P1 ;  /* 0x000000b90000780c */ /* 0x000fe20000f24270 */
[-C--:B------:R-:W-:Y:S01]  /*25990*/  FMUL R82, R82, R2.reuse ;  /* 0x0000000252527220 */ /* 0x080fe20000400000 */
[----:B------:R-:W-:Y:S01]  /*259a0*/  FMUL R83, R83, R2 ;  /* 0x0000000253537220 */ /* 0x000fe20000400000 */
[----:B------:R0:W-:Y:S04]  /*259b0*/  @P2 STG.E.U16 desc[UR44][R6.64+0x162], R23 ;  /* 0x0001621706002986 */ /* 0x0001e8000c10152c */
[----:B------:R-:W-:Y:S01]  /*259c0*/  @P0 STG.E.U16 desc[UR44][R4.64+0x172], R217 ;  /* 0x000172d904000986 */ /* 0x000fe2000c10152c */
[----:B------:R-:W-:-:S03]  /*259d0*/  ISETP.GT.AND P0, PT, R3, 0x80, PT ;  /* 0x000000800300780c */ /* 0x000fc60003f04270 */
[----:B------:R-:W-:Y:S01]  /*259e0*/  @P4 STG.E.U16 desc[UR44][R4.64+0x170], R216 ;  /* 0x000170d804004986 */ /* 0x000fe2000c10152c */
[----:B------:R-:W-:-:S03]  /*259f0*/  ISETP.GT.AND P2, PT, R0, RZ, P0 ;  /* 0x000000ff0000720c */ /* 0x000fc60000744270 */
[----:B------:R1:W-:Y:S01]  /*25a00*/  @P3 STG.E.U16 desc[UR44][R6.64+0x170], R22 ;  /* 0x0001701606003986 */ /* 0x0003e2000c10152c */
[----:B0-----:R-:W-:Y:S02]  /*25a10*/  F2FP.F16.F32.PACK_AB R23, RZ, R51 ;  /* 0x00000033ff17723e */ /* 0x001fe400000000ff */
[----:B------:R-:W-:Y:S01]  /*25a20*/  ISETP.GT.AND P3, PT, R0, 0x1, P0 ;  /* 0x000000010000780c */ /* 0x000fe20000764270 */
[-C--:B------:R-:W-:Y:S01]  /*25a30*/  FMUL R84, R84, R2.reuse ;  /* 0x0000000254547220 */ /* 0x080fe20000400000 */
[----:B------:R-:W-:Y:S01]  /*25a40*/  PRMT R232, R23, 0x7610, R232 ;  /* 0x0000761017e87816 */ /* 0x000fe200000000e8 */
[-C--:B------:R-:W-:Y:S01]  /*25a50*/  FMUL R85, R85, R2.reuse ;  /* 0x0000000255557220 */ /* 0x080fe20000400000 */
[-C--:B------:R-:W-:Y:S01]  /*25a60*/  FMUL R86, R86, R2.reuse ;  /* 0x0000000256567220 */ /* 0x080fe20000400000 */
[-C--:B------:R-:W-:Y:S01]  /*25a70*/  FMUL R87, R87, R2.reuse ;  /* 0x0000000257577220 */ /* 0x080fe20000400000 */
[-C--:B------:R-:W-:Y:S01]  /*25a80*/  FMUL R88, R88, R2.reuse ;  /* 0x0000000258587220 */ /* 0x080fe20000400000 */
[-C--:B------:R-:W-:Y:S01]  /*25a90*/  FMUL R89, R89, R2.reuse ;  /* 0x0000000259597220 */ /* 0x080fe20000400000 */
[-C--:B------:R-:W-:Y:S01]  /*25aa0*/  FMUL R90, R90, R2.reuse ;  /* 0x000000025a5a7220 */ /* 0x080fe20000400000 */
[----:B-1----:R-:W-:Y:S01]  /*25ab0*/  MOV R22, UR8 ;  /* 0x0000000800167c02 */ /* 0x002fe20008000f00 */
[-C--:B------:R-:W-:Y:S01]  /*25ac0*/  FMUL R91, R91, R2.reuse ;  /* 0x000000025b5b7220 */ /* 0x080fe20000400000 */
[-C--:B------:R-:W-:Y:S01]  /*25ad0*/  FMUL R92, R92, R2.reuse ;  /* 0x000000025c5c7220 */ /* 0x080fe20000400000 */
[----:B------:R-:W-:Y:S01]  /*25ae0*/  FMUL R93, R93, R2 ;  /* 0x000000025d5d7220 */ /* 0x000fe20000400000 */
[----:B------:R-:W-:Y:S01]  /*25af0*/  LEA R22, P4, R22, R4, 0x8 ;  /* 0x0000000416167211 */ /* 0x000fe200078840ff */
[----:B------:R-:W-:Y:S01]  /*25b00*/  @P1 STG.E.U16 desc[UR44][R6.64+0x172], R232 ;  /* 0x000172e806001986 */ /* 0x000fe2000c10152c */
[----:B------:R-:W-:-:S02]  /*25b10*/  F2FP.F16.F32.PACK_AB R216, RZ, R52 ;  /* 0x00000034ffd8723e */ /* 0x000fc400000000ff */
[----:B------:R-:W-:Y:S01]  /*25b20*/  IADD3.X R23, R5, UR11, RZ, P4, !PT ;  /* 0x0000000b05177c10 */ /* 0x000fe2000a7fe4ff */
[-C--:B------:R-:W-:Y:S01]  /*25b30*/  FMUL R94, R94, R2.reuse ;  /* 0x000000025e5e7220 */ /* 0x080fe20000400000 */
[----:B------:R-:W-:Y:S01]  /*25b40*/  F2FP.F16.F32.PACK_AB R217, RZ, R53 ;  /* 0x00000035ffd9723e */ /* 0x000fe200000000ff */
[----:B------:R-:W-:Y:S01]  /*25b50*/  FMUL R95, R95, R2 ;  /* 0x000000025f5f7220 */ /* 0x000fe20000400000 */
[----:B------:R-:W-:Y:S01]  /*25b60*/  ISETP.GT.AND P1, PT, R3, 0x88, PT ;  /* 0x000000880300780c */ /* 0x000fe20003f24270 */
[----:B------:R0:W-:Y:S03]  /*25b70*/  @P2 STG.E.U16 desc[UR44][R22.64], R216 ;  /* 0x000000d816002986 */ /* 0x0001e6000c10152c */
[C---:B------:R-:W-:Y:S01]  /*25b80*/  ISETP.GT.AND P5, PT, R0.reuse, RZ, P1 ;  /* 0x000000ff0000720c */ /* 0x040fe20000fa4270 */
[----:B------:R1:W-:Y:S01]  /*25b90*/  @P3 STG.E.U16 desc[UR44][R22.64+0x2], R217 ;  /* 0x000002d916003986 */ /* 0x0003e2000c10152c */
[----:B------:R-:W-:-:S02]  /*25ba0*/  ISETP.GT.AND P4, PT, R0, 0x1, P1 ;  /* 0x000000010000780c */ /* 0x000fc40000f84270 */
[----:B------:R-:W-:Y:S01]  /*25bb0*/  ISETP.GT.AND P3, PT, R0, 0x8, P0 ;  /* 0x000000080000780c */ /* 0x000fe20000764270 */
[-C--:B------:R-:W-:Y:S01]  /*25bc0*/  FMUL R96, R96, R2.reuse ;  /* 0x0000000260607220 */ /* 0x080fe20000400000 */
[----:B------:R-:W-:Y:S01]  /*25bd0*/  ISETP.GT.AND P2, PT, R0, 0x9, P0 ;  /* 0x000000090000780c */ /* 0x000fe20000744270 */
[-C--:B------:R-:W-:Y:S01]  /*25be0*/  FMUL R97, R97, R2.reuse ;  /* 0x0000000261617220 */ /* 0x080fe20000400000 */
[-C--:B------:R-:W-:Y:S01]  /*25bf0*/  FMUL R98, R98, R2.reuse ;  /* 0x0000000262627220 */ /* 0x080fe20000400000 */
[----:B0-----:R-:W-:Y:S01]  /*25c00*/  IADD3 R216, P6, R22, UR5, RZ ;  /* 0x0000000516d87c10 */ /* 0x001fe2000ffde0ff */
[----:B------:R-:W-:Y:S01]  /*25c10*/  FMUL R99, R99, R2 ;  /* 0x0000000263637220 */ /* 0x000fe20000400000 */
[----:B------:R-:W-:Y:S01]  /*25c20*/  F2FP.F16.F32.PACK_AB R7, RZ, R54 ;  /* 0x00000036ff07723e */ /* 0x000fe200000000ff */
[-C--:B------:R-:W-:Y:S01]  /*25c30*/  FMUL R100, R100, R2.reuse ;  /* 0x0000000264647220 */ /* 0x080fe20000400000 */
[----:B-1----:R-:W-:Y:S01]  /*25c40*/  IADD3.X R217, R23, UR4, RZ, P6, !PT ;  /* 0x0000000417d97c10 */ /* 0x002fe2000b7fe4ff */
[-C--:B------:R-:W-:Y:S01]  /*25c50*/  FMUL R101, R101, R2.reuse ;  /* 0x0000000265657220 */ /* 0x080fe20000400000 */
[----:B------:R-:W-:Y:S01]  /*25c60*/  IADD3 R6, P6, R22, UR5, RZ ;  /* 0x0000000516067c10 */ /* 0x000fe2000ffde0ff */
[-C--:B------:R-:W-:Y:S01]  /*25c70*/  FMUL R102, R102, R2.reuse ;  /* 0x0000000266667220 */ /* 0x080fe20000400000 */
[----:B------:R-:W-:Y:S01]  /*25c80*/  PRMT R235, R7, 0x7610, R235 ;  /* 0x0000761007eb7816 */ /* 0x000fe200000000eb */
[-C--:B------:R-:W-:Y:S01]  /*25c90*/  FMUL R103, R103, R2.reuse ;  /* 0x0000000267677220 */ /* 0x080fe20000400000 */
[----:B------:R-:W-:Y:S01]  /*25ca0*/  F2FP.F16.F32.PACK_AB R232, RZ, R55 ;  /* 0x00000037ffe8723e */ /* 0x000fe200000000ff */
[-C--:B---3--:R-:W-:Y:S01]  /*25cb0*/  FMUL R104, R104, R2.reuse ;  /* 0x0000000268687220 */ /* 0x088fe20000400000 */
[----:B------:R-:W-:Y:S01]  /*25cc0*/  IADD3.X R7, R23, UR4, RZ, P6, !PT ;  /* 0x0000000417077c10 */ /* 0x000fe2000b7fe4ff */
[----:B------:R-:W-:Y:S01]  /*25cd0*/  FMUL R105, R105, R2 ;  /* 0x0000000269697220 */ /* 0x000fe20000400000 */
[----:B------:R-:W-:Y:S01]  /*25ce0*/  F2FP.F16.F32.PACK_AB R233, RZ, R56 ;  /* 0x00000038ffe9723e */ /* 0x000fe200000000ff */
[----:B------:R-:W-:Y:S04]  /*25cf0*/  @P5 STG.E.U16 desc[UR44][R216.64], R235 ;  /* 0x000000ebd8005986 */ /* 0x000fe8000c10152c */
[----:B------:R0:W-:Y:S04]  /*25d00*/  @P4 STG.E.U16 desc[UR44][R6.64+0x2], R232 ;  /* 0x000002e806004986 */ /* 0x0001e8000c10152c */
[----:B------:R1:W-:Y:S01]  /*25d10*/  @P3 STG.E.U16 desc[UR44][R22.64+0x10], R233 ;  /* 0x000010e916003986 */ /* 0x0003e2000c10152c */
[----:B------:R-:W-:-:S03]  /*25d20*/  ISETP.GT.AND P3, PT, R0, 0x8, P1 ;  /* 0x000000080000780c */ /* 0x000fc60000f64270 */
[----:B------:R3:W-:Y:S01]  /*25d30*/  @P2 STG.E.U16 desc[UR44][R22.64+0x12], R234 ;  /* 0x000012ea16002986 */ /* 0x0007e2000c10152c */
[C---:B------:R-:W-:Y:S02]  /*25d40*/  ISETP.GT.AND P2, PT, R0.reuse, 0x9, P1 ;  /* 0x000000090000780c */ /* 0x040fe40000f44270 */
[----:B------:R-:W-:Y:S01]  /*25d50*/  ISETP.GT.AND P5, PT, R0, 0x11, P0 ;  /* 0x000000110000780c */ /* 0x000fe200007a4270 */
[----:B------:R-:W-:Y:S01]  /*25d60*/  FMUL R106, R106, R2 ;  /* 0x000000026a6a7220 */ /* 0x000fe20000400000 */
[----:B0-----:R-:W-:Y:S01]  /*25d70*/  F2FP.F16.F32.PACK_AB R232, RZ, R58 ;  /* 0x0000003affe8723e */ /* 0x001fe200000000ff */
[-C--:B------:R-:W-:Y:S01]  /*25d80*/  FMUL R107, R107, R2.reuse ;  /* 0x000000026b6b7220 */ /* 0x080fe20000400000 */
[-C--:B------:R-:W-:Y:S01]  /*25d90*/  FMUL R108, R108, R2.reuse ;  /* 0x000000026c6c7220 */ /* 0x080fe20000400000 */
[----:B-1----:R-:W-:Y:S01]  /*25da0*/  F2FP.F16.F32.PACK_AB R233, RZ, R59 ;  /* 0x0000003bffe9723e */ /* 0x002fe200000000ff */
[----:B------:R-:W-:Y:S01]  /*25db0*/  FMUL R109, R109, R2 ;  /* 0x000000026d6d7220 */ /* 0x000fe20000400000 */
[----:B------:R-:W-:Y:S01]  /*25dc0*/  ISETP.GT.AND P4, PT, R0, 0x10, P0 ;  /* 0x000000100000780c */ /* 0x000fe20000784270 */
[----:B------:R0:W-:Y:S01]  /*25dd0*/  @P3 STG.E.U16 desc[UR44][R216.64+0x10], R232 ;  /* 0x000010e8d8003986 */ /* 0x0001e2000c10152c */
[----:B------:R-:W-:-:S03]  /*25de0*/  F2FP.F16.F32.PACK_AB R235, RZ, R61 ;  /* 0x0000003dffeb723e */ /* 0x000fc600000000ff */
[----:B------:R1:W-:Y:S01]  /*25df0*/  @P2 STG.E.U16 desc[UR44][R6.64+0x12], R233 ;  /* 0x000012e906002986 */ /* 0x0003e2000c10152c */
[C---:B------:R-:W-:Y:S02]  /*25e00*/  ISETP.GT.AND P2, PT, R0.reuse, 0x10, P1 ;  /* 0x000000100000780c */ /* 0x040fe40000f44270 */
[----:B---3--:R-:W-:Y:S01]  /*25e10*/  F2FP.F16.F32.PACK_AB R234, RZ, R60 ;  /* 0x0000003cffea723e */ /* 0x008fe200000000ff */
[----:B------:R3:W-:Y:S01]  /*25e20*/  @P5 STG.E.U16 desc[UR44][R22.64+0x22], R235 ;  /* 0x000022eb16005986 */ /* 0x0007e2000c10152c */
[C---:B------:R-:W-:Y:S02]  /*25e30*/  ISETP.GT.AND P3, PT, R0.reuse, 0x11, P1 ;  /* 0x000000110000780c */ /* 0x040fe40000f64270 */
[C---:B------:R-:W-:Y:S01]  /*25e40*/  ISETP.GT.AND P5, PT, R0.reuse, 0x19, P0 ;  /* 0x000000190000780c */ /* 0x040fe200007a4270 */
[----:B------:R3:W-:Y:S01]  /*25e50*/  @P4 STG.E.U16 desc[UR44][R22.64+0x20], R234 ;  /* 0x000020ea16004986 */ /* 0x0007e2000c10152c */
[----:B0-----:R-:W-:Y:S02]  /*25e60*/  F2FP.F16.F32.PACK_AB R232, RZ, R62 ;  /* 0x0000003effe8723e */ /* 0x001fe400000000ff */
[----:B------:R-:W-:Y:S01]  /*25e70*/  ISETP.GT.AND P4, PT, R0, 0x18, P0 ;  /* 0x000000180000780c */ /* 0x000fe20000784270 */
[-C--:B------:R-:W-:Y:S01]  /*25e80*/  FMUL R110, R110, R2.reuse ;  /* 0x000000026e6e7220 */ /* 0x080fe20000400000 */
[----:B------:R-:W-:Y:S01]  /*25e90*/  FMUL R111, R111, R2 ;  /* 0x000000026f6f7220 */ /* 0x000fe20000400000 */
[----:B------:R0:W-:Y:S01]  /*25ea0*/  @P2 STG.E.U16 desc[UR44][R216.64+0x20], R232 ;  /* 0x000020e8d8002986 */ /* 0x0001e2000c10152c */
[----:B------:R-:W-:-:S02]  /*25eb0*/  ISETP.GT.AND P2, PT, R0, 0x18, P1 ;  /* 0x000000180000780c */ /* 0x000fc40000f44270 */
[----:B-1----:R-:W-:Y:S01]  /*25ec0*/  F2FP.F16.F32.PACK_AB R233, RZ, R63 ;  /* 0x0000003fffe9723e */ /* 0x002fe200000000ff */
[-C--:B------:R-:W-:Y:S01]  /*25ed0*/  FMUL R112, R112, R2.reuse ;  /* 0x0000000270707220 */ /* 0x080fe20000400000 */
[----:B---3--:R-:W-:Y:S01]  /*25ee0*/  F2FP.F16.F32.PACK_AB R235, RZ, R65 ;  /* 0x00000041ffeb723e */ /* 0x008fe200000000ff */
[----:B------:R-:W-:Y:S01]  /*25ef0*/  FMUL R113, R113, R2 ;  /* 0x0000000271717220 */ /* 0x000fe20000400000 */
[----:B------:R-:W-:Y:S01]  /*25f00*/  F2FP.F16.F32.PACK_AB R234, RZ, R64 ;  /* 0x00000040ffea723e */ /* 0x000fe200000000ff */
[----:B------:R1:W-:Y:S01]  /*25f10*/  @P3 STG.E.U16 desc[UR44][R6.64+0x22], R233 ;  /* 0x000022e906003986 */ /* 0x0003e2000c10152c */
[----:B------:R-:W-:-:S03]  /*25f20*/  ISETP.GT.AND P3, PT, R0, 0x19, P1 ;  /* 0x000000190000780c */ /* 0x000fc60000f64270 */
[----:B------:R3:W-:Y:S01]  /*25f30*/  @P5 STG.E.U16 desc[UR44][R22.64+0x32], R235 ;  /* 0x000032eb16005986 */ /* 0x0007e2000c10152c */
[----:B0-----:R-:W-:Y:S02]  /*25f40*/  F2FP.F16.F32.PACK_AB R232, RZ, R66 ;  /* 0x00000042ffe8723e */ /* 0x001fe400000000ff */
[C---:B------:R-:W-:Y:S01]  /*25f50*/  ISETP.GT.AND P5, PT, R0.reuse, 0x21, P0 ;  /* 0x000000210000780c */ /* 0x040fe200007a4270 */
[----:B------:R0:W-:Y:S01]  /*25f60*/  @P4 STG.E.U16 desc[UR44][R22.64+0x30], R234 ;  /* 0x000030ea16004986 */ /* 0x0001e2000c10152c */
[----:B------:R-:W-:-:S03]  /*25f70*/  ISETP.GT.AND P4, PT, R0, 0x20, P0 ;  /* 0x000000200000780c */ /* 0x000fc60000784270 */
[----:B------:R0:W-:Y:S01]  /*25f80*/  @P2 STG.E.U16 desc[UR44][R216.64+0x30], R232 ;  /* 0x000030e8d8002986 */ /* 0x0001e2000c10152c */
[----:B------:R-:W-:Y:S02]  /*25f90*/  ISETP.GT.AND P2, PT, R0, 0x20, P1 ;  /* 0x000000200000780c */ /* 0x000fe40000f44270 */
[----:B-1----:R-:W-:Y:S01]  /*25fa0*/  F2FP.F16.F32.PACK_AB R233, RZ, R67 ;  /* 0x00000043ffe9723e */ /* 0x002fe200000000ff */
[-C--:B------:R-:W-:Y:S01]  /*25fb0*/  FMUL R114, R114, R2.reuse ;  /* 0x0000000272727220 */ /* 0x080fe20000400000 */
[----:B---3--:R-:W-:Y:S01]  /*25fc0*/  F2FP.F16.F32.PACK_AB R235, RZ, R69 ;  /* 0x00000045ffeb723e */ /* 0x008fe200000000ff */
[-C--:B------:R-:W-:Y:S01]  /*25fd0*/  FMUL R115, R115, R2.reuse ;  /* 0x0000000273737220 */ /* 0x080fe20000400000 */
[----:B------:R-:W-:Y:S01]  /*25fe0*/  FMUL R116, R116, R2 ;  /* 0x0000000274747220 */ /* 0x000fe20000400000 */
[----:B0-----:R-:W-:Y:S01]  /*25ff0*/  F2FP.F16.F32.PACK_AB R234, RZ, R68 ;  /* 0x00000044ffea723e */ /* 0x001fe200000000ff */
[----:B------:R0:W-:Y:S01]  /*26000*/  @P3 STG.E.U16 desc[UR44][R6.64+0x32], R233 ;  /* 0x000032e906003986 */ /* 0x0001e2000c10152c */
[----:B------:R-:W-:-:S02]  /*26010*/  ISETP.GT.AND P3, PT, R0, 0x21, P1 ;  /* 0x000000210000780c */ /* 0x000fc40000f64270 */
[----:B------:R-:W-:Y:S01]  /*26020*/  F2FP.F16.F32.PACK_AB R232, RZ, R70 ;  /* 0x00000046ffe8723e */ /* 0x000fe200000000ff */
[----:B------:R-:W-:Y:S01]  /*26030*/  @P5 STG.E.U16 desc[UR44][R22.64+0x42], R235 ;  /* 0x000042eb16005986 */ /* 0x000fe2000c10152c */
[----:B------:R-:W-:-:S03]  /*26040*/  ISETP.GT.AND P5, PT, R0, 0x29, P0 ;  /* 0x000000290000780c */ /* 0x000fc600007a4270 */
[----:B------:R-:W-:Y:S01]  /*26050*/  @P4 STG.E.U16 desc[UR44][R22.64+0x40], R234 ;  /* 0x000040ea16004986 */ /* 0x000fe2000c10152c */
[----:B------:R-:W-:-:S03]  /*26060*/  ISETP.GT.AND P4, PT, R0, 0x28, P0 ;  /* 0x000000280000780c */ /* 0x000fc60000784270 */
[----:B------:R-:W-:Y:S01]  /*26070*/  @P2 STG.E.U16 desc[UR44][R216.64+0x40], R232 ;  /* 0x000040e8d8002986 */ /* 0x000fe2000c10152c */
[----:B------:R-:W-:Y:S02]  /*26080*/  ISETP.GT.AND P2, PT, R0, 0x28, P1 ;  /* 0x000000280000780c */ /* 0x000fe40000f44270 */
[----:B0-----:R-:W-:Y:S01]  /*26090*/  F2FP.F16.F32.PACK_AB R233, RZ, R71 ;  /* 0x00000047ffe9723e */ /* 0x001fe200000000ff */
[----:B------:R-:W-:Y:S01]  /*260a0*/  FMUL R117, R117, R2 ;  /* 0x0000000275757220 */ /* 0x000fe20000400000 */
[----:B------:R-:W-:Y:S01]  /*260b0*/  F2FP.F16.F32.PACK_AB R230, RZ, R230 ;  /* 0x000000e6ffe6723e */ /* 0x000fe200000000ff */
[----:B------:R-:W-:Y:S01]  /*260c0*/  FMUL R118, R118, R2 ;  /* 0x0000000276767220 */ /* 0x000fe20000400000 */
[----:B------:R-:W-:Y:S01]  /*260d0*/  F2FP.F16.F32.PACK_AB R231, RZ, R231 ;  /* 0x000000e7ffe7723e */ /* 0x000fe200000000ff */
[----:B------:R-:W-:Y:S01]  /*260e0*/  @P3 STG.E.U16 desc[UR44][R6.64+0x42], R233 ;  /* 0x000042e906003986 */ /* 0x000fe2000c10152c */
[----:B------:R-:W-:-:S03]  /*260f0*/  ISETP.GT.AND P3, PT, R0, 0x29, P1 ;  /* 0x000000290000780c */ /* 0x000fc60000f64270 */
[----:B------:R0:W-:Y:S01]  /*26100*/  @P5 STG.E.U16 desc[UR44][R22.64+0x52], R230 ;  /* 0x000052e616005986 */ /* 0x0001e2000c10152c */
[----:B------:R-:W-:-:S03]  /*26110*/  ISETP.GT.AND P5, PT, R0, 0x31, P0 ;  /* 0x000000310000780c */ /* 0x000fc600007a4270 */
[----:B------:R1:W-:Y:S01]  /*26120*/  @P4 STG.E.U16 desc[UR44][R22.64+0x50], R231 ;  /* 0x000050e716004986 */ /* 0x0003e2000c10152c */
[----:B------:R-:W-:Y:S01]  /*26130*/  ISETP.GT.AND P4, PT, R0, 0x30, P0 ;  /* 0x000000300000780c */ /* 0x000fe20000784270 */
[-C--:B------:R-:W-:Y:S01]  /*26140*/  FMUL R119, R119, R2.reuse ;  /* 0x0000000277777220 */ /* 0x080fe20000400000 */
[-C--:B------:R-:W-:Y:S01]  /*26150*/  FMUL R16, R16, R2.reuse ;  /* 0x0000000210107220 */ /* 0x080fe20000400000 */
[-C--:B------:R-:W-:Y:S01]  /*26160*/  FMUL R226, R226, R2.reuse ;  /* 0x00000002e2e27220 */ /* 0x080fe20000400000 */
[-C--:B------:R-:W-:Y:S01]  /*26170*/  FMUL R229, R229, R2.reuse ;  /* 0x00000002e5e57220 */ /* 0x080fe20000400000 */
[-C--:B------:R-:W-:Y:S01]  /*26180*/  FMUL R228, R228, R2.reuse ;  /* 0x00000002e4e47220 */ /* 0x080fe20000400000 */
[----:B------:R-:W-:Y:S01]  /*26190*/  FMUL R227, R227, R2 ;  /* 0x00000002e3e37220 */ /* 0x000fe20000400000 */
[----:B0-----:R-:W-:Y:S01]  /*261a0*/  F2FP.F16.F32.PACK_AB R230, RZ, R72 ;  /* 0x00000048ffe6723e */ /* 0x001fe200000000ff */
[-C--:B------:R-:W-:Y:S01]  /*261b0*/  FMUL R225, R225, R2.reuse ;  /* 0x00000002e1e17220 */ /* 0x080fe20000400000 */
[-C--:B------:R-:W-:Y:S01]  /*261c0*/  FMUL R224, R224, R2.reuse ;  /* 0x00000002e0e07220 */ /* 0x080fe20000400000 */
[----:B------:R-:W-:Y:S01]  /*261d0*/  FMUL R222, R222, R2 ;  /* 0x00000002dede7220 */ /* 0x000fe20000400000 */
[----:B------:R-:W3:Y:S01]  /*261e0*/  LDL.LU R185, [R1+0x504] ;  /* 0x0005040001b97983 */ /* 0x000ee20000300800 */
[----:B-1----:R-:W-:-:S03]  /*261f0*/  F2FP.F16.F32.PACK_AB R231, RZ, R73 ;  /* 0x00000049ffe7723e */ /* 0x002fc600000000ff */
[----:B------:R0:W-:Y:S01]  /*26200*/  @P2 STG.E.U16 desc[UR44][R216.64+0x50], R230 ;  /* 0x000050e6d8002986 */ /* 0x0001e2000c10152c */
[C---:B------:R-:W-:Y:S02]  /*26210*/  ISETP.GT.AND P2, PT, R0.reuse, 0x30, P1 ;  /* 0x000000300000780c */ /* 0x040fe40000f44270 */
[----:B------:R-:W-:Y:S02]  /*26220*/  F2FP.F16.F32.PACK_AB R232, RZ, R74 ;  /* 0x0000004affe8723e */ /* 0x000fe400000000ff */
[----:B------:R-:W-:Y:S01]  /*26230*/  F2FP.F16.F32.PACK_AB R233, RZ, R75 ;  /* 0x0000004bffe9723e */ /* 0x000fe200000000ff */
[----:B------:R1:W-:Y:S01]  /*26240*/  @P3 STG.E.U16 desc[UR44][R6.64+0x52], R231 ;  /* 0x000052e706003986 */ /* 0x0003e2000c10152c */
[----:B------:R-:W-:-:S03]  /*26250*/  ISETP.GT.AND P3, PT, R0, 0x31, P1 ;  /* 0x000000310000780c */ /* 0x000fc60000f64270 */
[----:B------:R4:W-:Y:S01]  /*26260*/  @P4 STG.E.U16 desc[UR44][R22.64+0x60], R232 ;  /* 0x000060e816004986 */ /* 0x0009e2000c10152c */
[----:B0-----:R-:W-:-:S03]  /*26270*/  F2FP.F16.F32.PACK_AB R230, RZ, R76 ;  /* 0x0000004cffe6723e */ /* 0x001fc600000000ff */
[----:B------:R0:W-:Y:S01]  /*26280*/  @P5 STG.E.U16 desc[UR44][R22.64+0x62], R233 ;  /* 0x000062e916005986 */ /* 0x0001e2000c10152c */
[C---:B------:R-:W-:Y:S02]  /*26290*/  ISETP.GT.AND P4, PT, R0.reuse, 0x38, P0 ;  /* 0x000000380000780c */ /* 0x040fe40000784270 */
[C---:B------:R-:W-:Y:S01]  /*262a0*/  ISETP.GT.AND P5, PT, R0.reuse, 0x39, P0 ;  /* 0x000000390000780c */ /* 0x040fe200007a4270 */
[----:B------:R0:W-:Y:S01]  /*262b0*/  @P2 STG.E.U16 desc[UR44][R216.64+0x60], R230 ;  /* 0x000060e6d8002986 */ /* 0x0001e2000c10152c */
[----:B------:R-:W-:Y:S02]  /*262c0*/  ISETP.GT.AND P2, PT, R0, 0x38, P1 ;  /* 0x000000380000780c */ /* 0x000fe40000f44270 */
[----:B-1----:R-:W-:Y:S01]  /*262d0*/  F2FP.F16.F32.PACK_AB R231, RZ, R77 ;  /* 0x0000004dffe7723e */ /* 0x002fe200000000ff */
[----:B------:R-:W-:Y:S01]  /*262e0*/  FMUL R223, R223, R2 ;  /* 0x00000002dfdf7220 */ /* 0x000fe20000400000 */
[----:B----4-:R-:W-:Y:S01]  /*262f0*/  F2FP.F16.F32.PACK_AB R232, RZ, R78 ;  /* 0x0000004effe8723e */ /* 0x010fe200000000ff */
[----:B------:R-:W-:Y:S01]  /*26300*/  FMUL R221, R221, R2 ;  /* 0x00000002dddd7220 */ /* 0x000fe20000400000 */
[----:B------:R-:W-:Y:S01]  /*26310*/  F2FP.F16.F32.PACK_AB R234, RZ, R16 ;  /* 0x00000010ffea723e */ /* 0x000fe200000000ff */
[----:B------:R-:W4:Y:S01]  /*26320*/  LDL.LU R186, [R1+0x500] ;  /* 0x0005000001ba7983 */ /* 0x000f220000300800 */
[----:B0-----:R-:W-:-:S03]  /*26330*/  F2FP.F16.F32.PACK_AB R233, RZ, R79 ;  /* 0x0000004fffe9723e */ /* 0x001fc600000000ff */
[----:B------:R0:W-:Y:S01]  /*26340*/  @P3 STG.E.U16 desc[UR44][R6.64+0x62], R231 ;  /* 0x000062e706003986 */ /* 0x0001e2000c10152c */
[C---:B------:R-:W-:Y:S02]  /*26350*/  ISETP.GT.AND P3, PT, R0.reuse, 0x39, P1 ;  /* 0x000000390000780c */ /* 0x040fe40000f64270 */
[----:B------:R-:W-:Y:S01]  /*26360*/  F2FP.F16.F32.PACK_AB R230, RZ, R80 ;  /* 0x00000050ffe6723e */ /* 0x000fe200000000ff */
[----:B------:R1:W-:Y:S01]  /*26370*/  @P4 STG.E.U16 desc[UR44][R22.64+0x70], R232 ;  /* 0x000070e816004986 */ /* 0x0003e2000c10152c */
[----:B------:R-:W-:-:S03]  /*26380*/  ISETP.GT.AND P4, PT, R0, 0x40, P0 ;  /* 0x000000400000780c */ /* 0x000fc60000784270 */
[----:B------:R1:W-:Y:S01]  /*26390*/  @P5 STG.E.U16 desc[UR44][R22.64+0x72], R233 ;  /* 0x000072e916005986 */ /* 0x0003e2000c10152c */
[----:B------:R-:W-:-:S03]  /*263a0*/  ISETP.GT.AND P5, PT, R0, 0x41, P0 ;  /* 0x000000410000780c */ /* 0x000fc600007a4270 */
[----:B------:R2:W-:Y:S01]  /*263b0*/  @P2 STG.E.U16 desc[UR44][R216.64+0x70], R230 ;  /* 0x000070e6d8002986 */ /* 0x0005e2000c10152c */
[----:B------:R-:W-:Y:S02]  /*263c0*/  ISETP.GT.AND P2, PT, R0, 0x40, P1 ;  /* 0x000000400000780c */ /* 0x000fe40000f44270 */
[----:B0-----:R-:W-:Y:S01]  /*263d0*/  F2FP.F16.F32.PACK_AB R231, RZ, R81 ;  /* 0x00000051ffe7723e */ /* 0x001fe200000000ff */
[----:B------:R-:W-:Y:S01]  /*263e0*/  FMUL R220, R220, R2 ;  /* 0x00000002dcdc7220 */ /* 0x000fe20000400000 */
[----:B-1----:R-:W-:Y:S01]  /*263f0*/  F2FP.F16.F32.PACK_AB R232, RZ, R82 ;  /* 0x00000052ffe8723e */ /* 0x002fe200000000ff */
[----:B------:R-:W-:Y:S01]  /*26400*/  FMUL R218, R218, R2 ;  /* 0x00000002dada7220 */ /* 0x000fe20000400000 */
[----:B------:R-:W-:Y:S01]  /*26410*/  F2FP.F16.F32.PACK_AB R229, RZ, R229 ;  /* 0x000000e5ffe5723e */ /* 0x000fe200000000ff */
[----:B------:R-:W4:Y:S01]  /*26420*/  LDL.LU R187, [R1+0x4fc] ;  /* 0x0004fc0001bb7983 */ /* 0x000f220000300800 */
[----:B------:R-:W-:-:S03]  /*26430*/  F2FP.F16.F32.PACK_AB R233, RZ, R83 ;  /* 0x00000053ffe9723e */ /* 0x000fc600000000ff */
[----:B------:R0:W-:Y:S01]  /*26440*/  @P3 STG.E.U16 desc[UR44][R6.64+0x72], R231 ;  /* 0x000072e706003986 */ /* 0x0001e2000c10152c */
[C---:B------:R-:W-:Y:S02]  /*26450*/  ISETP.GT.AND P3, PT, R0.reuse, 0x41, P1 ;  /* 0x000000410000780c */ /* 0x040fe40000f64270 */
[----:B--2---:R-:W-:Y:S01]  /*26460*/  F2FP.F16.F32.PACK_AB R230, RZ, R84 ;  /* 0x00000054ffe6723e */ /* 0x004fe200000000ff */
[----:B------:R1:W-:Y:S01]  /*26470*/  @P4 STG.E.U16 desc[UR44][R22.64+0x80], R232 ;  /* 0x000080e816004986 */ /* 0x0003e2000c10152c */
[----:B------:R-:W-:-:S03]  /*26480*/  ISETP.GT.AND P4, PT, R0, 0x48, P0 ;  /* 0x000000480000780c */ /* 0x000fc60000784270 */
[----:B------:R2:W-:Y:S01]  /*26490*/  @P5 STG.E.U16 desc[UR44][R22.64+0x82], R233 ;  /* 0x000082e916005986 */ /* 0x0005e2000c10152c */
[----:B------:R-:W-:-:S03]  /*264a0*/  ISETP.GT.AND P5, PT, R0, 0x49, P0 ;  /* 0x000000490000780c */ /* 0x000fc600007a4270 */
[----:B------:R2:W-:Y:S01]  /*264b0*/  @P2 STG.E.U16 desc[UR44][R216.64+0x80], R230 ;  /* 0x000080e6d8002986 */ /* 0x0005e2000c10152c */
[C---:B------:R-:W-:Y:S02]  /*264c0*/  ISETP.GT.AND P2, PT, R0.reuse, 0x48, P1 ;  /* 0x000000480000780c */ /* 0x040fe40000f44270 */
[----:B0-----:R-:W-:Y:S01]  /*264d0*/  F2FP.F16.F32.PACK_AB R231, RZ, R85 ;  /* 0x00000055ffe7723e */ /* 0x001fe200000000ff */
[----:B------:R-:W4:Y:S01]  /*264e0*/  LDL.LU R188, [R1+0x4f8] ;  /* 0x0004f80001bc7983 */ /* 0x000f220000300800 */
[----:B-1----:R-:W-:Y:S02]  /*264f0*/  F2FP.F16.F32.PACK_AB R232, RZ, R86 ;  /* 0x00000056ffe8723e */ /* 0x002fe400000000ff */
[----:B--2---:R-:W-:Y:S01]  /*26500*/  F2FP.F16.F32.PACK_AB R233, RZ, R87 ;  /* 0x00000057ffe9723e */ /* 0x004fe200000000ff */
        /* <DEDUP_REMOVED lines=27> */
[----:B------:R-:W-:Y:S01]  /*266c0*/  FMUL R219, R219, R2 ;  /* 0x00000002dbdb7220 */ /* 0x000fe20000400000 */
[----:B--2---:R-:W-:Y:S01]  /*266d0*/  F2FP.F16.F32.PACK_AB R233, RZ, R95 ;  /* 0x0000005fffe9723e */ /* 0x004fe200000000ff */
[----:B------:R0:W-:Y:S01]  /*266e0*/  @P3 STG.E.U16 desc[UR44][R6.64+0xa2], R231 ;  /* 0x0000a2e706003986 */ /* 0x0001e2000c10152c */
[----:B------:R-:W-:-:S02]  /*266f0*/  ISETP.GT.AND P3, PT, R0, 0x59, P1 ;  /* 0x000000590000780c */ /* 0x000fc40000f64270 */
        /* <DEDUP_REMOVED lines=10> */
[----:B------:R-:W4:Y:S01]  /*267a0*/  LDL.LU R190, [R1+0x4f0] ;  /* 0x0004f00001be7983 */ /* 0x000f220000300800 */
[----:B--2---:R-:W-:-:S03]  /*267b0*/  F2FP.F16.F32.PACK_AB R233, RZ, R99 ;  /* 0x00000063ffe9723e */ /* 0x004fc600000000ff */
        /* <DEDUP_REMOVED lines=67> */
[----:B------:R-:W-:Y:S01]  /*26bf0*/  @P3 STG.E.U16 desc[UR44][R6.64+0x102], R231 ;  /* 0x000102e706003986 */ /* 0x000fe2000c10152c */
[----:B------:R-:W-:Y:S02]  /*26c00*/  ISETP.GT.AND P3, PT, R0, 0x89, P1 ;  /* 0x000000890000780c */ /* 0x000fe40000f64270 */
[----:B------:R-:W-:Y:S01]  /*26c10*/  F2FP.F16.F32.PACK_AB R230, RZ, R226 ;  /* 0x000000e2ffe6723e */ /* 0x000fe200000000ff */
[----:B------:R-:W-:Y:S01]  /*26c20*/  @P4 STG.E.U16 desc[UR44][R22.64+0x110], R232 ;  /* 0x000110e816004986 */ /* 0x000fe2000c10152c */
[----:B------:R-:W-:-:S02]  /*26c30*/  PRMT R226, R234, 0x7610, R226 ;  /* 0x00007610eae27816 */ /* 0x000fc400000000e2 */
[C---:B------:R-:W-:Y:S01]  /*26c40*/  ISETP.GT.AND P4, PT, R0.reuse, 0x90, P0 ;  /* 0x000000900000780c */ /* 0x040fe20000784270 */
[----:B------:R-:W-:Y:S01]  /*26c50*/  @P5 STG.E.U16 desc[UR44][R22.64+0x112], R233 ;  /* 0x000112e916005986 */ /* 0x000fe2000c10152c */
[----:B------:R-:W-:-:S03]  /*26c60*/  ISETP.GT.AND P5, PT, R0, 0x91, P0 ;  /* 0x000000910000780c */ /* 0x000fc600007a4270 */
[----:B------:R-:W-:Y:S01]  /*26c70*/  @P2 STG.E.U16 desc[UR44][R216.64+0x110], R226 ;  /* 0x000110e2d8002986 */ /* 0x000fe2000c10152c */
[----:B------:R-:W-:Y:S02]  /*26c80*/  ISETP.GT.AND P2, PT, R0, 0x90, P1 ;  /* 0x000000900000780c */ /* 0x000fe40000f44270 */
[----:B------:R-:W-:Y:S01]  /*26c90*/  PRMT R228, R229, 0x7610, R228 ;  /* 0x00007610e5e47816 */ /* 0x000fe200000000e4 */
[-C--:B------:R-:W-:Y:S01]  /*26ca0*/  FMUL R12, R12, R2.reuse ;  /* 0x000000020c0c7220 */ /* 0x080fe20000400000 */
[----:B------:R-:W-:Y:S01]  /*26cb0*/  F2FP.F16.F32.PACK_AB R227, RZ, R227 ;  /* 0x000000e3ffe3723e */ /* 0x000fe200000000ff */
[----:B------:R-:W-:Y:S01]  /*26cc0*/  FMUL R13, R13, R2 ;  /* 0x000000020d0d7220 */ /* 0x000fe20000400000 */
[----:B------:R-:W-:Y:S01]  /*26cd0*/  F2FP.F16.F32.PACK_AB R225, RZ, R225 ;  /* 0x000000e1ffe1723e */ /* 0x000fe200000000ff */
[----:B------:R-:W-:Y:S01]  /*26ce0*/  @P3 STG.E.U16 desc[UR44][R6.64+0x112], R228 ;  /* 0x000112e406003986 */ /* 0x000fe2000c10152c */
[----:B------:R-:W-:-:S03]  /*26cf0*/  ISETP.GT.AND P3, PT, R0, 0x91, P1 ;  /* 0x000000910000780c */ /* 0x000fc60000f64270 */
[----:B------:R-:W-:Y:S01]  /*26d00*/  @P4 STG.E.U16 desc[UR44][R22.64+0x120], R235 ;  /* 0x000120eb16004986 */ /* 0x000fe2000c10152c */
[----:B------:R-:W-:-:S03]  /*26d10*/  ISETP.GT.AND P4, PT, R0, 0x98, P0 ;  /* 0x000000980000780c */ /* 0x000fc60000784270 */
[----:B------:R-:W-:Y:S01]  /*26d20*/  @P5 STG.E.U16 desc[UR44][R22.64+0x122], R230 ;  /* 0x000122e616005986 */ /* 0x000fe2000c10152c */
[----:B------:R-:W-:-:S03]  /*26d30*/  ISETP.GT.AND P5, PT, R0, 0x99, P0 ;  /* 0x000000990000780c */ /* 0x000fc600007a4270 */
[----:B------:R-:W-:Y:S01]  /*26d40*/  @P2 STG.E.U16 desc[UR44][R216.64+0x120], R227 ;  /* 0x000120e3d8002986 */ /* 0x000fe2000c10152c */
[C---:B------:R-:W-:Y:S02]  /*26d50*/  ISETP.GT.AND P2, PT, R0.reuse, 0x98, P1 ;  /* 0x000000980000780c */ /* 0x040fe40000f44270 */
[----:B------:R-:W-:Y:S02]  /*26d60*/  F2FP.F16.F32.PACK_AB R224, RZ, R224 ;  /* 0x000000e0ffe0723e */ /* 0x000fe400000000ff */
[----:B------:R-:W-:Y:S01]  /*26d70*/  F2FP.F16.F32.PACK_AB R222, RZ, R222 ;  /* 0x000000deffde723e */ /* 0x000fe200000000ff */
[----:B------:R-:W-:Y:S01]  /*26d80*/  @P3 STG.E.U16 desc[UR44][R6.64+0x122], R225 ;  /* 0x000122e106003986 */ /* 0x000fe2000c10152c */
[C---:B------:R-:W-:Y:S02]  /*26d90*/  ISETP.GT.AND P3, PT, R0.reuse, 0x99, P1 ;  /* 0x000000990000780c */ /* 0x040fe40000f64270 */
[----:B------:R-:W-:Y:S01]  /*26da0*/  F2FP.F16.F32.PACK_AB R223, RZ, R223 ;  /* 0x000000dfffdf723e */ /* 0x000fe200000000ff */
[----:B------:R-:W-:Y:S01]  /*26db0*/  @P4 STG.E.U16 desc[UR44][R22.64+0x130], R224 ;  /* 0x000130e016004986 */ /* 0x000fe2000c10152c */
[----:B------:R-:W-:-:S03]  /*26dc0*/  ISETP.GT.AND P4, PT, R0, 0xa0, P0 ;  /* 0x000000a00000780c */ /* 0x000fc60000784270 */
[----:B------:R-:W-:Y:S01]  /*26dd0*/  @P5 STG.E.U16 desc[UR44][R22.64+0x132], R222 ;  /* 0x000132de16005986 */ /* 0x000fe2000c10152c */
[----:B------:R-:W-:-:S03]  /*26de0*/  ISETP.GT.AND P5, PT, R0, 0xa1, P0 ;  /* 0x000000a10000780c */ /* 0x000fc600007a4270 */
[----:B------:R-:W-:Y:S01]  /*26df0*/  @P2 STG.E.U16 desc[UR44][R216.64+0x130], R223 ;  /* 0x000130dfd8002986 */ /* 0x000fe2000c10152c */
[C---:B------:R-:W-:Y:S02]  /*26e00*/  ISETP.GT.AND P2, PT, R0.reuse, 0xa0, P1 ;  /* 0x000000a00000780c */ /* 0x040fe40000f44270 */
[----:B------:R-:W-:Y:S01]  /*26e10*/  F2FP.F16.F32.PACK_AB R221, RZ, R221 ;  /* 0x000000ddffdd723e */ /* 0x000fe200000000ff */
[----:B------:R-:W2:Y:S01]  /*26e20*/  LDL.LU R196, [R1+0x4d8] ;  /* 0x0004d80001c47983 */ /* 0x000ea20000300800 */
[----:B------:R-:W-:Y:S02]  /*26e30*/  F2FP.F16.F32.PACK_AB R220, RZ, R220 ;  /* 0x000000dcffdc723e */ /* 0x000fe400000000ff */
[----:B------:R-:W-:Y:S01]  /*26e40*/  F2FP.F16.F32.PACK_AB R218, RZ, R218 ;  /* 0x000000daffda723e */ /* 0x000fe200000000ff */
[----:B------:R-:W-:Y:S01]  /*26e50*/  @P3 STG.E.U16 desc[UR44][R6.64+0x132], R221 ;  /* 0x000132dd06003986 */ /* 0x000fe2000c10152c */
[C---:B------:R-:W-:Y:S02]  /*26e60*/  ISETP.GT.AND P6, PT, R0.reuse, 0xa8, P1 ;  /* 0x000000a80000780c */ /* 0x040fe40000fc4270 */
[----:B------:R-:W-:Y:S01]  /*26e70*/  ISETP.GT.AND P3, PT, R0, 0xa1, P1 ;  /* 0x000000a10000780c */ /* 0x000fe20000f64270 */
[----:B------:R0:W-:Y:S01]  /*26e80*/  @P4 STG.E.U16 desc[UR44][R22.64+0x140], R220 ;  /* 0x000140dc16004986 */ /* 0x0001e2000c10152c */
[----:B------:R-:W-:-:S02]  /*26e90*/  F2FP.F16.F32.PACK_AB R8, RZ, R8 ;  /* 0x00000008ff08723e */ /* 0x000fc400000000ff */
[----:B------:R-:W-:Y:S01]  /*26ea0*/  F2FP.F16.F32.PACK_AB R9, RZ, R9 ;  /* 0x00000009ff09723e */ /* 0x000fe200000000ff */
[----:B------:R1:W-:Y:S01]  /*26eb0*/  @P5 STG.E.U16 desc[UR44][R22.64+0x142], R218 ;  /* 0x000142da16005986 */ /* 0x0003e2000c10152c */
[C---:B------:R-:W-:Y:S02]  /*26ec0*/  ISETP.GT.AND P4, PT, R0.reuse, 0xa8, P0 ;  /* 0x000000a80000780c */ /* 0x040fe40000784270 */
[----:B------:R-:W-:Y:S01]  /*26ed0*/  ISETP.GT.AND P5, PT, R0, 0xa9, P0 ;  /* 0x000000a90000780c */ /* 0x000fe200007a4270 */
[-C--:B------:R-:W-:Y:S01]  /*26ee0*/  FMUL R14, R14, R2.reuse ;  /* 0x000000020e0e7220 */ /* 0x080fe20000400000 */
[----:B------:R-:W-:Y:S01]  /*26ef0*/  F2FP.F16.F32.PACK_AB R219, RZ, R219 ;  /* 0x000000dbffdb723e */ /* 0x000fe200000000ff */
[----:B------:R-:W2:Y:S01]  /*26f00*/  LDL.LU R197, [R1+0x4d4] ;  /* 0x0004d40001c57983 */ /* 0x000ea20000300800 */
[----:B0-----:R-:W-:Y:S02]  /*26f10*/  PRMT R220, R9, 0x7610, R220 ;  /* 0x0000761009dc7816 */ /* 0x001fe400000000dc */
[----:B------:R-:W-:Y:S01]  /*26f20*/  @P2 MOV R9, R217 ;  /* 0x000000d900092202 */ /* 0x000fe20000000f00 */
[----:B------:R-:W2:Y:S01]  /*26f30*/  LDL.LU R198, [R1+0x4d0] ;  /* 0x0004d00001c67983 */ /* 0x000ea20000300800 */
[----:B-1----:R-:W-:Y:S01]  /*26f40*/  PRMT R218, R8, 0x7610, R218 ;  /* 0x0000761008da7816 */ /* 0x002fe200000000da */
[----:B------:R-:W-:Y:S01]  /*26f50*/  @P2 IMAD.MOV.U32 R8, RZ, RZ, R216 ;  /* 0x000000ffff082224 */ /* 0x000fe200078e00d8 */
[----:B------:R-:W-:Y:S01]  /*26f60*/  F2FP.F16.F32.PACK_AB R21, RZ, R21 ;  /* 0x00000015ff15723e */ /* 0x000fe200000000ff */
[----:B------:R-:W-:Y:S01]  /*26f70*/  FMUL R15, R15, R2 ;  /* 0x000000020f0f7220 */ /* 0x000fe20000400000 */
[----:B------:R-:W-:Y:S01]  /*26f80*/  F2FP.F16.F32.PACK_AB R10, RZ, R10 ;  /* 0x0000000aff0a723e */ /* 0x000fe200000000ff */
[----:B------:R-:W2:Y:S04]  /*26f90*/  LDL.LU R199, [R1+0x4cc] ;  /* 0x0004cc0001c77983 */ /* 0x000ea80000300800 */
[----:B------:R0:W-:Y:S01]  /*26fa0*/  @P2 STG.E.U16 desc[UR44][R8.64+0x140], R219 ;  /* 0x000140db08002986 */ /* 0x0001e2000c10152c */
[----:B------:R-:W-:-:S03]  /*26fb0*/  ISETP.GT.AND P2, PT, R0, 0xa9, P1 ;  /* 0x000000a90000780c */ /* 0x000fc60000f44270 */
[----:B------:R-:W-:Y:S01]  /*26fc0*/  @P3 STG.E.U16 desc[UR44][R6.64+0x142], R21 ;  /* 0x0001421506003986 */ /* 0x000fe2000c10152c */
[----:B------:R-:W-:-:S03]  /*26fd0*/  ISETP.GT.AND P3, PT, R0, 0xb0, P1 ;  /* 0x000000b00000780c */ /* 0x000fc60000f64270 */
[----:B------:R-:W-:Y:S01]  /*26fe0*/  @P4 STG.E.U16 desc[UR44][R22.64+0x150], R218 ;  /* 0x000150da16004986 */ /* 0x000fe2000c10152c */
[----:B0-----:R-:W-:Y:S01]  /*26ff0*/  @P6 IMAD.MOV.U32 R8, RZ, RZ, R216 ;  /* 0x000000ffff086224 */ /* 0x001fe200078e00d8 */
[----:B------:R-:W-:Y:S02]  /*27000*/  @P6 MOV R9, R217 ;  /* 0x000000d900096202 */ /* 0x000fe40000000f00 */
[----:B------:R-:W-:Y:S01]  /*27010*/  @P5 STG.E.U16 desc[UR44][R22.64+0x152], R220 ;  /* 0x000152dc16005986 */ /* 0x000fe2000c10152c */
[----:B------:R-:W-:-:S03]  /*27020*/  ISETP.GT.AND P5, PT, R0, 0xb0, P0 ;  /* 0x000000b00000780c */ /* 0x000fc600007a4270 */
[----:B------:R0:W-:Y:S01]  /*27030*/  @P6 STG.E.U16 desc[UR44][R8.64+0x150], R10 ;  /* 0x0001500a08006986 */ /* 0x0001e2000c10152c */
[----:B------:R-:W-:Y:S02]  /*27040*/  ISETP.GT.AND P6, PT, R0, 0xb1, P0 ;  /* 0x000000b10000780c */ /* 0x000fe400007c4270 */
[----:B------:R-:W-:Y:S01]  /*27050*/  F2FP.F16.F32.PACK_AB R11, RZ, R11 ;  /* 0x0000000bff0b723e */ /* 0x000fe200000000ff */
[----:B------:R-:W-:Y:S01]  /*27060*/  FMUL R17, R17, R2 ;  /* 0x0000000211117220 */ /* 0x000fe20000400000 */
[----:B------:R-:W-:Y:S01]  /*27070*/  F2FP.F16.F32.PACK_AB R12, RZ, R12 ;  /* 0x0000000cff0c723e */ /* 0x000fe200000000ff */
[----:B------:R-:W2:Y:S01]  /*27080*/  LDL.LU R200, [R1+0x4c8] ;  /* 0x0004c80001c87983 */ /* 0x000ea20000300800 */
[----:B------:R-:W-:Y:S02]  /*27090*/  F2FP.F16.F32.PACK_AB R13, RZ, R13 ;  /* 0x0000000dff0d723e */ /* 0x000fe400000000ff */
[----:B------:R-:W-:Y:S01]  /*270a0*/  F2FP.F16.F32.PACK_AB R14, RZ, R14 ;  /* 0x0000000eff0e723e */ /* 0x000fe200000000ff */
[----:B------:R1:W-:Y:S01]  /*270b0*/  @P2 STG.E.U16 desc[UR44][R6.64+0x152], R11 ;  /* 0x0001520b06002986 */ /* 0x0003e2000c10152c */
[----:B0-----:R-:W-:-:S03]  /*270c0*/  @P3 MOV R10, R216 ;  /* 0x000000d8000a3202 */ /* 0x001fc60000000f00 */
[----:B------:R-:W-:Y:S01]  /*270d0*/  @P5 STG.E.U16 desc[UR44][R22.64+0x160], R12 ;  /* 0x0001600c16005986 */ /* 0x000fe2000c10152c */
[----:B------:R-:W-:-:S03]  /*270e0*/  ISETP.GT.AND P2, PT, R0, 0xb1, P1 ;  /* 0x000000b10000780c */ /* 0x000fc60000f44270 */
[----:B------:R-:W-:Y:S01]  /*270f0*/  @P6 STG.E.U16 desc[UR44][R22.64+0x162], R13 ;  /* 0x0001620d16006986 */ /* 0x000fe2000c10152c */
[----:B-1----:R-:W-:-:S03]  /*27100*/  @P3 IMAD.MOV.U32 R11, RZ, RZ, R217 ;  /* 0x000000ffff0b3224 */ /* 0x002fc600078e00d9 */
[----:B------:R-:W2:Y:S04]  /*27110*/  LDL.LU R201, [R1+0x4c4] ;  /* 0x0004c40001c97983 */ /* 0x000ea80000300800 */
[----:B------:R-:W-:Y:S01]  /*27120*/  @P3 STG.E.U16 desc[UR44][R10.64+0x160], R14 ;  /* 0x0001600e0a003986 */ /* 0x000fe2000c10152c */
[C---:B------:R-:W-:Y:S02]  /*27130*/  ISETP.GT.AND P3, PT, R0.reuse, 0xb8, P0 ;  /* 0x000000b80000780c */ /* 0x040fe40000764270 */
[C---:B------:R-:W-:Y:S01]  /*27140*/  ISETP.GT.AND P0, PT, R0.reuse, 0xb9, P0 ;  /* 0x000000b90000780c */ /* 0x040fe20000704270 */
[----:B------:R-:W2:Y:S01]  /*27150*/  LDL.LU R202, [R1+0x4c0] ;  /* 0x0004c00001ca7983 */ /* 0x000ea20000300800 */
[----:B------:R-:W-:Y:S01]  /*27160*/  ISETP.GT.AND P5, PT, R0, 0xb8, P1 ;  /* 0x000000b80000780c */ /* 0x000fe20000fa4270 */
[-C--:B------:R-:W-:Y:S01]  /*27170*/  FMUL R18, R18, R2.reuse ;  /* 0x0000000212127220 */ /* 0x080fe20000400000 */
[----:B------:R-:W-:Y:S01]  /*27180*/  ISETP.GT.AND P1, PT, R0, 0xb9, P1 ;  /* 0x000000b90000780c */ /* 0x000fe20000f24270 */
[-C--:B------:R-:W-:Y:S01]  /*27190*/  FMUL R19, R19, R2.reuse ;  /* 0x0000000213137220 */ /* 0x080fe20000400000 */
[----:B------:R-:W-:Y:S01]  /*271a0*/  F2FP.F16.F32.PACK_AB R15, RZ, R15 ;  /* 0x0000000fff0f723e */ /* 0x000fe200000000ff */
[----:B------:R-:W-:Y:S01]  /*271b0*/  FMUL R20, R20, R2 ;  /* 0x0000000214147220 */ /* 0x000fe20000400000 */
[----:B------:R-:W-:Y:S01]  /*271c0*/  F2FP.F16.F32.PACK_AB R17, RZ, R17 ;  /* 0x00000011ff11723e */ /* 0x000fe200000000ff */
[----:B------:R-:W-:Y:S01]  /*271d0*/  IMAD.U32 R21, RZ, RZ, UR8 ;  /* 0x00000008ff157e24 */ /* 0x000fe2000f8e00ff */
[----:B------:R-:W-:Y:S01]  /*271e0*/  F2FP.F16.F32.PACK_AB R18, RZ, R18 ;  /* 0x00000012ff12723e */ /* 0x000fe200000000ff */
[----:B------:R-:W-:Y:S01]  /*271f0*/  @P2 STG.E.U16 desc[UR44][R6.64+0x162], R15 ;  /* 0x0001620f06002986 */ /* 0x000fe2000c10152c */
[----:B------:R-:W-:-:S02]  /*27200*/  F2FP.F16.F32.PACK_AB R19, RZ, R19 ;  /* 0x00000013ff13723e */ /* 0x000fc400000000ff */
[----:B------:R-:W-:Y:S01]  /*27210*/  F2FP.F16.F32.PACK_AB R20, RZ, R20 ;  /* 0x00000014ff14723e */ /* 0x000fe200000000ff */
[----:B------:R-:W-:Y:S01]  /*27220*/  @P3 STG.E.U16 desc[UR44][R22.64+0x170], R17 ;  /* 0x0001701116003986 */ /* 0x000fe2000c10152c */
[----:B------:R-:W-:-:S03]  /*27230*/  ISETP.GT.AND P3, PT, R3, 0x100, PT ;  /* 0x000001000300780c */ /* 0x000fc60003f64270 */
[----:B------:R-:W-:Y:S01]  /*27240*/  @P0 STG.E.U16 desc[UR44][R22.64+0x172], R18 ;  /* 0x0001721216000986 */ /* 0x000fe2000c10152c */
[----:B------:R-:W-:Y:S01]  /*27250*/  ISETP.GT.AND P0, PT, R0, RZ, P3 ;  /* 0x000000ff0000720c */ /* 0x000fe20001f04270 */
[----:B------:R-:W-:Y:S01]  /*27260*/  USHF.L.U64.HI UR11, UR8, 0x9, UR9 ;  /* 0x00000009080b7899 */ /* 0x000fe20008010209 */
[----:B------:R-:W-:Y:S01]  /*27270*/  ISETP.GT.AND P2, PT, R3, 0x108, PT ;  /* 0x000001080300780c */ /* 0x000fe20003f44270 */
[----:B------:R-:W2:Y:S04]  /*27280*/  LDL.LU R203, [R1+0x4bc] ;  /* 0x0004bc0001cb7983 */ /* 0x000ea80000300800 */
[----:B------:R-:W-:Y:S01]  /*27290*/  @P5 STG.E.U16 desc[UR44][R216.64+0x170], R19 ;  /* 0x00017013d8005986 */ /* 0x000fe2000c10152c */
[----:B------:R-:W-:-:S03]  /*272a0*/  LEA R8, P4, R21, R4, 0x9 ;  /* 0x0000000415087211 */ /* 0x000fc600078848ff */
[----:B------:R-:W2:Y:S01]  /*272b0*/  LDL.LU R204, [R1+0x4b8] ;  /* 0x0004b80001cc7983 */ /* 0x000ea20000300800 */
[----:B------:R-:W-:-:S03]  /*272c0*/  FMUL R120, R120, R2 ;  /* 0x0000000278787220 */ /* 0x000fc60000400000 */
[----:B------:R0:W-:Y:S01]  /*272d0*/  @P1 STG.E.U16 desc[UR44][R6.64+0x172], R20 ;  /* 0x0001721406001986 */ /* 0x0001e2000c10152c */
[----:B------:R-:W-:-:S03]  /*272e0*/  ISETP.GT.AND P1, PT, R0, 0x1, P3 ;  /* 0x000000010000780c */ /* 0x000fc60001f24270 */
[----:B------:R-:W2:Y:S01]  /*272f0*/  LDL.LU R205, [R1+0x4b4] ;  /* 0x0004b40001cd7983 */ /* 0x000ea20000300800 */
[-C--:B------:R-:W-:Y:S01]  /*27300*/  FMUL R121, R121, R2.reuse ;  /* 0x0000000279797220 */ /* 0x080fe20000400000 */
[----:B------:R-:W-:Y:S02]  /*27310*/  ISETP.GT.AND P5, PT, R0, RZ, P2 ;  /* 0x000000ff0000720c */ /* 0x000fe400017a4270 */
[----:B------:R-:W2:Y:S01]  /*27320*/  LDL.LU R206, [R1+0x4b0] ;  /* 0x0004b00001ce7983 */ /* 0x000ea20000300800 */
[----:B------:R-:W-:Y:S01]  /*27330*/  FMUL R122, R122, R2 ;  /* 0x000000027a7a7220 */ /* 0x000fe20000400000 */
[----:B------:R-:W-:Y:S02]  /*27340*/  IADD3.X R9, R5, UR11, RZ, P4, !PT ;  /* 0x0000000b05097c10 */ /* 0x000fe4000a7fe4ff */
[----:B------:R-:W-:Y:S01]  /*27350*/  F2FP.F16.F32.PACK_AB R120, RZ, R120 ;  /* 0x00000078ff78723e */ /* 0x000fe200000000ff */
[----:B------:R-:W2:Y:S01]  /*27360*/  LDL.LU R207, [R1+0x4ac] ;  /* 0x0004ac0001cf7983 */ /* 0x000ea20000300800 */
[----:B0-----:R-:W-:-:S02]  /*27370*/  IADD3 R6, P4, R8, UR5, RZ ;  /* 0x0000000508067c10 */ /* 0x001fc4000ff9e0ff */
[----:B------:R-:W-:Y:S01]  /*27380*/  F2FP.F16.F32.PACK_AB R121, RZ, R121 ;  /* 0x00000079ff79723e */ /* 0x000fe200000000ff */
[----:B------:R-:W-:Y:S01]  /*27390*/  @P0 STG.E.U16 desc[UR44][R8.64], R120 ;  /* 0x0000007808000986 */ /* 0x000fe2000c10152c */
[----:B------:R-:W-:Y:S02]  /*273a0*/  F2FP.F16.F32.PACK_AB R122, RZ, R122 ;  /* 0x0000007aff7a723e */ /* 0x000fe400000000ff */
[----:B------:R-:W-:Y:S01]  /*273b0*/  IADD3.X R7, R9, UR4, RZ, P4, !PT ;  /* 0x0000000409077c10 */ /* 0x000fe2000a7fe4ff */
[----:B------:R-:W-:Y:S01]  /*273c0*/  @P1 STG.E.U16 desc[UR44][R8.64+0x2], R121 ;  /* 0x0000027908001986 */ /* 0x000fe2000c10152c */
[C---:B------:R-:W-:Y:S02]  /*273d0*/  ISETP.GT.AND P0, PT, R0.reuse, 0x1, P2 ;  /* 0x000000010000780c */ /* 0x040fe40001704270 */
[----:B------:R-:W-:Y:S01]  /*273e0*/  ISETP.GT.AND P1, PT, R0, 0x8, P3 ;  /* 0x000000080000780c */ /* 0x000fe20001f24270 */
[----:B------:R-:W2:Y:S01]  /*273f0*/  LDL.LU R208, [R1+0x4a8] ;  /* 0x0004a80001d07983 */ /* 0x000ea20000300800 */
[-C--:B------:R-:W-:Y:S01]  /*27400*/  FMUL R123, R123, R2.reuse ;  /* 0x000000027b7b7220 */ /* 0x080fe20000400000 */
[----:B------:R-:W-:-:S02]  /*27410*/  FMUL R124, R124, R2 ;  /* 0x000000027c7c7220 */ /* 0x000fc40000400000 */
[----:B------:R-:W2:Y:S01]  /*27420*/  LDL.LU R209, [R1+0x4a4] ;  /* 0x0004a40001d17983 */ /* 0x000ea20000300800 */
[----:B------:R-:W-:-:S03]  /*27430*/  ISETP.GT.AND P4, PT, R0, 0x9, P3 ;  /* 0x000000090000780c */ /* 0x000fc60001f84270 */
[----:B------:R-:W-:Y:S01]  /*27440*/  @P5 STG.E.U16 desc[UR44][R6.64], R122 ;  /* 0x0000007a06005986 */ /* 0x000fe2000c10152c */
[----:B------:R-:W-:Y:S01]  /*27450*/  IADD3 R10, P5, R8, UR5, RZ ;  /* 0x00000005080a7c10 */ /* 0x000fe2000ffbe0ff */
[----:B------:R-:W-:Y:S01]  /*27460*/  FMUL R125, R125, R2 ;  /* 0x000000027d7d7220 */ /* 0x000fe20000400000 */
[----:B------:R-:W-:Y:S01]  /*27470*/  F2FP.F16.F32.PACK_AB R123, RZ, R123 ;  /* 0x0000007bff7b723e */ /* 0x000fe200000000ff */
[----:B------:R-:W2:Y:S01]  /*27480*/  LDL.LU R210, [R1+0x4a0] ;  /* 0x0004a00001d27983 */ /* 0x000ea20000300800 */
[----:B------:R-:W-:Y:S02]  /*27490*/  IADD3.X R11, R9, UR4, RZ, P5, !PT ;  /* 0x00000004090b7c10 */ /* 0x000fe4000affe4ff */
[----:B------:R-:W-:Y:S01]  /*274a0*/  F2FP.F16.F32.PACK_AB R124, RZ, R124 ;  /* 0x0000007cff7c723e */ /* 0x000fe200000000ff */
[----:B------:R-:W2:Y:S01]  /*274b0*/  LDL.LU R211, [R1+0x49c] ;  /* 0x00049c0001d37983 */ /* 0x000ea20000300800 */
[----:B------:R-:W-:-:S03]  /*274c0*/  F2FP.F16.F32.PACK_AB R125, RZ, R125 ;  /* 0x0000007dff7d723e */ /* 0x000fc600000000ff */
[----:B------:R-:W-:Y:S01]  /*274d0*/  @P0 STG.E.U16 desc[UR44][R10.64+0x2], R123 ;  /* 0x0000027b0a000986 */ /* 0x000fe2000c10152c */
[----:B------:R-:W-:-:S03]  /*274e0*/  ISETP.GT.AND P0, PT, R0, 0x8, P2 ;  /* 0x000000080000780c */ /* 0x000fc60001704270 */
[----:B------:R-:W-:Y:S01]  /*274f0*/  @P1 STG.E.U16 desc[UR44][R8.64+0x10], R124 ;  /* 0x0000107c08001986 */ /* 0x000fe2000c10152c */
[----:B------:R-:W-:Y:S01]  /*27500*/  ISETP.GT.AND P1, PT, R0, 0x9, P2 ;  /* 0x000000090000780c */ /* 0x000fe20001724270 */
[-C--:B------:R-:W-:Y:S01]  /*27510*/  FMUL R126, R126, R2.reuse ;  /* 0x000000027e7e7220 */ /* 0x080fe20000400000 */
[C---:B------:R-:W-:Y:S01]  /*27520*/  ISETP.GT.AND P5, PT, R0.reuse, 0x11, P3 ;  /* 0x000000110000780c */ /* 0x040fe20001fa4270 */
[----:B------:R-:W-:Y:S01]  /*27530*/  @P4 STG.E.U16 desc[UR44][R8.64+0x12], R125 ;  /* 0x0000127d08004986 */ /* 0x000fe2000c10152c */
[-C--:B------:R-:W-:Y:S01]  /*27540*/  FMUL R127, R127, R2.reuse ;  /* 0x000000027f7f7220 */ /* 0x080fe20000400000 */
[----:B------:R-:W-:Y:S01]  /*27550*/  ISETP.GT.AND P4, PT, R0, 0x10, P3 ;  /* 0x000000100000780c */ /* 0x000fe20001f84270 */
[-C--:B------:R-:W-:Y:S01]  /*27560*/  FMUL R129, R129, R2.reuse ;  /* 0x0000000281817220 */ /* 0x080fe20000400000 */
[----:B------:R-:W2:Y:S01]  /*27570*/  LDL.LU R212, [R1+0x498] ;  /* 0x0004980001d47983 */ /* 0x000ea20000300800 */
[----:B------:R-:W-:Y:S01]  /*27580*/  FMUL R128, R128, R2 ;  /* 0x0000000280807220 */ /* 0x000fe20000400000 */
[----:B------:R-:W-:-:S02]  /*27590*/  F2FP.F16.F32.PACK_AB R126, RZ, R126 ;  /* 0x0000007eff7e723e */ /* 0x000fc400000000ff */
[----:B------:R-:W-:Y:S01]  /*275a0*/  F2FP.F16.F32.PACK_AB R127, RZ, R127 ;  /* 0x0000007fff7f723e */ /* 0x000fe200000000ff */
[----:B------:R-:W2:Y:S01]  /*275b0*/  LDL.LU R213, [R1+0x494] ;  /* 0x0004940001d57983 */ /* 0x000ea20000300800 */
[----:B------:R-:W-:Y:S02]  /*275c0*/  F2FP.F16.F32.PACK_AB R129, RZ, R129 ;  /* 0x00000081ff81723e */ /* 0x000fe400000000ff */
[----:B------:R-:W-:Y:S01]  /*275d0*/  F2FP.F16.F32.PACK_AB R128, RZ, R128 ;  /* 0x00000080ff80723e */ /* 0x000fe200000000ff */
[----:B------:R-:W-:Y:S01]  /*275e0*/  @P0 STG.E.U16 desc[UR44][R6.64+0x10], R126 ;  /* 0x0000107e06000986 */ /* 0x000fe2000c10152c */
[----:B------:R-:W-:-:S03]  /*275f0*/  ISETP.GT.AND P0, PT, R0, 0x10, P2 ;  /* 0x000000100000780c */ /* 0x000fc60001704270 */
[----:B------:R-:W-:Y:S01]  /*27600*/  @P1 STG.E.U16 desc[UR44][R10.64+0x12], R127 ;  /* 0x0000127f0a001986 */ /* 0x000fe2000c10152c */
[----:B------:R-:W-:Y:S01]  /*27610*/  ISETP.GT.AND P1, PT, R0, 0x11, P2 ;  /* 0x000000110000780c */ /* 0x000fe20001724270 */
[-C--:B------:R-:W-:Y:S02]  /*27620*/  FMUL R130, R130, R2.reuse ;  /* 0x0000000282827220 */ /* 0x080fe40000400000 */
[----:B------:R-:W-:Y:S01]  /*27630*/  @P5 STG.E.U16 desc[UR44][R8.64+0x22], R129 ;  /* 0x0000228108005986 */ /* 0x000fe2000c10152c */
[C---:B------:R-:W-:Y:S01]  /*27640*/  ISETP.GT.AND P5, PT, R0.reuse, 0x19, P3 ;  /* 0x000000190000780c */ /* 0x040fe20001fa4270 */
[-C--:B------:R-:W-:Y:S02]  /*27650*/  FMUL R131, R131, R2.reuse ;  /* 0x0000000283837220 */ /* 0x080fe40000400000 */
[----:B------:R-:W-:Y:S01]  /*27660*/  @P4 STG.E.U16 desc[UR44][R8.64+0x20], R128 ;  /* 0x0000208008004986 */ /* 0x000fe2000c10152c */
[----:B------:R-:W-:Y:S01]  /*27670*/  ISETP.GT.AND P4, PT, R0, 0x18, P3 ;  /* 0x000000180000780c */ /* 0x000fe20001f84270 */
[-C--:B------:R-:W-:Y:S01]  /*27680*/  FMUL R133, R133, R2.reuse ;  /* 0x0000000285857220 */ /* 0x080fe20000400000 */
[----:B------:R-:W-:Y:S01]  /*27690*/  FMUL R132, R132, R2 ;  /* 0x0000000284847220 */ /* 0x000fe20000400000 */
[----:B------:R-:W-:Y:S01]  /*276a0*/  F2FP.F16.F32.PACK_AB R130, RZ, R130 ;  /* 0x00000082ff82723e */ /* 0x000fe200000000ff */
[----:B------:R-:W2:Y:S01]  /*276b0*/  LDL.LU R214, [R1+0x490] ;  /* 0x0004900001d67983 */ /* 0x000ea20000300800 */
[----:B------:R-:W-:-:S02]  /*276c0*/  F2FP.F16.F32.PACK_AB R131, RZ, R131 ;  /* 0x00000083ff83723e */ /* 0x000fc400000000ff */
[----:B------:R-:W-:Y:S01]  /*276d0*/  F2FP.F16.F32.PACK_AB R133, RZ, R133 ;  /* 0x00000085ff85723e */ /* 0x000fe200000000ff */
[----:B------:R-:W2:Y:S01]  /*276e0*/  LDL.LU R215, [R1+0x48c] ;  /* 0x00048c0001d77983 */ /* 0x000ea20000300800 */
[----:B------:R-:W-:-:S03]  /*276f0*/  F2FP.F16.F32.PACK_AB R132, RZ, R132 ;  /* 0x00000084ff84723e */ /* 0x000fc600000000ff */
[----:B------:R-:W2:Y:S04]  /*27700*/  LDL.LU R24, [R1+0x488] ;  /* 0x0004880001187983 */ /* 0x000ea80000300800 */
        /* <DEDUP_REMOVED lines=249> */
[-C--:B---3--:R-:W-:Y:S01]  /*286a0*/  FMUL R185, R185, R2.reuse ;  /* 0x00000002b9b97220 */ /* 0x088fe20000400000 */
[----:B------:R-:W-:Y:S01]  /*286b0*/  FMUL R184, R184, R2 ;  /* 0x00000002b8b87220 */ /* 0x000fe20000400000 */
[----:B------:R-:W-:Y:S01]  /*286c0*/  F2FP.F16.F32.PACK_AB R182, RZ, R182 ;  /* 0x000000b6ffb6723e */ /* 0x000fe200000000ff */
[----:B------:R-:W3:Y:S01]  /*286d0*/  LDL.LU R72, [R1+0x3c8] ;  /* 0x0003c80001487983 */ /* 0x000ee20000300800 */
[----:B------:R-:W-:-:S02]  /*286e0*/  F2FP.F16.F32.PACK_AB R183, RZ, R183 ;  /* 0x000000b7ffb7723e */ /* 0x000fc400000000ff */
[----:B------:R-:W-:Y:S01]  /*286f0*/  F2FP.F16.F32.PACK_AB R185, RZ, R185 ;  /* 0x000000b9ffb9723e */ /* 0x000fe200000000ff */
[----:B------:R-:W3:Y:S01]  /*28700*/  LDL.LU R73, [R1+0x3c4] ;  /* 0x0003c40001497983 */ /* 0x000ee20000300800 */
[----:B------:R-:W-:-:S03]  /*28710*/  F2FP.F16.F32.PACK_AB R184, RZ, R184 ;  /* 0x000000b8ffb8723e */ /* 0x000fc600000000ff */
[----:B------:R-:W3:Y:S04]  /*28720*/  LDL.LU R74, [R1+0x3c0] ;  /* 0x0003c000014a7983 */ /* 0x000ee80000300800 */
[----:B------:R-:W3:Y:S04]  /*28730*/  LDL.LU R75, [R1+0x3bc] ;  /* 0x0003bc00014b7983 */ /* 0x000ee80000300800 */
[----:B------:R-:W-:Y:S01]  /*28740*/  @P0 STG.E.U16 desc[UR44][R6.64+0xf0], R182 ;  /* 0x0000f0b606000986 */ /* 0x000fe2000c10152c */
[----:B------:R-:W-:-:S03]  /*28750*/  ISETP.GT.AND P0, PT, R0, 0x80, P2 ;  /* 0x000000800000780c */ /* 0x000fc60001704270 */
[----:B------:R-:W-:Y:S01]  /*28760*/  @P1 STG.E.U16 desc[UR44][R10.64+0xf2], R183 ;  /* 0x0000f2b70a001986 */ /* 0x000fe2000c10152c */
[----:B------:R-:W-:Y:S01]  /*28770*/  ISETP.GT.AND P1, PT, R0, 0x81, P2 ;  /* 0x000000810000780c */ /* 0x000fe20001724270 */
[-C--:B----4-:R-:W-:Y:S02]  /*28780*/  FMUL R186, R186, R2.reuse ;  /* 0x00000002baba7220 */ /* 0x090fe40000400000 */
        /* <DEDUP_REMOVED lines=8> */
[----:B------:R-:W4:Y:S01]  /*28810*/  LDL.LU R76, [R1+0x3b8] ;  /* 0x0003b800014c7983 */ /* 0x000f220000300800 */
[----:B------:R-:W-:-:S02]  /*28820*/  F2FP.F16.F32.PACK_AB R187, RZ, R187 ;  /* 0x000000bbffbb723e */ /* 0x000fc400000000ff */
[----:B------:R-:W-:Y:S01]  /*28830*/  F2FP.F16.F32.PACK_AB R189, RZ, R189 ;  /* 0x000000bdffbd723e */ /* 0x000fe200000000ff */
[----:B------:R-:W4:Y:S01]  /*28840*/  LDL.LU R77, [R1+0x3b4] ;  /* 0x0003b400014d7983 */ /* 0x000f220000300800 */
[----:B------:R-:W-:-:S03]  /*28850*/  F2FP.F16.F32.PACK_AB R188, RZ, R188 ;  /* 0x000000bcffbc723e */ /* 0x000fc600000000ff */
[----:B------:R-:W4:Y:S04]  /*28860*/  LDL.LU R78, [R1+0x3b0] ;  /* 0x0003b000014e7983 */ /* 0x000f280000300800 */
[----:B------:R-:W4:Y:S04]  /*28870*/  LDL.LU R79, [R1+0x3ac] ;  /* 0x0003ac00014f7983 */ /* 0x000f280000300800 */
        /* <DEDUP_REMOVED lines=30> */
[-C--:B--2---:R-:W-:Y:S01]  /*28a60*/  FMUL R197, R197, R2.reuse ;  /* 0x00000002c5c57220 */ /* 0x084fe20000400000 */
        /* <DEDUP_REMOVED lines=12> */
[----:B------:R-:W-:-:S03]  /*28b30*/  ISETP.GT.AND P6, PT, R0, 0xa0, P3 ;  /* 0x000000a00000780c */ /* 0x000fc60001fc4270 */
[----:B------:R-:W-:Y:S01]  /*28b40*/  @P5 STG.E.U16 desc[UR44][R8.64+0x132], R197 ;  /* 0x000132c508005986 */ /* 0x000fe2000c10152c */
[----:B------:R-:W-:Y:S01]  /*28b50*/  ISETP.GT.AND P5, PT, R0, 0x99, P2 ;  /* 0x000000990000780c */ /* 0x000fe200017a4270 */
[-C--:B------:R-:W-:Y:S01]  /*28b60*/  FMUL R198, R198, R2.reuse ;  /* 0x00000002c6c67220 */ /* 0x080fe20000400000 */
[C---:B------:R-:W-:Y:S01]  /*28b70*/  ISETP.GT.AND P1, PT, R0.reuse, 0xa1, P3 ;  /* 0x000000a10000780c */ /* 0x040fe20001f24270 */
[----:B------:R-:W-:Y:S01]  /*28b80*/  @P4 STG.E.U16 desc[UR44][R8.64+0x130], R196 ;  /* 0x000130c408004986 */ /* 0x000fe2000c10152c */
[----:B------:R-:W-:Y:S01]  /*28b90*/  ISETP.GT.AND P4, PT, R0, 0xa0, P2 ;  /* 0x000000a00000780c */ /* 0x000fe20001784270 */
[-C--:B------:R-:W-:Y:S01]  /*28ba0*/  FMUL R199, R199, R2.reuse ;  /* 0x00000002c7c77220 */ /* 0x080fe20000400000 */
[-C--:B------:R-:W-:Y:S01]  /*28bb0*/  FMUL R200, R200, R2.reuse ;  /* 0x00000002c8c87220 */ /* 0x080fe20000400000 */
[-C--:B------:R-:W-:Y:S01]  /*28bc0*/  FMUL R201, R201, R2.reuse ;  /* 0x00000002c9c97220 */ /* 0x080fe20000400000 */
[----:B------:R-:W-:Y:S01]  /*28bd0*/  FMUL R202, R202, R2 ;  /* 0x00000002caca7220 */ /* 0x000fe20000400000 */
[----:B------:R-:W-:Y:S01]  /*28be0*/  F2FP.F16.F32.PACK_AB R198, RZ, R198 ;  /* 0x000000c6ffc6723e */ /* 0x000fe200000000ff */
[----:B------:R-:W2:Y:S01]  /*28bf0*/  LDL.LU R88, [R1+0x388] ;  /* 0x0003880001587983 */ /* 0x000ea20000300800 */
[----:B------:R-:W-:-:S02]  /*28c00*/  F2FP.F16.F32.PACK_AB R199, RZ, R199 ;  /* 0x000000c7ffc7723e */ /* 0x000fc400000000ff */
[----:B------:R-:W-:Y:S01]  /*28c10*/  F2FP.F16.F32.PACK_AB R200, RZ, R200 ;  /* 0x000000c8ffc8723e */ /* 0x000fe200000000ff */
[----:B------:R-:W2:Y:S01]  /*28c20*/  LDL.LU R89, [R1+0x384] ;  /* 0x0003840001597983 */ /* 0x000ea20000300800 */
[----:B------:R-:W-:Y:S02]  /*28c30*/  F2FP.F16.F32.PACK_AB R201, RZ, R201 ;  /* 0x000000c9ffc9723e */ /* 0x000fe400000000ff */
[----:B------:R-:W-:Y:S01]  /*28c40*/  F2FP.F16.F32.PACK_AB R202, RZ, R202 ;  /* 0x000000caffca723e */ /* 0x000fe200000000ff */
[----:B------:R-:W2:Y:S04]  /*28c50*/  LDL.LU R90, [R1+0x380] ;  /* 0x00038000015a7983 */ /* 0x000ea80000300800 */
[----:B------:R-:W2:Y:S04]  /*28c60*/  LDL.LU R91, [R1+0x37c] ;  /* 0x00037c00015b7983 */ /* 0x000ea80000300800 */
[----:B------:R-:W-:Y:S01]  /*28c70*/  @P0 STG.E.U16 desc[UR44][R6.64+0x130], R198 ;  /* 0x000130c606000986 */ /* 0x000fe2000c10152c */
[----:B------:R-:W-:-:S03]  /*28c80*/  ISETP.GT.AND P0, PT, R0, 0xa1, P2 ;  /* 0x000000a10000780c */ /* 0x000fc60001704270 */
[----:B------:R-:W-:Y:S01]  /*28c90*/  @P5 STG.E.U16 desc[UR44][R10.64+0x132], R199 ;  /* 0x000132c70a005986 */ /* 0x000fe2000c10152c */
[----:B------:R-:W-:-:S03]  /*28ca0*/  ISETP.GT.AND P5, PT, R0, 0xa9, P3 ;  /* 0x000000a90000780c */ /* 0x000fc60001fa4270 */
[----:B------:R-:W-:Y:S01]  /*28cb0*/  @P6 STG.E.U16 desc[UR44][R8.64+0x140], R200 ;  /* 0x000140c808006986 */ /* 0x000fe2000c10152c */
[----:B------:R-:W-:-:S03]  /*28cc0*/  ISETP.GT.AND P6, PT, R0, 0xa8, P2 ;  /* 0x000000a80000780c */ /* 0x000fc600017c4270 */
[----:B------:R-:W-:Y:S01]  /*28cd0*/  @P1 STG.E.U16 desc[UR44][R8.64+0x142], R201 ;  /* 0x000142c908001986 */ /* 0x000fe2000c10152c */
[----:B------:R-:W-:-:S03]  /*28ce0*/  FMUL R203, R203, R2 ;  /* 0x00000002cbcb7220 */ /* 0x000fc60000400000 */
[----:B------:R-:W-:Y:S01]  /*28cf0*/  @P4 STG.E.U16 desc[UR44][R6.64+0x140], R202 ;  /* 0x000140ca06004986 */ /* 0x000fe2000c10152c */
[----:B------:R-:W-:Y:S01]  /*28d00*/  ISETP.GT.AND P4, PT, R0, 0xa8, P3 ;  /* 0x000000a80000780c */ /* 0x000fe20001f84270 */
[-C--:B------:R-:W-:Y:S01]  /*28d10*/  FMUL R204, R204, R2.reuse ;  /* 0x00000002cccc7220 */ /* 0x080fe20000400000 */
[-C--:B------:R-:W-:Y:S01]  /*28d20*/  FMUL R205, R205, R2.reuse ;  /* 0x00000002cdcd7220 */ /* 0x080fe20000400000 */
[----:B------:R-:W-:Y:S01]  /*28d30*/  FMUL R206, R206, R2 ;  /* 0x00000002cece7220 */ /* 0x000fe20000400000 */
[----:B------:R-:W2:Y:S01]  /*28d40*/  LDL.LU R92, [R1+0x378] ;  /* 0x00037800015c7983 */ /* 0x000ea20000300800 */
[----:B------:R-:W-:Y:S02]  /*28d50*/  F2FP.F16.F32.PACK_AB R203, RZ, R203 ;  /* 0x000000cbffcb723e */ /* 0x000fe400000000ff */
[----:B------:R-:W-:Y:S01]  /*28d60*/  F2FP.F16.F32.PACK_AB R204, RZ, R204 ;  /* 0x000000ccffcc723e */ /* 0x000fe200000000ff */
[----:B------:R-:W2:Y:S01]  /*28d70*/  LDL.LU R93, [R1+0x374] ;  /* 0x00037400015d7983 */ /* 0x000ea20000300800 */
[----:B------:R-:W-:-:S02]  /*28d80*/  F2FP.F16.F32.PACK_AB R205, RZ, R205 ;  /* 0x000000cdffcd723e */ /* 0x000fc400000000ff */
[----:B------:R-:W-:Y:S01]  /*28d90*/  F2FP.F16.F32.PACK_AB R206, RZ, R206 ;  /* 0x000000ceffce723e */ /* 0x000fe200000000ff */
[----:B------:R-:W2:Y:S04]  /*28da0*/  LDL.LU R94, [R1+0x370] ;  /* 0x00037000015e7983 */ /* 0x000ea80000300800 */
[----:B------:R-:W2:Y:S04]  /*28db0*/  LDL.LU R95, [R1+0x36c] ;  /* 0x00036c00015f7983 */ /* 0x000ea80000300800 */
[----:B------:R-:W-:Y:S04]  /*28dc0*/  @P0 STG.E.U16 desc[UR44][R10.64+0x142], R203 ;  /* 0x000142cb0a000986 */ /* 0x000fe8000c10152c */
[----:B------:R-:W-:Y:S01]  /*28dd0*/  @P4 STG.E.U16 desc[UR44][R8.64+0x150], R204 ;  /* 0x000150cc08004986 */ /* 0x000fe2000c10152c */
[----:B------:R-:W-:-:S03]  /*28de0*/  ISETP.GT.AND P4, PT, R0, 0xa9, P2 ;  /* 0x000000a90000780c */ /* 0x000fc60001784270 */
[----:B------:R-:W-:Y:S01]  /*28df0*/  @P5 STG.E.U16 desc[UR44][R8.64+0x152], R205 ;  /* 0x000152cd08005986 */ /* 0x000fe2000c10152c */
[----:B------:R-:W-:-:S03]  /*28e00*/  ISETP.GT.AND P5, PT, R0, 0xb0, P3 ;  /* 0x000000b00000780c */ /* 0x000fc60001fa4270 */
[----:B------:R-:W-:Y:S01]  /*28e10*/  @P6 STG.E.U16 desc[UR44][R6.64+0x150], R206 ;  /* 0x000150ce06006986 */ /* 0x000fe2000c10152c */
[----:B------:R-:W-:Y:S01]  /*28e20*/  ISETP.GT.AND P6, PT, R0, 0xb1, P3 ;  /* 0x000000b10000780c */ /* 0x000fe20001fc4270 */
[-C--:B------:R-:W-:Y:S01]  /*28e30*/  FMUL R207, R207, R2.reuse ;  /* 0x00000002cfcf7220 */ /* 0x080fe20000400000 */
[-C--:B------:R-:W-:Y:S01]  /*28e40*/  FMUL R209, R209, R2.reuse ;  /* 0x00000002d1d17220 */ /* 0x080fe20000400000 */
[----:B------:R-:W-:Y:S01]  /*28e50*/  FMUL R208, R208, R2 ;  /* 0x00000002d0d07220 */ /* 0x000fe20000400000 */
[----:B------:R-:W2:Y:S02]  /*28e60*/  LDL.LU R96, [R1+0x368] ;  /* 0x0003680001607983 */ /* 0x000ea40000300800 */
[----:B------:R-:W-:Y:S02]  /*28e70*/  F2FP.F16.F32.PACK_AB R207, RZ, R207 ;  /* 0x000000cfffcf723e */ /* 0x000fe400000000ff */
[----:B------:R-:W2:Y:S01]  /*28e80*/  LDL.LU R97, [R1+0x364] ;  /* 0x0003640001617983 */ /* 0x000ea20000300800 */
[----:B------:R-:W-:-:S03]  /*28e90*/  F2FP.F16.F32.PACK_AB R209, RZ, R209 ;  /* 0x000000d1ffd1723e */ /* 0x000fc600000000ff */
[----:B------:R-:W2:Y:S01]  /*28ea0*/  LDL.LU R98, [R1+0x360] ;  /* 0x0003600001627983 */ /* 0x000ea20000300800 */
[----:B------:R-:W-:-:S03]  /*28eb0*/  F2FP.F16.F32.PACK_AB R208, RZ, R208 ;  /* 0x000000d0ffd0723e */ /* 0x000fc600000000ff */
        /* <DEDUP_REMOVED lines=9> */
[----:B------:R-:W2:Y:S01]  /*28f50*/  LDL.LU R100, [R1+0x358] ;  /* 0x0003580001647983 */ /* 0x000ea20000300800 */
[----:B------:R-:W-:-:S03]  /*28f60*/  FMUL R212, R212, R2 ;  /* 0x00000002d4d47220 */ /* 0x000fc60000400000 */
[----:B------:R-:W2:Y:S01]  /*28f70*/  LDL.LU R101, [R1+0x354] ;  /* 0x0003540001657983 */ /* 0x000ea20000300800 */
[----:B------:R-:W-:-:S03]  /*28f80*/  F2FP.F16.F32.PACK_AB R210, RZ, R210 ;  /* 0x000000d2ffd2723e */ /* 0x000fc600000000ff */
[----:B------:R-:W2:Y:S01]  /*28f90*/  LDL.LU R102, [R1+0x350] ;  /* 0x0003500001667983 */ /* 0x000ea20000300800 */
[----:B------:R-:W-:-:S03]  /*28fa0*/  F2FP.F16.F32.PACK_AB R211, RZ, R211 ;  /* 0x000000d3ffd3723e */ /* 0x000fc600000000ff */
[----:B------:R-:W2:Y:S01]  /*28fb0*/  LDL.LU R103, [R1+0x34c] ;  /* 0x00034c0001677983 */ /* 0x000ea20000300800 */
[----:B------:R-:W-:-:S03]  /*28fc0*/  F2FP.F16.F32.PACK_AB R212, RZ, R212 ;  /* 0x000000d4ffd4723e */ /* 0x000fc600000000ff */
[----:B------:R-:W-:Y:S01]  /*28fd0*/  @P6 STG.E.U16 desc[UR44][R6.64+0x160], R210 ;  /* 0x000160d206006986 */ /* 0x000fe2000c10152c */
[----:B------:R-:W-:-:S03]  /*28fe0*/  ISETP.GT.AND P3, PT, R0, 0xb9, P3 ;  /* 0x000000b90000780c */ /* 0x000fc60001f64270 */
[----:B------:R-:W-:Y:S01]  /*28ff0*/  @P5 STG.E.U16 desc[UR44][R10.64+0x162], R211 ;  /* 0x000162d30a005986 */ /* 0x000fe2000c10152c */
[----:B------:R-:W-:-:S03]  /*29000*/  FMUL R213, R213, R2 ;  /* 0x00000002d5d57220 */ /* 0x000fc60000400000 */
[----:B------:R-:W-:Y:S01]  /*29010*/  @P4 STG.E.U16 desc[UR44][R8.64+0x170], R212 ;  /* 0x000170d408004986 */ /* 0x000fe2000c10152c */
[----:B------:R-:W-:Y:S02]  /*29020*/  ISETP.GT.AND P4, PT, R0, 0xb8, P2 ;  /* 0x000000b80000780c */ /* 0x000fe40001784270 */
[C---:B------:R-:W-:Y:S01]  /*29030*/  ISETP.GT.AND P0, PT, R3.reuse, 0x180, PT ;  /* 0x000001800300780c */ /* 0x040fe20003f04270 */
[----:B------:R-:W2:Y:S01]  /*29040*/  LDL.LU R104, [R1+0x348] ;  /* 0x0003480001687983 */ /* 0x000ea20000300800 */
[----:B------:R-:W-:-:S03]  /*29050*/  ISETP.GT.AND P1, PT, R3, 0x188, PT ;  /* 0x000001880300780c */ /* 0x000fc60003f24270 */
[----:B------:R-:W2:Y:S01]  /*29060*/  LDL.LU R105, [R1+0x344] ;  /* 0x0003440001697983 */ /* 0x000ea20000300800 */
[----:B------:R-:W-:Y:S02]  /*29070*/  MOV R3, UR8 ;  /* 0x0000000800037c02 */ /* 0x000fe40008000f00 */
[----:B------:R-:W-:Y:S01]  /*29080*/  ISETP.GT.AND P2, PT, R0, 0xb9, P2 ;  /* 0x000000b90000780c */ /* 0x000fe20001744270 */
[----:B------:R-:W2:Y:S01]  /*29090*/  LDL.LU R106, [R1+0x340] ;  /* 0x00034000016a7983 */ /* 0x000ea20000300800 */
[----:B------:R-:W-:Y:S01]  /*290a0*/  F2FP.F16.F32.PACK_AB R213, RZ, R213 ;  /* 0x000000d5ffd5723e */ /* 0x000fe200000000ff */
[-C--:B------:R-:W-:Y:S01]  /*290b0*/  FMUL R214, R214, R2.reuse ;  /* 0x00000002d6d67220 */ /* 0x080fe20000400000 */
[----:B------:R-:W-:Y:S01]  /*290c0*/  ISETP.GT.AND P5, PT, R0, RZ, P0 ;  /* 0x000000ff0000720c */ /* 0x000fe200007a4270 */
[----:B------:R-:W2:Y:S01]  /*290d0*/  LDL.LU R107, [R1+0x33c] ;  /* 0x00033c00016b7983 */ /* 0x000ea20000300800 */
[-C--:B------:R-:W-:Y:S01]  /*290e0*/  FMUL R215, R215, R2.reuse ;  /* 0x00000002d7d77220 */ /* 0x080fe20000400000 */
[----:B------:R-:W-:Y:S01]  /*290f0*/  UIMAD UR11, UR9, 0x300, URZ ;  /* 0x00000300090b78a4 */ /* 0x000fe2000f8e023f */
[----:B------:R-:W-:Y:S01]  /*29100*/  FMUL R24, R24, R2 ;  /* 0x0000000218187220 */ /* 0x000fe20000400000 */
[----:B------:R-:W-:Y:S01]  /*29110*/  IMAD.WIDE.U32 R4, R3, 0x300, R4 ;  /* 0x0000030003047825 */ /* 0x000fe200078e0004 */
[----:B------:R0:W-:Y:S01]  /*29120*/  @P3 STG.E.U16 desc[UR44][R8.64+0x172], R213 ;  /* 0x000172d508003986 */ /* 0x0001e2000c10152c */
[----:B------:R-:W-:-:S02]  /*29130*/  F2FP.F16.F32.PACK_AB R214, RZ, R214 ;  /* 0x000000d6ffd6723e */ /* 0x000fc400000000ff */
[----:B------:R-:W-:Y:S01]  /*29140*/  F2FP.F16.F32.PACK_AB R215, RZ, R215 ;  /* 0x000000d7ffd7723e */ /* 0x000fe200000000ff */
[----:B------:R-:W-:Y:S01]  /*29150*/  VIADD R5, R5, UR11 ;  /* 0x0000000b05057c36 */ /* 0x000fe20008000000 */
[----:B------:R-:W-:Y:S01]  /*29160*/  F2FP.F16.F32.PACK_AB R24, RZ, R24 ;  /* 0x00000018ff18723e */ /* 0x000fe200000000ff */
[----:B------:R-:W2:Y:S01]  /*29170*/  LDL.LU R108, [R1+0x338] ;  /* 0x00033800016c7983 */ /* 0x000ea20000300800 */
[----:B0-----:R-:W-:Y:S01]  /*29180*/  @P4 MOV R8, R6 ;  /* 0x0000000600084202 */ /* 0x001fe20000000f00 */
[----:B------:R-:W-:Y:S02]  /*29190*/  @P4 IMAD.MOV.U32 R9, RZ, RZ, R7 ;  /* 0x000000ffff094224 */ /* 0x000fe400078e0007 */
[----:B------:R-:W2:Y:S01]  /*291a0*/  LDL.LU R109, [R1+0x334] ;  /* 0x00033400016d7983 */ /* 0x000ea20000300800 */
[----:B------:R-:W-:-:S03]  /*291b0*/  ISETP.GT.AND P3, PT, R0, 0x1, P0 ;  /* 0x000000010000780c */ /* 0x000fc60000764270 */
[----:B------:R0:W-:Y:S01]  /*291c0*/  @P4 STG.E.U16 desc[UR44][R8.64+0x170], R214 ;  /* 0x000170d608004986 */ /* 0x0001e2000c10152c */
[----:B------:R-:W-:-:S03]  /*291d0*/  ISETP.GT.AND P4, PT, R0, 0x1, P1 ;  /* 0x000000010000780c */ /* 0x000fc60000f84270 */
[----:B------:R1:W-:Y:S01]  /*291e0*/  @P2 STG.E.U16 desc[UR44][R10.64+0x172], R215 ;  /* 0x000172d70a002986 */ /* 0x0003e2000c10152c */
[----:B------:R-:W-:-:S03]  /*291f0*/  FMUL R25, R25, R2 ;  /* 0x0000000219197220 */ /* 0x000fc60000400000 */
[----:B------:R-:W2:Y:S04]  /*29200*/  LDL.LU R110, [R1+0x330] ;  /* 0x00033000016e7983 */ /* 0x000ea80000300800 */
[----:B------:R-:W-:Y:S01]  /*29210*/  @P5 STG.E.U16 desc[UR44][R4.64], R24 ;  /* 0x0000001804005986 */ /* 0x000fe2000c10152c */
[----:B------:R-:W-:-:S03]  /*29220*/  ISETP.GT.AND P5, PT, R0, RZ, P1 ;  /* 0x000000ff0000720c */ /* 0x000fc60000fa4270 */
[----:B------:R-:W2:Y:S01]  /*29230*/  LDL.LU R111, [R1+0x32c] ;  /* 0x00032c00016f7983 */ /* 0x000ea20000300800 */
[-C--:B------:R-:W-:Y:S01]  /*29240*/  FMUL R26, R26, R2.reuse ;  /* 0x000000021a1a7220 */ /* 0x080fe20000400000 */
[----:B------:R-:W-:Y:S01]  /*29250*/  FMUL R27, R27, R2 ;  /* 0x000000021b1b7220 */ /* 0x000fe20000400000 */
[----:B------:R-:W-:Y:S01]  /*29260*/  IADD3 R6, P6, R4, UR5, RZ ;  /* 0x0000000504067c10 */ /* 0x000fe2000ffde0ff */
[----:B------:R-:W2:Y:S01]  /*29270*/  LDL.LU R112, [R1+0x328] ;  /* 0x0003280001707983 */ /* 0x000ea20000300800 */
[----:B------:R-:W-:Y:S02]  /*29280*/  F2FP.F16.F32.PACK_AB R25, RZ, R25 ;  /* 0x00000019ff19723e */ /* 0x000fe400000000ff */
[----:B------:R-:W-:Y:S01]  /*29290*/  F2FP.F16.F32.PACK_AB R26, RZ, R26 ;  /* 0x0000001aff1a723e */ /* 0x000fe200000000ff */
[----:B------:R-:W2:Y:S01]  /*292a0*/  LDL.LU R113, [R1+0x324] ;  /* 0x0003240001717983 */ /* 0x000ea20000300800 */
[----:B------:R-:W-:Y:S02]  /*292b0*/  IADD3.X R7, R5, UR4, RZ, P6, !PT ;  /* 0x0000000405077c10 */ /* 0x000fe4000b7fe4ff */
[----:B------:R-:W-:Y:S01]  /*292c0*/  F2FP.F16.F32.PACK_AB R27, RZ, R27 ;  /* 0x0000001bff1b723e */ /* 0x000fe200000000ff */
[----:B------:R-:W-:Y:S01]  /*292d0*/  @P3 STG.E.U16 desc[UR44][R4.64+0x2], R25 ;  /* 0x0000021904003986 */ /* 0x000fe2000c10152c */
[----:B------:R-:W-:-:S02]  /*292e0*/  ISETP.GT.AND P2, PT, R0, 0x8, P0 ;  /* 0x000000080000780c */ /* 0x000fc40000744270 */
[----:B------:R-:W-:Y:S01]  /*292f0*/  ISETP.GT.AND P3, PT, R0, 0x9, P0 ;  /* 0x000000090000780c */ /* 0x000fe20000764270 */
[----:B------:R-:W-:Y:S01]  /*29300*/  @P5 STG.E.U16 desc[UR44][R6.64], R26 ;  /* 0x0000001a06005986 */ /* 0x000fe2000c10152c */
[-C--:B------:R-:W-:Y:S01]  /*29310*/  FMUL R28, R28, R2.reuse ;  /* 0x000000021c1c7220 */ /* 0x080fe20000400000 */
[C---:B------:R-:W-:Y:S02]  /*29320*/  ISETP.GT.AND P5, PT, R0.reuse, 0x9, P1 ;  /* 0x000000090000780c */ /* 0x040fe40000fa4270 */
[----:B------:R-:W-:Y:S01]  /*29330*/  @P4 STG.E.U16 desc[UR44][R6.64+0x2], R27 ;  /* 0x0000021b06004986 */ /* 0x000fe2000c10152c */
[----:B------:R-:W-:Y:S01]  /*29340*/  ISETP.GT.AND P4, PT, R0, 0x8, P1 ;  /* 0x000000080000780c */ /* 0x000fe20000f84270 */
[-C--:B------:R-:W-:Y:S01]  /*29350*/  FMUL R29, R29, R2.reuse ;  /* 0x000000021d1d7220 */ /* 0x080fe20000400000 */
        /* <DEDUP_REMOVED lines=14> */
[----:B------:R-:W-:Y:S01]  /*29440*/  ISETP.GT.AND P4, PT, R0, 0x10, P1 ;  /* 0x000000100000780c */ /* 0x000fe20000f84270 */
[-C--:B------:R-:W-:Y:S02]  /*29450*/  FMUL R33, R33, R2.reuse ;  /* 0x0000000221217220 */ /* 0x080fe40000400000 */
[----:B------:R-:W2:Y:S01]  /*29460*/  LDL.LU R116, [R1+0x318] ;  /* 0x0003180001747983 */ /* 0x000ea20000300800 */
[----:B------:R-:W-:-:S03]  /*29470*/  FMUL R34, R34, R2 ;  /* 0x0000000222227220 */ /* 0x000fc60000400000 */
[----:B------:R-:W-:Y:S01]  /*29480*/  @P5 STG.E.U16 desc[UR44][R6.64+0x12], R31 ;  /* 0x0000121f06005986 */ /* 0x000fe2000c10152c */
[----:B------:R-:W-:-:S03]  /*29490*/  ISETP.GT.AND P5, PT, R0, 0x11, P1 ;  /* 0x000000110000780c */ /* 0x000fc60000fa4270 */
[----:B------:R-:W2:Y:S01]  /*294a0*/  LDL.LU R117, [R1+0x314] ;  /* 0x0003140001757983 */ /* 0x000ea20000300800 */
[----:B------:R-:W-:-:S03]  /*294b0*/  FMUL R35, R35, R2 ;  /* 0x0000000223237220 */ /* 0x000fc60000400000 */
[----:B------:R-:W2:Y:S01]  /*294c0*/  LDL.LU R118, [R1+0x310] ;  /* 0x0003100001767983 */ /* 0x000ea20000300800 */
[----:B------:R-:W-:-:S03]  /*294d0*/  F2FP.F16.F32.PACK_AB R32, RZ, R32 ;  /* 0x00000020ff20723e */ /* 0x000fc600000000ff */
[----:B------:R-:W2:Y:S01]  /*294e0*/  LDL.LU R119, [R1+0x30c] ;  /* 0x00030c0001777983 */ /* 0x000ea20000300800 */
[----:B------:R-:W-:Y:S02]  /*294f0*/  F2FP.F16.F32.PACK_AB R33, RZ, R33 ;  /* 0x00000021ff21723e */ /* 0x000fe400000000ff */
        /* <DEDUP_REMOVED lines=15> */
[-C--:B------:R-:W-:Y:S01]  /*295f0*/  FMUL R40, R40, R2.reuse ;  /* 0x0000000228287220 */ /* 0x080fe20000400000 */
[----:B------:R-:W-:Y:S01]  /*29600*/  F2FP.F16.F32.PACK_AB R37, RZ, R37 ;  /* 0x00000025ff25723e */ /* 0x000fe200000000ff */
[----:B------:R-:W-:Y:S01]  /*29610*/  FMUL R41, R41, R2 ;  /* 0x0000000229297220 */ /* 0x000fe20000400000 */
        /* <DEDUP_REMOVED lines=10> */
[C---:B------:R-:W-:Y:S01]  /*296c0*/  ISETP.GT.AND P5, PT, R0.reuse, 0x21, P1 ;  /* 0x000000210000780c */ /* 0x040fe20000fa4270 */
[----:B------:R-:W-:Y:S01]  /*296d0*/  FMUL R43, R43, R2 ;  /* 0x000000022b2b7220 */ /* 0x000fe20000400000 */
[----:B------:R-:W-:Y:S01]  /*296e0*/  F2FP.F16.F32.PACK_AB R40, RZ, R40 ;  /* 0x00000028ff28723e */ /* 0x000fe200000000ff */
[----:B------:R0:W5:Y:S01]  /*296f0*/  LDL.LU R16, [R1+0x308] ;  /* 0x0003080001107983 */ /* 0x0001620000300800 */
        /* <DEDUP_REMOVED lines=15> */
[----:B------:R-:W-:-:S02]  /*297f0*/  F2FP.F16.F32.PACK_AB R44, RZ, R44 ;  /* 0x0000002cff2c723e */ /* 0x000fc400000000ff */
        /* <DEDUP_REMOVED lines=103> */
[-C--:B---3--:R-:W-:Y:S02]  /*29e70*/  FMUL R72, R72, R2.reuse ;  /* 0x0000000248487220 */ /* 0x088fe40000400000 */
        /* <DEDUP_REMOVED lines=47> */
[-C--:B--2---:R-:W-:Y:S02]  /*2a170*/  FMUL R84, R84, R2.reuse ;  /* 0x0000000254547220 */ /* 0x084fe40000400000 */
        /* <DEDUP_REMOVED lines=94> */
[----:B------:R-:W-:-:S03]  /*2a760*/  ISETP.GT.AND P3, PT, R0, 0xa9, P0 ;  /* 0x000000a90000780c */ /* 0x000fc60000764270 */
[----:B------:R-:W-:Y:S01]  /*2a770*/  @P4 STG.E.U16 desc[UR44][R6.64+0x140], R106 ;  /* 0x0001406a06004986 */ /* 0x000fe2000c10152c */
[-C--:B------:R-:W-:Y:S01]  /*2a780*/  FMUL R108, R108, R2.reuse ;  /* 0x000000026c6c7220 */ /* 0x080fe20000400000 */
[C---:B------:R-:W-:Y:S02]  /*2a790*/  ISETP.GT.AND P6, PT, R0.reuse, 0xa9, P1 ;  /* 0x000000a90000780c */ /* 0x040fe40000fc4270 */
[----:B------:R-:W-:Y:S01]  /*2a7a0*/  @P5 STG.E.U16 desc[UR44][R6.64+0x142], R107 ;  /* 0x0001426b06005986 */ /* 0x000fe2000c10152c */
[----:B------:R-:W-:Y:S01]  /*2a7b0*/  ISETP.GT.AND P5, PT, R0, 0xa8, P1 ;  /* 0x000000a80000780c */ /* 0x000fe20000fa4270 */
[-C--:B------:R-:W-:Y:S01]  /*2a7c0*/  FMUL R109, R109, R2.reuse ;  /* 0x000000026d6d7220 */ /* 0x080fe20000400000 */
[-C--:B------:R-:W-:Y:S01]  /*2a7d0*/  FMUL R110, R110, R2.reuse ;  /* 0x000000026e6e7220 */ /* 0x080fe20000400000 */
[----:B------:R-:W-:Y:S01]  /*2a7e0*/  FMUL R111, R111, R2 ;  /* 0x000000026f6f7220 */ /* 0x000fe20000400000 */
[----:B------:R-:W-:Y:S02]  /*2a7f0*/  F2FP.F16.F32.PACK_AB R108, RZ, R108 ;  /* 0x0000006cff6c723e */ /* 0x000fe400000000ff */
[----:B------:R-:W-:-:S02]  /*2a800*/  F2FP.F16.F32.PACK_AB R109, RZ, R109 ;  /* 0x0000006dff6d723e */ /* 0x000fc400000000ff */
[----:B------:R-:W-:Y:S02]  /*2a810*/  F2FP.F16.F32.PACK_AB R110, RZ, R110 ;  /* 0x0000006eff6e723e */ /* 0x000fe400000000ff */
[----:B------:R-:W-:Y:S01]  /*2a820*/  F2FP.F16.F32.PACK_AB R111, RZ, R111 ;  /* 0x0000006fff6f723e */ /* 0x000fe200000000ff */
[----:B------:R-:W-:Y:S01]  /*2a830*/  @P2 STG.E.U16 desc[UR44][R4.64+0x150], R108 ;  /* 0x0001506c04002986 */ /* 0x000fe2000c10152c */
[C---:B------:R-:W-:Y:S02]  /*2a840*/  ISETP.GT.AND P4, PT, R0.reuse, 0xb0, P0 ;  /* 0x000000b00000780c */ /* 0x040fe40000784270 */
[C---:B------:R-:W-:Y:S01]  /*2a850*/  ISETP.GT.AND P2, PT, R0.reuse, 0xb1, P0 ;  /* 0x000000b10000780c */ /* 0x040fe20000744270 */
[----:B------:R-:W-:Y:S01]  /*2a860*/  @P3 STG.E.U16 desc[UR44][R4.64+0x152], R109 ;  /* 0x0001526d04003986 */ /* 0x000fe2000c10152c */
[C---:B------:R-:W-:Y:S02]  /*2a870*/  ISETP.GT.AND P3, PT, R0.reuse, 0xb8, P0 ;  /* 0x000000b80000780c */ /* 0x040fe40000764270 */
[----:B------:R-:W-:Y:S01]  /*2a880*/  ISETP.GT.AND P0, PT, R0, 0xb9, P0 ;  /* 0x000000b90000780c */ /* 0x000fe20000704270 */
[----:B------:R-:W-:Y:S01]  /*2a890*/  @P5 STG.E.U16 desc[UR44][R6.64+0x150], R110 ;  /* 0x0001506e06005986 */ /* 0x000fe2000c10152c */
[----:B------:R-:W-:-:S03]  /*2a8a0*/  FMUL R112, R112, R2 ;  /* 0x0000000270707220 */ /* 0x000fc60000400000 */
[----:B------:R-:W-:Y:S01]  /*2a8b0*/  @P6 STG.E.U16 desc[UR44][R6.64+0x152], R111 ;  /* 0x0001526f06006986 */ /* 0x000fe2000c10152c */
[C---:B------:R-:W-:Y:S01]  /*2a8c0*/  ISETP.GT.AND P6, PT, R0.reuse, 0xb0, P1 ;  /* 0x000000b00000780c */ /* 0x040fe20000fc4270 */
[----:B------:R-:W-:Y:S01]  /*2a8d0*/  FMUL R113, R113, R2 ;  /* 0x0000000271717220 */ /* 0x000fe20000400000 */
[----:B------:R-:W-:Y:S02]  /*2a8e0*/  F2FP.F16.F32.PACK_AB R112, RZ, R112 ;  /* 0x00000070ff70723e */ /* 0x000fe400000000ff */
[----:B------:R-:W-:Y:S01]  /*2a8f0*/  ISETP.GT.AND P5, PT, R0, 0xb1, P1 ;  /* 0x000000b10000780c */ /* 0x000fe20000fa4270 */
[----:B------:R-:W-:Y:S01]  /*2a900*/  FMUL R114, R114, R2 ;  /* 0x0000000272727220 */ /* 0x000fe20000400000 */
[----:B------:R-:W-:Y:S01]  /*2a910*/  F2FP.F16.F32.PACK_AB R113, RZ, R113 ;  /* 0x00000071ff71723e */ /* 0x000fe200000000ff */
[----:B------:R-:W-:Y:S01]  /*2a920*/  @P4 STG.E.U16 desc[UR44][R4.64+0x160], R112 ;  /* 0x0001607004004986 */ /* 0x000fe2000c10152c */
[----:B------:R-:W-:Y:S01]  /*2a930*/  ISETP.GT.AND P4, PT, R0, 0xb8, P1 ;  /* 0x000000b80000780c */ /* 0x000fe20000f84270 */
[--C-:B0-----:R-:W-:Y:S01]  /*2a940*/  @P3 IMAD.MOV.U32 R9, RZ, RZ, R5.reuse ;  /* 0x000000ffff093224 */ /* 0x101fe200078e0005 */
[-C--:B------:R-:W-:Y:S01]  /*2a950*/  @P3 MOV R8, R4.reuse ;  /* 0x0000000400083202 */ /* 0x080fe20000000f00 */
[----:B-1----:R-:W-:Y:S01]  /*2a960*/  @P0 IMAD.MOV.U32 R11, RZ, RZ, R5 ;  /* 0x000000ffff0b0224 */ /* 0x002fe200078e0005 */
[----:B------:R-:W-:Y:S01]  /*2a970*/  @P0 MOV R10, R4 ;  /* 0x00000004000a0202 */ /* 0x000fe20000000f00 */
[----:B------:R0:W-:Y:S01]  /*2a980*/  @P2 STG.E.U16 desc[UR44][R4.64+0x162], R113 ;  /* 0x0001627104002986 */ /* 0x0001e2000c10152c */
[----:B------:R-:W-:Y:S01]  /*2a990*/  F2FP.F16.F32.PACK_AB R114, RZ, R114 ;  /* 0x00000072ff72723e */ /* 0x000fe200000000ff */
[-C--:B------:R-:W-:Y:S01]  /*2a9a0*/  FMUL R115, R115, R2.reuse ;  /* 0x0000000273737220 */ /* 0x080fe20000400000 */
[-C--:B------:R-:W-:Y:S01]  /*2a9b0*/  FMUL R116, R116, R2.reuse ;  /* 0x0000000274747220 */ /* 0x080fe20000400000 */
[----:B------:R-:W-:Y:S01]  /*2a9c0*/  ISETP.GT.AND P1, PT, R0, 0xb9, P1 ;  /* 0x000000b90000780c */ /* 0x000fe20000f24270 */
[----:B------:R-:W-:Y:S01]  /*2a9d0*/  FMUL R117, R117, R2 ;  /* 0x0000000275757220 */ /* 0x000fe20000400000 */
[----:B0-----:R-:W-:Y:S01]  /*2a9e0*/  @P6 MOV R4, R6 ;  /* 0x0000000600046202 */ /* 0x001fe20000000f00 */
[----:B------:R-:W-:Y:S01]  /*2a9f0*/  @P6 IMAD.MOV.U32 R5, RZ, RZ, R7 ;  /* 0x000000ffff056224 */ /* 0x000fe200078e0007 */
[----:B------:R-:W-:Y:S01]  /*2aa00*/  F2FP.F16.F32.PACK_AB R115, RZ, R115 ;  /* 0x00000073ff73723e */ /* 0x000fe200000000ff */
[----:B------:R-:W-:-:S03]  /*2aa10*/  FMUL R118, R118, R2 ;  /* 0x0000000276767220 */ /* 0x000fc60000400000 */
[----:B------:R0:W-:Y:S01]  /*2aa20*/  @P6 STG.E.U16 desc[UR44][R4.64+0x160], R114 ;  /* 0x0001607204006986 */ /* 0x0001e2000c10152c */
[----:B------:R-:W-:Y:S01]  /*2aa30*/  FMUL R119, R119, R2 ;  /* 0x0000000277777220 */ /* 0x000fe20000400000 */
[----:B------:R-:W-:Y:S02]  /*2aa40*/  F2FP.F16.F32.PACK_AB R116, RZ, R116 ;  /* 0x00000074ff74723e */ /* 0x000fe400000000ff */
[----:B------:R-:W-:Y:S02]  /*2aa50*/  F2FP.F16.F32.PACK_AB R117, RZ, R117 ;  /* 0x00000075ff75723e */ /* 0x000fe400000000ff */
[----:B------:R-:W-:Y:S02]  /*2aa60*/  F2FP.F16.F32.PACK_AB R118, RZ, R118 ;  /* 0x00000076ff76723e */ /* 0x000fe400000000ff */
[----:B0-----:R-:W-:Y:S01]  /*2aa70*/  @P5 MOV R4, R6 ;  /* 0x0000000600045202 */ /* 0x001fe20000000f00 */
[----:B------:R-:W-:Y:S01]  /*2aa80*/  @P5 IMAD.MOV.U32 R5, RZ, RZ, R7 ;  /* 0x000000ffff055224 */ /* 0x000fe200078e0007 */
[----:B------:R-:W-:-:S04]  /*2aa90*/  F2FP.F16.F32.PACK_AB R119, RZ, R119 ;  /* 0x00000077ff77723e */ /* 0x000fc800000000ff */
[----:B------:R0:W-:Y:S04]  /*2aaa0*/  @P5 STG.E.U16 desc[UR44][R4.64+0x162], R115 ;  /* 0x0001627304005986 */ /* 0x0001e8000c10152c */
[----:B------:R1:W-:Y:S04]  /*2aab0*/  @P3 STG.E.U16 desc[UR44][R8.64+0x170], R116 ;  /* 0x0001707408003986 */ /* 0x0003e8000c10152c */
[----:B------:R1:W-:Y:S01]  /*2aac0*/  @P0 STG.E.U16 desc[UR44][R10.64+0x172], R117 ;  /* 0x000172750a000986 */ /* 0x0003e2000c10152c */
[----:B0-----:R-:W-:Y:S01]  /*2aad0*/  @P4 MOV R4, R6 ;  /* 0x0000000600044202 */ /* 0x001fe20000000f00 */
[----:B------:R-:W-:-:S05]  /*2aae0*/  @P4 IMAD.MOV.U32 R5, RZ, RZ, R7 ;  /* 0x000000ffff054224 */ /* 0x000fca00078e0007 */
[----:B------:R1:W-:Y:S04]  /*2aaf0*/  @P4 STG.E.U16 desc[UR44][R4.64+0x170], R118 ;  /* 0x0001707604004986 */ /* 0x0003e8000c10152c */
[----:B------:R1:W-:Y:S02]  /*2ab00*/  @P1 STG.E.U16 desc[UR44][R6.64+0x172], R119 ;  /* 0x0001727706001986 */ /* 0x0003e4000c10152c */
.L_x_788:
[----:B------:R-:W-:Y:S05]  /*2ab10*/  BSYNC B0 ;  /* 0x0000000000007941 */ /* 0x000fea0003800000 */
.L_x_28:
[----:B01----:R-:W2:Y:S04]  /*2ab20*/  LDL.LU R5, [R1+0x300] ;  /* 0x0003000001057983 */ /* 0x003ea80000300800 */
[----:B------:R-:W2:Y:S01]  /*2ab30*/  LDL.LU R4, [R1+0x304] ;  /* 0x0003040001047983 */ /* 0x000ea20000300800 */
[----:B------:R-:W-:Y:S01]  /*2ab40*/  ULDC UR4, c[0x0][0xc] ;  /* 0x0000030000047ab9 */ /* 0x000fe20000000800 */
[----:B------:R-:W-:Y:S01]  /*2ab50*/  ULDC UR5, c[0x0][0x10] ;  /* 0x0000040000057ab9 */ /* 0x000fe20000000800 */
[----:B------:R-:W2:Y:S01]  /*2ab60*/  LDC R3, c[0x0][0x14] ;  /* 0x00000500ff037b82 */ /* 0x000ea20000000800 */
[----:B------:R-:W-:Y:S01]  /*2ab70*/  UIMAD.WIDE.U32 UR4, UR4, UR5, URZ ;  /* 0x00000005040472a5 */ /* 0x000fe2000f8e003f */
[----:B----4-:R-:W-:Y:S01]  /*2ab80*/  PRMT R0, RZ, 0x7610, R0 ;  /* 0x00007610ff007816 */ /* 0x010fe20000000000 */
[----:B------:R-:W-:Y:S01]  /*2ab90*/  UMOV UR41, 0xffffffff ;  /* 0xffffffff00297882 */ /* 0x000fe20000000000 */
[----:B------:R-:W-:-:S03]  /*2aba0*/  UMOV UR42, 0xffffffff ;  /* 0xffffffff002a7882 */ /* 0x000fc60000000000 */
[----:B--2---:R-:W-:-:S04]  /*2abb0*/  IMAD.WIDE.U32 R4, R3, UR4, R4 ;  /* 0x0000000403047c25 */ /* 0x004fc8000f8e0004 */
[----:B------:R-:W-:Y:S01]  /*2abc0*/  IMAD R3, R3, UR5, RZ ;  /* 0x0000000503037c24 */ /* 0x000fe2000f8e02ff */
[----:B------:R-:W-:Y:S01]  /*2abd0*/  ULDC.64 UR4, c[0x0][0x650] ;  /* 0x0001940000047ab9 */ /* 0x000fe20000000a00 */
[----:B------:R-:W-:Y:S01]  /*2abe0*/  IMAD.MOV.U32 R7, RZ, RZ, R4 ;  /* 0x000000ffff077224 */ /* 0x000fe200078e0004 */
[----:B------:R-:W-:Y:S02]  /*2abf0*/  ISETP.GE.U32.AND P0, PT, R4, UR4, PT ;  /* 0x0000000404007c0c */ /* 0x000fe4000bf06070 */
[----:B------:R-:W-:-:S04]  /*2ac00*/  IADD3 R6, R5, R3, RZ ;  /* 0x0000000305067210 */ /* 0x000fc80007ffe0ff */
[----:B------:R-:W-:Y:S01]  /*2ac10*/  ISETP.GE.U32.AND.EX P0, PT, R6, UR5, PT, P0 ;  /* 0x0000000506007c0c */ /* 0x000fe2000bf06100 */
[----:B------:R0:W-:Y:S04]  /*2ac20*/  STL [R1+0x300], R6 ;  /* 0x0003000601007387 */ /* 0x0001e80000100800 */
[----:B------:R0:W-:Y:S08]  /*2ac30*/  STL [R1+0x304], R7 ;  /* 0x0003040701007387 */ /* 0x0001f00000100800 */
[----:B------:R-:W-:Y:S05]  /*2ac40*/  @P0 BRA `(.L_x_789) ;  /* 0x0000000400880947 */ /* 0x000fea0003800000 */
[----:B------:R-:W1:Y:S01]  /*2ac50*/  S2UR UR6, SR_CTAID.X ;  /* 0x00000000000679c3 */ /* 0x000e620000002500 */
[----:B------:R-:W-:Y:S01]  /*2ac60*/  ULDC.64 UR12, c[0x0][0x628] ;  /* 0x00018a00000c7ab9 */ /* 0x000fe20000000a00 */
[----:B------:R-:W-:Y:S01]  /*2ac70*/  ULDC UR4, c[0x0][0x150] ;  /* 0x0000540000047ab9 */ /* 0x000fe20000000800 */
[----:B------:R-:W-:Y:S01]  /*2ac80*/  ISETP.NE.U32.AND P0, PT, RZ, UR12, PT ;  /* 0x0000000cff007c0c */ /* 0x000fe2000bf05070 */
[----:B------:R-:W-:Y:S01]  /*2ac90*/  ULDC UR15, c[0x0][0x630] ;  /* 0x00018c00000f7ab9 */ /* 0x000fe20000000800 */
[C---:B------:R-:W-:Y:S01]  /*2aca0*/  R2UR UR16, R7.reuse ;  /* 0x00000000071072ca */ /* 0x040fe200000e0000 */
[----:B------:R-:W-:Y:S01]  /*2acb0*/  ULDC UR19, c[0x0][0x154] ;  /* 0x0000550000137ab9 */ /* 0x000fe20000000800 */
[----:B------:R-:W-:Y:S01]  /*2acc0*/  ISETP.NE.AND.EX P0, PT, RZ, UR13, PT, P0 ;  /* 0x0000000dff007c0c */ /* 0x000fe2000bf05300 */
[----:B------:R-:W2:Y:S01]  /*2acd0*/  S2UR UR18, SR_CTAID.Y ;  /* 0x00000000001279c3 */ /* 0x000ea20000002600 */
[----:B------:R-:W-:Y:S02]  /*2ace0*/  R2UR UR17, R6 ;  /* 0x00000000061172ca */ /* 0x000fe400000e0000 */
[----:B------:R-:W-:-:S02]  /*2acf0*/  R2UR UR10, R7 ;  /* 0x00000000070a72ca */ /* 0x000fc400000e0000 */
[----:B------:R-:W-:Y:S02]  /*2ad00*/  R2UR UR11, R6 ;  /* 0x00000000060b72ca */ /* 0x000fe400000e0000 */
[----:B-1----:R-:W-:-:S05]  /*2ad10*/  I2FP.F32.U32 R0, UR6 ;  /* 0x0000000600007c45 */ /* 0x002fca0008201000 */
[----:B------:R-:W-:-:S04]  /*2ad20*/  FMUL R0, R0, UR4 ;  /* 0x0000000400007c20 */ /* 0x000fc80008400000 */
[----:B------:R1:W4:Y:S01]  /*2ad30*/  F2I.U32.TRUNC.NTZ R3, R0 ;  /* 0x0000000000037305 */ /* 0x000322000020f000 */
[----:B--2---:R-:W-:Y:S05]  /*2ad40*/  @!P0 BRA `(.L_x_790) ;  /* 0x0000000000308947 */ /* 0x004fea0003800000 */
        /* <DEDUP_REMOVED lines=12> */
.L_x_790:
[----:B------:R-:W-:Y:S01]  /*2ae10*/  USHF.R.U64 UR42, UR10, UR15, UR11 ;  /* 0x0000000f0a2a7299 */ /* 0x000fe2000800120b */
[----:B-1----:R-:W-:Y:S01]  /*2ae20*/  I2FP.F32.U32 R0, UR18 ;  /* 0x0000001200007c45 */ /* 0x002fe20008201000 */
[----:B------:R-:W-:Y:S02]  /*2ae30*/  USHF.R.U32.HI UR4, URZ, UR15, UR11 ;  /* 0x0000000f3f047299 */ /* 0x000fe4000801160b */
[----:B------:R-:W-:Y:S02]  /*2ae40*/  UIADD3 UR10, UP0, URZ, -UR42, URZ ;  /* 0x8000002a3f0a7290 */ /* 0x000fe4000ff1e03f */
[----:B------:R-:W-:Y:S01]  /*2ae50*/  FMUL R0, R0, UR19 ;  /* 0x0000001300007c20 */ /* 0x000fe20008400000 */
[----:B------:R-:W-:Y:S01]  /*2ae60*/  ULDC.64 UR12, c[0x0][0x620] ;  /* 0x00018800000c7ab9 */ /* 0x000fe20000000a00 */
[----:B------:R-:W-:Y:S01]  /*2ae70*/  UIADD3.X UR4, URZ, ~UR4, URZ, UP0, !UPT ;  /* 0x800000043f047290 */ /* 0x000fe200087fe43f */
[----:B------:R-:W-:Y:S01]  /*2ae80*/  UMOV UR8, UR16 ;  /* 0x0000001000087c82 */ /* 0x000fe20008000000 */
[----:B------:R-:W-:-:S02]  /*2ae90*/  UMOV UR9, UR17 ;  /* 0x0000001100097c82 */ /* 0x000fc40008000000 */
[----:B------:R-:W-:Y:S01]  /*2aea0*/  UIMAD UR4, UR4, UR12, URZ ;  /* 0x0000000c040472a4 */ /* 0x000fe2000f8e023f */
[----:B------:R-:W1:Y:S01]  /*2aeb0*/  F2I.U32.TRUNC.NTZ R0, R0 ;  /* 0x0000000000007305 */ /* 0x000e62000020f000 */
[----:B------:R-:W-:Y:S01]  /*2aec0*/  UIMAD.WIDE.U32 UR8, UR10, UR12, UR8 ;  /* 0x0000000c0a0872a5 */ /* 0x000fe2000f8e0008 */
[----:B----4-:R-:W-:Y:S01]  /*2aed0*/  R2UR UR12, R3 ;  /* 0x00000000030c72ca */ /* 0x010fe200000e0000 */
[----:B------:R-:W-:Y:S01]  /*2aee0*/  UIMAD UR10, UR10, UR13, UR4 ;  /* 0x0000000d0a0a72a4 */ /* 0x000fe2000f8e0204 */
[----:B------:R-:W-:Y:S01]  /*2aef0*/  ULDC UR11, c[0x0][0x618] ;  /* 0x00018600000b7ab9 */ /* 0x000fe20000000800 */
[----:B------:R-:W-:Y:S02]  /*2af00*/  ULDC UR21, c[0x0][0x658] ;  /* 0x0001960000157ab9 */ /* 0x000fe40000000800 */
[----:B------:R-:W-:Y:S01]  /*2af10*/  UIADD3 UR9, UR9, UR10, URZ ;  /* 0x0000000a09097290 */ /* 0x000fe2000fffe03f */
[----:B------:R-:W-:Y:S01]  /*2af20*/  UMOV UR15, 0xffffffff ;  /* 0xffffffff000f7882 */ /* 0x000fe20000000000 */
[----:B------:R-:W-:Y:S01]  /*2af30*/  ULDC.64 UR4, c[0x0][0x640] ;  /* 0x0001900000047ab9 */ /* 0x000fe20000000a00 */
[----:B------:R-:W-:Y:S01]  /*2af40*/  USHF.L.U32 UR15, UR15, UR21, URZ ;  /* 0x000000150f0f7299 */ /* 0x000fe2000800063f */
[----:B------:R-:W-:Y:S01]  /*2af50*/  ISETP.NE.U32.AND P0, PT, RZ, UR4, PT ;  /* 0x00000004ff007c0c */ /* 0x000fe2000bf05070 */
[----:B------:R-:W-:-:S02]  /*2af60*/  USHF.R.U64 UR16, UR8, UR11, UR9 ;  /* 0x0000000b08107299 */ /* 0x000fc40008001209 */
[----:B------:R-:W-:Y:S01]  /*2af70*/  USHF.R.U32.HI UR8, URZ, UR11, UR9 ;  /* 0x0000000b3f087299 */ /* 0x000fe20008011609 */
[----:B-1----:R-:W-:Y:S01]  /*2af80*/  R2UR UR14, R0 ;  /* 0x00000000000e72ca */ /* 0x002fe200000e0000 */
[----:B------:R-:W-:Y:S01]  /*2af90*/  ULDC UR17, c[0x0][0x608] ;  /* 0x0001820000117ab9 */ /* 0x000fe20000000800 */
[----:B------:R-:W-:Y:S01]  /*2afa0*/  ULOP3.LUT UR40, URZ, UR15, URZ, 0x33, !UPT ;  /* 0x0000000f3f287292 */ /* 0x000fe2000f8e333f */
[----:B------:R-:W-:Y:S01]  /*2afb0*/  ISETP.NE.AND.EX P0, PT, RZ, UR5, PT, P0 ;  /* 0x00000005ff007c0c */ /* 0x000fe2000bf05300 */
[----:B------:R-:W-:Y:S02]  /*2afc0*/  USHF.R.U64 UR15, UR16, UR17, UR8 ;  /* 0x00000011100f7299 */ /* 0x000fe40008001208 */
[----:B------:R-:W-:Y:S02]  /*2afd0*/  USHF.R.U32.HI UR8, URZ, UR17, UR8 ;  /* 0x000000113f087299 */ /* 0x000fe40008011608 */
[----:B------:R-:W-:Y:S02]  /*2afe0*/  UIADD3 UR12, -UR12, URZ, URZ ;  /* 0x0000003f0c0c7290 */ /* 0x000fe4000fffe13f */
[----:B------:R-:W-:Y:S01]  /*2aff0*/  USHF.R.U64 UR17, UR15, UR21, UR8 ;  /* 0x000000150f117299 */ /* 0x000fe20008001208 */
[----:B------:R-:W-:Y:S01]  /*2b000*/  UMOV UR19, 0x1 ;  /* 0x0000000100137882 */ /* 0x000fe20000000000 */
[----:B------:R-:W-:Y:S01]  /*2b010*/  ULDC UR13, c[0x0][0x144] ;  /* 0x00005100000d7ab9 */ /* 0x000fe20000000800 */
[----:B------:R-:W-:Y:S01]  /*2b020*/  ULDC UR7, c[0x0][0x600] ;  /* 0x0001800000077ab9 */ /* 0x000fe20000000800 */
[----:B------:R-:W-:-:S02]  /*2b030*/  USHF.L.U32 UR24, UR19, UR21, URZ ;  /* 0x0000001513187299 */ /* 0x000fc4000800063f */
[----:B------:R-:W-:Y:S02]  /*2b040*/  USHF.R.U32.HI UR8, URZ, UR21, UR8 ;  /* 0x000000153f087299 */ /* 0x000fe40008011608 */
[----:B------:R-:W-:Y:S02]  /*2b050*/  UIMAD UR21, UR13, UR12, UR6 ;  /* 0x0000000c0d1572a4 */ /* 0x000fe4000f8e0206 */
[----:B------:R-:W-:Y:S02]  /*2b060*/  UIADD3 UR20, UR7, -0x1, URZ ;  /* 0xffffffff07147890 */ /* 0x000fe4000fffe03f */
[----:B------:R-:W-:Y:S01]  /*2b070*/  UIADD3 UR19, -UR14, URZ, URZ ;  /* 0x0000003f0e137290 */ /* 0x000fe2000fffe13f */
        /* <DEDUP_REMOVED lines=17> */
.L_x_791:
[----:B------:R-:W-:Y:S01]  /*2b190*/  UISETP.NE.AND UP0, UPT, UR39, URZ, UPT ;  /* 0x0000003f2700728c */ /* 0x000fe2000bf05270 */
[----:B------:R-:W-:Y:S01]  /*2b1a0*/  MOV R0, 0x1 ;  /* 0x0000000100007802 */ /* 0x000fe20000000f00 */
[----:B------:R-:W-:Y:S02]  /*2b1b0*/  USHF.R.U64 UR4, UR6, UR22, UR8 ;  /* 0x0000001606047299 */ /* 0x000fe40008001208 */
[----:B------:R-:W-:Y:S02]  /*2b1c0*/  ULOP3.LUT UR40, UR15, UR40, URZ, 0xc0, !UPT ;  /* 0x000000280f287292 */ /* 0x000fe4000f8ec03f */
[----:B------:R-:W-:Y:S02]  /*2b1d0*/  UIADD3 UR5, -UR4, URZ, URZ ;  /* 0x0000003f04057290 */ /* 0x000fe4000fffe13f */
[----:B------:R-:W-:Y:S02]  /*2b1e0*/  UIMAD UR40, UR24, UR4, UR40 ;  /* 0x00000004182872a4 */ /* 0x000fe4000f8e0228 */
[----:B------:R-:W-:-:S02]  /*2b1f0*/  ULOP3.LUT UR16, UR16, UR20, URZ, 0xc0, !UPT ;  /* 0x0000001410107292 */ /* 0x000fc4000f8ec03f */
[----:B------:R-:W-:Y:S02]  /*2b200*/  @UP0 UIMAD UR21, UR25, UR19, UR18 ;  /* 0x00000013191502a4 */ /* 0x000fe4000f8e0212 */
[----:B------:R-:W-:-:S03]  /*2b210*/  UIMAD UR4, UR5, UR23, UR17 ;  /* 0x00000017050472a4 */ /* 0x000fc6000f8e0211 */
[----:B------:R-:W-:Y:S01]  /*2b220*/  ULDC UR5, c[0x0][0x610] ;  /* 0x0001840000057ab9 */ /* 0x000fe20000000800 */
[----:B------:R-:W-:Y:S02]  /*2b230*/  UIMAD UR4, UR4, UR7, UR16 ;  /* 0x00000007040472a4 */ /* 0x000fe4000f8e0210 */
[----:B------:R-:W-:-:S04]  /*2b240*/  UIMAD UR40, UR40, UR5, UR21 ;  /* 0x00000005282872a4 */ /* 0x000fc8000f8e0215 */
[----:B------:R-:W-:Y:S02]  /*2b250*/  USEL UR41, UR4, UR40, !UP0 ;  /* 0x0000002804297287 */ /* 0x000fe4000c000000 */
[----:B------:R-:W-:-:S12]  /*2b260*/  USEL UR40, UR40, UR4, !UP0 ;  /* 0x0000000428287287 */ /* 0x000fd8000c000000 */
.L_x_789:
[----:B------:R-:W-:-:S13]  /*2b270*/  LOP3.LUT P0, RZ, R0, 0xff, RZ, 0xc0, !PT ;  /* 0x000000ff00ff7812 */ /* 0x000fda000780c0ff */
[----:B------:R-:W-:Y:S05]  /*2b280*/  @P0 BRA `(.L_x_792) ;  /* 0xfffffd5c00900947 */ /* 0x000fea000383ffff */
[----:B------:R-:W-:Y:S05]  /*2b290*/  EXIT ;  /* 0x000000000000794d */ /* 0x000fea0003800000 */
.L_x_3:
[----:B------:R-:W2:Y:S01]  /*2b2a0*/  LDL R4, [R1+0x304] ;  /* 0x0003040001047983 */ /* 0x000ea20000100800 */
[----:B------:R-:W-:-:S03]  /*2b2b0*/  ULDC.64 UR8, c[0x0][0x650] ;  /* 0x0001940000087ab9 */ /* 0x000fc60000000a00 */
[----:B------:R-:W3:Y:S01]  /*2b2c0*/  LDL R3, [R1+0x300] ;  /* 0x0003000001037983 */ /* 0x000ee20000100800 */
[----:B------:R-:W-:Y:S01]  /*2b2d0*/  PRMT R0, RZ, 0x7610, R0 ;  /* 0x00007610ff007816 */ /* 0x000fe20000000000 */
[----:B------:R-:W-:Y:S01]  /*2b2e0*/  IMAD.MOV.U32 R5, RZ, RZ, -0x1 ;  /* 0xffffffffff057424 */ /* 0x000fe200078e00ff */
[----:B------:R-:W-:Y:S01]  /*2b2f0*/  MOV R2, 0xffffffff ;  /* 0xffffffff00027802 */ /* 0x000fe20000000f00 */
[----:B------:R-:W-:Y:S01]  /*2b300*/  IMAD.MOV.U32 R10, RZ, RZ, -0x1 ;  /* 0xffffffffff0a7424 */ /* 0x000fe200078e00ff */
[----:B--2---:R-:W-:-:S04]  /*2b310*/  ISETP.GE.U32.AND P0, PT, R4, UR8, PT ;  /* 0x0000000804007c0c */ /* 0x004fc8000bf06070 */
[----:B---3--:R-:W-:-:S13]  /*2b320*/  ISETP.GE.U32.AND.EX P0, PT, R3, UR9, PT, P0 ;  /* 0x0000000903007c0c */ /* 0x008fda000bf06100 */
[----:B------:R-:W-:Y:S05]  /*2b330*/  @P0 BRA `(.L_x_793) ;  /* 0x00000004008c0947 */ /* 0x000fea0003800000 */
[----:B------:R-:W-:Y:S01]  /*2b340*/  I2FP.F32.U32 R0, UR4 ;  /* 0x0000000400007c45 */ /* 0x000fe20008201000 */
[----:B0-----:R-:W-:Y:S01]  /*2b350*/  ULDC.64 UR16, c[0x0][0x628] ;  /* 0x00018a0000107ab9 */ /* 0x001fe20000000a00 */
        /* <DEDUP_REMOVED lines=24> */
.L_x_794:
        /* <DEDUP_REMOVED lines=24> */
[----:B------:R-:W-:Y:S01]  /*2b660*/  UMOV UR19, 0x1 ;  /* 0x0000000100137882 */ /* 0x000fe20000000000 */
[----:B------:R-:W-:Y:S01]  /*2b670*/  ULDC UR20, c[0x0][0x608] ;  /* 0x0001820000147ab9 */ /* 0x000fe20000000800 */
[----:B------:R-:W-:Y:S01]  /*2b680*/  USHF.L.U32 UR26, UR19, UR23, URZ ;  /* 0x00000017131a7299 */ /* 0x000fe2000800063f */
[----:B------:R-:W-:Y:S01]  /*2b690*/  ISETP.NE.AND.EX P0, PT, RZ, UR9, PT, P0 ;  /* 0x00000009ff007c0c */ /* 0x000fe2000bf05300 */
[----:B------:R-:W-:Y:S02]  /*2b6a0*/  USHF.R.U64 UR19, UR18, UR20, UR11 ;  /* 0x0000001412137299 */ /* 0x000fe4000800120b */
[----:B------:R-:W-:Y:S02]  /*2b6b0*/  USHF.R.U32.HI UR11, URZ, UR20, UR11 ;  /* 0x000000143f0b7299 */ /* 0x000fe4000801160b */
[----:B------:R-:W-:-:S02]  /*2b6c0*/  UIADD3 UR15, -UR15, URZ, URZ ;  /* 0x0000003f0f0f7290 */ /* 0x000fc4000fffe13f */
[----:B------:R-:W-:Y:S01]  /*2b6d0*/  USHF.R.U64 UR20, UR19, UR23, UR11 ;  /* 0x0000001713147299 */ /* 0x000fe2000800120b */
[----:B------:R-:W-:Y:S01]  /*2b6e0*/  ULDC UR16, c[0x0][0x144] ;  /* 0x0000510000107ab9 */ /* 0x000fe20000000800 */
[----:B------:R-:W-:Y:S01]  /*2b6f0*/  ULDC UR6, c[0x0][0x600] ;  /* 0x0001800000067ab9 */ /* 0x000fe20000000800 */
[----:B------:R-:W-:Y:S02]  /*2b700*/  USHF.R.U32.HI UR11, URZ, UR23, UR11 ;  /* 0x000000173f0b7299 */ /* 0x000fe4000801160b */
[----:B------:R-:W-:Y:S02]  /*2b710*/  UIMAD UR23, UR16, UR15, UR4 ;  /* 0x0000000f101772a4 */ /* 0x000fe4000f8e0204 */
[----:B------:R-:W-:Y:S02]  /*2b720*/  UIADD3 UR22, UR6, -0x1, URZ ;  /* 0xffffffff06167890 */ /* 0x000fe4000fffe03f */
[----:B------:R-:W-:Y:S02]  /*2b730*/  ULOP3.LUT UR27, URZ, UR13, URZ, 0x33, !UPT ;  /* 0x0000000d3f1b7292 */ /* 0x000fe4000f8e333f */
        /* <DEDUP_REMOVED lines=18> */
.L_x_795:
[----:B------:R-:W-:Y:S01]  /*2b860*/  UISETP.NE.AND UP0, UPT, UR39, URZ, UPT ;  /* 0x0000003f2700728c */ /* 0x000fe2000bf05270 */
[----:B------:R-:W-:Y:S01]  /*2b870*/  MOV R0, 0x1 ;  /* 0x0000000100007802 */ /* 0x000fe20000000f00 */
[----:B------:R-:W-:Y:S01]  /*2b880*/  USHF.R.U64 UR8, UR4, UR24, UR11 ;  /* 0x0000001804087299 */ /* 0x000fe2000800120b */
[----:B------:R-:W-:Y:S01]  /*2b890*/  IMAD.U32 R10, RZ, RZ, UR5 ;  /* 0x00000005ff0a7e24 */ /* 0x000fe2000f8e00ff */
[----:B------:R-:W-:Y:S02]  /*2b8a0*/  ULOP3.LUT UR4, UR19, UR27, URZ, 0xc0, !UPT ;  /* 0x0000001b13047292 */ /* 0x000fe4000f8ec03f */
[----:B------:R-:W-:Y:S02]  /*2b8b0*/  ULOP3.LUT UR18, UR18, UR22, URZ, 0xc0, !UPT ;  /* 0x0000001612127292 */ /* 0x000fe4000f8ec03f */
[----:B------:R-:W-:-:S03]  /*2b8c0*/  UIMAD UR4, UR26, UR8, UR4 ;  /* 0x000000081a0472a4 */ /* 0x000fc6000f8e0204 */
[----:B------:R-:W-:Y:S02]  /*2b8d0*/  @UP0 UIMAD UR23, UR28, UR21, UR7 ;  /* 0x000000151c1702a4 */ /* 0x000fe4000f8e0207 */
[----:B------:R-:W-:-:S03]  /*2b8e0*/  UIADD3 UR7, -UR8, URZ, URZ ;  /* 0x0000003f08077290 */ /* 0x000fc6000fffe13f */
[----:B------:R-:W-:Y:S01]  /*2b8f0*/  ULDC UR8, c[0x0][0x610] ;  /* 0x0001840000087ab9 */ /* 0x000fe20000000800 */
[----:B------:R-:W-:Y:S02]  /*2b900*/  UIMAD UR7, UR7, UR25, UR20 ;  /* 0x00000019070772a4 */ /* 0x000fe4000f8e0214 */
[----:B------:R-:W-:Y:S02]  /*2b910*/  UIMAD UR4, UR4, UR8, UR23 ;  /* 0x00000008040472a4 */ /* 0x000fe4000f8e0217 */
[----:B------:R-:W-:-:S04]  /*2b920*/  UIMAD UR7, UR7, UR6, UR18 ;  /* 0x00000006070772a4 */ /* 0x000fc8000f8e0212 */
[----:B------:R-:W-:Y:S02]  /*2b930*/  USEL UR6, UR7, UR4, !UP0 ;  /* 0x0000000407067287 */ /* 0x000fe4000c000000 */
[----:B------:R-:W-:-:S04]  /*2b940*/  USEL UR4, UR4, UR7, !UP0 ;  /* 0x0000000704047287 */ /* 0x000fc8000c000000 */
[----:B------:R-:W-:Y:S02]  /*2b950*/  MOV R2, UR6 ;  /* 0x0000000600027c02 */ /* 0x000fe40008000f00 */
[----:B------:R-:W-:-:S07]  /*2b960*/  IMAD.U32 R5, RZ, RZ, UR4 ;  /* 0x00000004ff057e24 */ /* 0x000fce000f8e00ff */
.L_x_793:
[----:B------:R-:W-:-:S08]  /*2b970*/  NOP ;  /* 0x0000000000007918 */ /* 0x000fd00000000000 */
[----:B0-----:R-:W0:-:S00]  /*2b980*/  USETMAXREG.DEALLOC.CTAPOOL 0x18 ;  /* 0x00000018000079c8 */ /* 0x001e0000080e0500 */
[----:B------:R-:W-:-:S13]  /*2b990*/  ISETP.NE.AND P0, PT, RZ, UR10, PT ;  /* 0x0000000aff007c0c */ /* 0x000fda000bf05270 */
[----:B------:R-:W-:Y:S05]  /*2b9a0*/  @P0 EXIT ;  /* 0x000000000000094d */ /* 0x000fea0003800000 */
[----:B0-----:R-:W-:Y:S01]  /*2b9b0*/  LOP3.LUT P0, RZ, R0, 0xff, RZ, 0xc0, !PT ;  /* 0x000000ff00ff7812 */ /* 0x001fe2000780c0ff */
[----:B------:R-:W-:Y:S01]  /*2b9c0*/  IMAD.MOV.U32 R6, RZ, RZ, RZ ;  /* 0x000000ffff067224 */ /* 0x000fe200078e00ff */
[----:B------:R-:W-:-:S11]  /*2b9d0*/  MOV R0, 0x1 ;  /* 0x0000000100007802 */ /* 0x000fd60000000f00 */
[----:B------:R-:W-:Y:S05]  /*2b9e0*/  @!P0 BRA `(.L_x_796) ;  /* 0x0000000c00688947 */ /* 0x000fea0003800000 */
[----:B------:R-:W0:Y:S01]  /*2b9f0*/  S2R R3, SR_TID.X ;  /* 0x0000000000037919 */ /* 0x000e220000002100 */
[----:B------:R-:W1:Y:S01]  /*2ba00*/  LDC R0, c[0x0][0x28c] ;  /* 0x0000a300ff007b82 */ /* 0x000e620000000800 */
[----:B------:R-:W-:Y:S01]  /*2ba10*/  ULDC UR5, c[0x0][0x658] ;  /* 0x0001960000057ab9 */ /* 0x000fe20000000800 */
[----:B------:R-:W-:Y:S01]  /*2ba20*/  UMOV UR7, 0xffffffff ;  /* 0xffffffff00077882 */ /* 0x000fe20000000000 */
[----:B------:R-:W-:Y:S01]  /*2ba30*/  ULDC UR6, c[0x0][0xc] ;  /* 0x0000030000067ab9 */ /* 0x000fe20000000800 */
[----:B------:R-:W-:Y:S01]  /*2ba40*/  USHF.L.U32 UR9, UR7, UR5, URZ ;  /* 0x0000000507097299 */ /* 0x000fe2000800063f */
[----:B------:R-:W-:Y:S01]  /*2ba50*/  BSSY B0, `(.L_x_796) ;  /* 0x00000d3000007945 */ /* 0x000fe20003800000 */
[----:B------:R-:W-:Y:S01]  /*2ba60*/  UMOV UR8, 0x1 ;  /* 0x0000000100087882 */ /* 0x000fe20000000000 */
[----:B------:R-:W-:Y:S01]  /*2ba70*/  ULDC UR7, c[0x0][0x10] ;  /* 0x0000040000077ab9 */ /* 0x000fe20000000800 */
[----:B------:R-:W-:Y:S01]  /*2ba80*/  USHF.L.U32 UR5, UR8, UR5, URZ ;  /* 0x0000000508057299 */ /* 0x000fe2000800063f */
[----:B------:R-:W-:Y:S01]  /*2ba90*/  IMAD.MOV.U32 R8, RZ, RZ, 0x1 ;  /* 0x00000001ff087424 */ /* 0x000fe200078e00ff */
[----:B------:R-:W-:Y:S01]  /*2baa0*/  UIMAD.WIDE.U32 UR6, UR6, UR7, URZ ;  /* 0x00000007060672a5 */ /* 0x000fe2000f8e003f */
[----:B------:R-:W-:Y:S01]  /*2bab0*/  IMAD.MOV.U32 R6, RZ, RZ, RZ ;  /* 0x000000ffff067224 */ /* 0x000fe200078e00ff */
[----:B------:R-:W-:Y:S01]  /*2bac0*/  ULDC UR8, c[0x0][0x14] ;  /* 0x0000050000087ab9 */ /* 0x000fe20000000800 */
[----:B------:R-:W-:Y:S01]  /*2bad0*/  ULDC UR4, c[0x0][0x600] ;  /* 0x0001800000047ab9 */ /* 0x000fe20000000800 */
[----:B------:R-:W-:-:S02]  /*2bae0*/  UIMAD.WIDE.U32 UR20, UR6, UR8, URZ ;  /* 0x00000008061472a5 */ /* 0x000fc4000f8e003f */
[----:B------:R-:W-:Y:S02]  /*2baf0*/  UIMAD UR7, UR7, UR8, URZ ;  /* 0x00000008070772a4 */ /* 0x000fe4000f8e023f */
[----:B------:R-:W-:Y:S02]  /*2bb00*/  ULOP3.LUT UR24, UR38, 0x2, URZ, 0xfc, !UPT ;  /* 0x0000000226187892 */ /* 0x000fe4000f8efc3f */
[----:B------:R-:W-:Y:S02]  /*2bb10*/  UIADD3 UR4, UR4, -0x1, URZ ;  /* 0xffffffff04047890 */ /* 0x000fe4000fffe03f */
[----:B------:R-:W-:Y:S01]  /*2bb20*/  ULOP3.LUT UR6, URZ, UR9, URZ, 0x33, !UPT ;  /* 0x000000093f067292 */ /* 0x000fe2000f8e333f */
[----:B-1----:R-:W-:Y:S01]  /*2bb30*/  IADD3 R0, R0, 0x3f, RZ ;  /* 0x0000003f00007810 */ /* 0x002fe20007ffe0ff */
[----:B------:R-:W-:Y:S01]  /*2bb40*/  UIADD3 UR7, UR21, UR7, URZ ;  /* 0x0000000715077290 */ /* 0x000fe2000fffe03f */
[----:B------:R-:W-:Y:S01]  /*2bb50*/  ULDC.64 UR22, c[0x0][0x198] ;  /* 0x0000660000167ab9 */ /* 0x000fe20000000a00 */
[----:B0-----:R-:W-:-:S02]  /*2bb60*/  LOP3.LUT P3, RZ, R3, 0x7f, RZ, 0xc0, !PT ;  /* 0x0000007f03ff7812 */ /* 0x001fc4000786c0ff */
[----:B------:R-:W-:Y:S02]  /*2bb70*/  LOP3.LUT P0, RZ, R3, 0x1f, RZ, 0xc0, !PT ;  /* 0x0000001f03ff7812 */ /* 0x000fe4000780c0ff */
[----:B------:R-:W-:Y:S02]  /*2bb80*/  SHF.R.S32.HI R3, RZ, 0x1f, R0 ;  /* 0x0000001fff037819 */ /* 0x000fe40000011400 */
[----:B------:R-:W-:Y:S02]  /*2bb90*/  PLOP3.LUT P0, PT, P0, P3, PT, 0x8a, 0x0 ;  /* 0x000000000000781c */ /* 0x000fe40000707172 */
[----:B------:R-:W-:Y:S02]  /*2bba0*/  LEA.HI R3, R3, R0, RZ, 0x6 ;  /* 0x0000000003037211 */ /* 0x000fe400078f30ff */
[----:B------:R-:W-:Y:S02]  /*2bbb0*/  MOV R0, 0x1 ;  /* 0x0000000100007802 */ /* 0x000fe40000000f00 */
[----:B------:R-:W-:-:S04]  /*2bbc0*/  SHF.R.S32.HI R7, RZ, 0x6, R3 ;  /* 0x00000006ff077819 */ /* 0x000fc80000011403 */
[----:B------:R-:W-:-:S07]  /*2bbd0*/  IADD3 R11, R7, 0x1, RZ ;  /* 0x00000001070b7810 */ /* 0x000fce0007ffe0ff */
.L_x_808:
[----:B------:R-:W-:-:S03]  /*2bbe0*/  UMOV UR8, 0xffffffff ;  /* 0xffffffff00087882 */ /* 0x000fc60000000000 */
[----:B------:R-:W-:Y:S05]  /*2bbf0*/  BRA.DIV UR8, `(.L_x_797) ;  /* 0x0000000e088c7947 */ /* 0x000fea000b800000 */
[----:B------:R-:W-:-:S13]  /*2bc00*/  ELECT P6, URZ, PT ;  /* 0x00000000003f782f */ /* 0x000fda00038c0000 */
.L_x_817:
[----:B------:R-:W0:Y:S01]  /*2bc10*/  LDC R3, c[0x0][0x28c] ;  /* 0x0000a300ff037b82 */ /* 0x000e220000000800 */
[----:B------:R-:W-:Y:S01]  /*2bc20*/  BSSY B1, `(.L_x_798) ;  /* 0x0000038000017945 */ /* 0x000fe20003800000 */
[----:B0-----:R-:W-:-:S13]  /*2bc30*/  ISETP.LT.OR P6, PT, R3, 0x1, !P6 ;  /* 0x000000010300780c */ /* 0x001fda00077c1670 */
[----:B------:R-:W-:Y:S05]  /*2bc40*/  @P6 BRA `(.L_x_799) ;  /* 0x0000000000d46947 */ /* 0x000fea0003800000 */
[----:B------:R-:W-:Y:S01]  /*2bc50*/  IMAD R2, R2, 0xc0, RZ ;  /* 0x000000c002027824 */ /* 0x000fe200078e02ff */
[----:B------:R-:W-:Y:S01]  /*2bc60*/  MOV R14, RZ ;  /* 0x000000ff000e7202 */ /* 0x000fe20000000f00 */
[----:B------:R-:W-:Y:S01]  /*2bc70*/  IMAD.SHL.U32 R5, R5, 0x200, RZ ;  /* 0x0000020005057824 */ /* 0x000fe200078e00ff */
[----:B------:R-:W-:Y:S01]  /*2bc80*/  MOV R3, R0 ;  /* 0x0000000000037202 */ /* 0x000fe20000000f00 */
[----:B------:R-:W-:Y:S02]  /*2bc90*/  IMAD.MOV.U32 R4, RZ, RZ, R11 ;  /* 0x000000ffff047224 */ /* 0x000fe400078e000b */
[----:B------:R-:W-:-:S07]  /*2bca0*/  IMAD.MOV.U32 R9, RZ, RZ, R6 ;  /* 0x000000ffff097224 */ /* 0x000fce00078e0006 */
.L_x_803:
[----:B------:R-:W0:Y:S01]  /*2bcb0*/  S2R R13, SR_CgaCtaId ;  /* 0x00000000000d7919 */ /* 0x000e220000008800 */
[----:B------:R-:W-:-:S04]  /*2bcc0*/  MOV R12, 0x400 ;  /* 0x00000400000c7802 */ /* 0x000fc80000000f00 */
[----:B0-----:R-:W-:Y:S02]  /*2bcd0*/  LEA R16, R13, R12, 0x18 ;  /* 0x0000000c0d107211 */ /* 0x001fe400078ec0ff */
[----:B------:R-:W-:Y:S01]  /*2bce0*/  SHF.L.U32 R12, R3, 0x1f, RZ ;  /* 0x0000001f030c7819 */ /* 0x000fe200000006ff */
[----:B------:R-:W0:Y:S01]  /*2bcf0*/  @!P3 LDC R13, c[0x0][0x500] ;  /* 0x00014000ff0dbb82 */ /* 0x000e220000000800 */
[----:B------:R-:W-:-:S04]  /*2bd00*/  LEA R15, R9, R16, 0x3 ;  /* 0x00000010090f7211 */ /* 0x000fc800078e18ff */
[----:B------:R-:W1:Y:S02]  /*2bd10*/  SYNCS.PHASECHK.TRANS64.TRYWAIT P1, [R15+URZ+0x10], R12 ;  /* 0x0000100c0f0075a7 */ /* 0x000e64000802017f */
[----:B-1----:R-:W-:Y:S05]  /*2bd20*/  @!P1 BRA `(.L_x_800) ;  /* 0x0000000c00609947 */ /* 0x002fea0003800000 */
.L_x_818:
[----:B------:R-:W-:Y:S01]  /*2bd30*/  UPRMT UR8, UR24, 0x9910, URZ ;  /* 0x0000991018087896 */ /* 0x000fe2000800003f */
[----:B0-----:R0:W-:Y:S03]  /*2bd40*/  @!P3 SYNCS.ARRIVE.TRANS64 RZ, [R15+URZ], R13 ;  /* 0x0000000d0fffb9a7 */ /* 0x0011e6000800003f */
[----:B------:R-:W-:-:S06]  /*2bd50*/  UISETP.NE.AND UP0, UPT, UR8, 0x2, UPT ;  /* 0x000000020800788c */ /* 0x000fcc000bf05270 */
[----:B------:R-:W-:-:S13]  /*2bd60*/  PLOP3.LUT P1, PT, PT, PT, UP0, 0x80, 0x0 ;  /* 0x000000000000781c */ /* 0x000fda0003f2f008 */
[----:B0-----:R-:W-:Y:S05]  /*2bd70*/  @P1 BRA `(.L_x_801) ;  /* 0x0000000000041947 */ /* 0x001fea0003800000 */
[----:B------:R-:W-:Y:S01]  /*2bd80*/  BPT.TRAP 0x1 ;  /* 0x000000040000795c */ /* 0x000fe20000300000 */
.L_x_801:
[----:B------:R-:W-:Y:S05]  /*2bd90*/  @P0 BRA `(.L_x_802) ;  /* 0x0000000000040947 */ /* 0x000fea0003800000 */
[----:B------:R-:W-:Y:S01]  /*2bda0*/  BPT.TRAP 0x1 ;  /* 0x000000040000795c */ /* 0x000fe20000300000 */
.L_x_802:
[--C-:B-1----:R-:W-:Y:S01]  /*2bdb0*/  IMAD R12, R9, 0x10000, R16.reuse ;  /* 0x00010000090c7824 */ /* 0x102fe200078e0210 */
[----:B------:R-:W-:Y:S01]  /*2bdc0*/  R2UR UR18, R5 ;  /* 0x00000000051272ca */ /* 0x000fe200000e0000 */
[----:B------:R-:W-:Y:S01]  /*2bdd0*/  IMAD R16, R9, 0x6000, R16 ;  /* 0x0000600009107824 */ /* 0x000fe200078e0210 */
[----:B------:R-:W-:Y:S01]  /*2bde0*/  R2UR UR9, R15 ;  /* 0x000000000f0972ca */ /* 0x000fe200000e0000 */
[----:B------:R-:W-:Y:S01]  /*2bdf0*/  VIADD R4, R4, 0xffffffff ;  /* 0xffffffff04047836 */ /* 0x000fe20000000000 */
[----:B------:R-:W-:Y:S01]  /*2be00*/  R2UR UR8, R12 ;  /* 0x000000000c0872ca */ /* 0x000fe200000e0000 */
[----:B------:R-:W-:Y:S01]  /*2be10*/  UIADD3 UR14, UP0, UR22, 0xf0, URZ ;  /* 0x000000f0160e7890 */ /* 0x000fe2000ff1e03f */
[----:B------:R-:W-:Y:S01]  /*2be20*/  R2UR UR11, R16 ;  /* 0x00000000100b72ca */ /* 0x000fe200000e0000 */
[----:B------:R-:W-:Y:S01]  /*2be30*/  UIADD3 UR26, UP1, UR22, 0x1f0, URZ ;  /* 0x000001f0161a7890 */ /* 0x000fe2000ff3e03f */
[----:B------:R-:W-:Y:S01]  /*2be40*/  R2UR UR10, R14 ;  /* 0x000000000e0a72ca */ /* 0x000fe200000e0000 */
[----:B------:R-:W-:Y:S01]  /*2be50*/  UIADD3.X UR15, URZ, UR23, URZ, UP0, !UPT ;  /* 0x000000173f0f7290 */ /* 0x000fe200087fe43f */
[----:B------:R-:W-:Y:S01]  /*2be60*/  R2UR UR12, R10 ;  /* 0x000000000a0c72ca */ /* 0x000fe200000e0000 */
[----:B------:R-:W-:Y:S01]  /*2be70*/  UIADD3.X UR27, URZ, UR23, URZ, UP1, !UPT ;  /* 0x000000173f1b7290 */ /* 0x000fe20008ffe43f */
[----:B------:R-:W-:Y:S01]  /*2be80*/  R2UR UR19, R2 ;  /* 0x00000000021372ca */ /* 0x000fe200000e0000 */
[----:B------:R-:W-:Y:S01]  /*2be90*/  UMOV UR16, 0x0 ;  /* 0x0000000000107882 */ /* 0x000fe20000000000 */
[----:B------:R-:W-:Y:S01]  /*2bea0*/  ISETP.GT.AND P2, PT, R4, 0x1, PT ;  /* 0x000000010400780c */ /* 0x000fe20003f44270 */
[----:B------:R-:W-:Y:S01]  /*2beb0*/  UMOV UR17, 0x10000000 ;  /* 0x1000000000117882 */ /* 0x000fe20000000000 */
[----:B------:R-:W-:Y:S01]  /*2bec0*/  IADD3 R9, R9, 0x1, RZ ;  /* 0x0000000109097810 */ /* 0x000fe20007ffe0ff */
[----:B------:R-:W-:Y:S01]  /*2bed0*/  UIADD3 UR8, UR8, 0x100, URZ ;  /* 0x0000010008087890 */ /* 0x000fe2000fffe03f */
[----:B------:R-:W-:Y:S01]  /*2bee0*/  IADD3 R14, R14, 0x40, RZ ;  /* 0x000000400e0e7810 */ /* 0x000fe20007ffe0ff */
[----:B------:R-:W-:Y:S01]  /*2bef0*/  UIADD3 UR13, UR11, 0x20100, URZ ;  /* 0x000201000b0d7890 */ /* 0x000fe2000fffe03f */
[----:B------:R-:W-:-:S02]  /*2bf00*/  ISETP.NE.AND P1, PT, R9, 0x2, PT ;  /* 0x000000020900780c */ /* 0x000fc40003f25270 */
[----:B------:R-:W-:Y:S02]  /*2bf10*/  UMOV UR11, UR18 ;  /* 0x00000012000b7c82 */ /* 0x000fe40008000000 */
[----:B------:R-:W-:Y:S02]  /*2bf20*/  SEL R12, RZ, 0x1, P1 ;  /* 0x00000001ff0c7807 */ /* 0x000fe40000800000 */
[----:B------:R0:W-:Y:S01]  /*2bf30*/  UTMALDG.3D [UR8], [UR14], desc[UR16] ;  /* 0x000010080e0075b4 */ /* 0x0001e20008011000 */
[----:B------:R-:W-:Y:S02]  /*2bf40*/  SEL R9, R9, RZ, P1 ;  /* 0x000000ff09097207 */ /* 0x000fe40000800000 */
[----:B------:R-:W-:Y:S01]  /*2bf50*/  LOP3.LUT R3, R3, R12, RZ, 0x3c, !PT ;  /* 0x0000000c03037212 */ /* 0x000fe200078e3cff */
[----:B0-----:R-:W-:Y:S01]  /*2bf60*/  UMOV UR8, UR13 ;  /* 0x0000000d00087c82 */ /* 0x001fe20008000000 */
[----:B------:R-:W-:Y:S02]  /*2bf70*/  UMOV UR11, UR19 ;  /* 0x00000013000b7c82 */ /* 0x000fe40008000000 */
[----:B------:R0:W-:Y:S02]  /*2bf80*/  UTMALDG.3D [UR8], [UR26], desc[UR16] ;  /* 0x000010081a0075b4 */ /* 0x0001e40008011000 */
[----:B0-----:R-:W-:Y:S05]  /*2bf90*/  @P2 BRA `(.L_x_803) ;  /* 0xfffffffc00442947 */ /* 0x001fea000383ffff */
.L_x_799:
[----:B------:R-:W-:Y:S05]  /*2bfa0*/  BSYNC B1 ;  /* 0x0000000000017941 */ /* 0x000fea0003800000 */
.L_x_798:
[----:B------:R-:W2:Y:S01]  /*2bfb0*/  LDL.LU R16, [R1+0x300] ;  /* 0x0003000001107983 */ /* 0x000ea20000300800 */
[----:B------:R-:W-:Y:S01]  /*2bfc0*/  LOP3.LUT P4, RZ, R8, 0xff, RZ, 0xc0, !PT ;  /* 0x000000ff08ff7812 */ /* 0x000fe2000788c0ff */
[----:B------:R-:W-:Y:S01]  /*2bfd0*/  IMAD.IADD R6, R7, 0x1, R6 ;  /* 0x0000000107067824 */ /* 0x000fe200078e0206 */
[----:B------:R-:W-:Y:S01]  /*2bfe0*/  ULDC.64 UR8, c[0x0][0x650] ;  /* 0x0001940000087ab9 */ /* 0x000fe20000000a00 */
[----:B------:R-:W3:Y:S01]  /*2bff0*/  LDL.LU R15, [R1+0x304] ;  /* 0x00030400010f7983 */ /* 0x000ee20000300800 */
[----:B------:R-:W-:Y:S01]  /*2c000*/  BSSY B1, `(.L_x_804) ;  /* 0x0000075000017945 */ /* 0x000fe20003800000 */
[----:B------:R-:W-:Y:S02]  /*2c010*/  MOV R5, 0xffffffff ;  /* 0xffffffff00057802 */ /* 0x000fe40000000f00 */
[----:B------:R-:W-:Y:S02]  /*2c020*/  SHF.R.U32.HI R2, RZ, 0x1, R6 ;  /* 0x00000001ff027819 */ /* 0x000fe40000011606 */
[----:B------:R-:W-:-:S02]  /*2c030*/  ISETP.GT.U32.AND P1, PT, R6, 0x1, PT ;  /* 0x000000010600780c */ /* 0x000fc40003f24070 */
[----:B------:R-:W-:Y:S02]  /*2c040*/  LOP3.LUT R2, R2, 0x1, RZ, 0xc0, !PT ;  /* 0x0000000102027812 */ /* 0x000fe400078ec0ff */
[----:B------:R-:W0:Y:S01]  /*2c050*/  @P4 S2R R3, SR_CgaCtaId ;  /* 0x0000000000034919 */ /* 0x000e220000008800 */
[C---:B------:R-:W-:Y:S02]  /*2c060*/  ISETP.LT.U32.AND P1, PT, R7.reuse, 0x2, P1 ;  /* 0x000000020700780c */ /* 0x040fe40000f21070 */
[----:B------:R-:W-:Y:S02]  /*2c070*/  ISETP.NE.U32.AND P2, PT, R2, 0x1, PT ;  /* 0x000000010200780c */ /* 0x000fe40003f45070 */
[----:B------:R-:W-:Y:S02]  /*2c080*/  @P4 MOV R2, 0x400 ;  /* 0x0000040000024802 */ /* 0x000fe40000000f00 */
[----:B------:R-:W-:Y:S02]  /*2c090*/  ISETP.GT.U32.AND P2, PT, R7, 0x1, !P2 ;  /* 0x000000010700780c */ /* 0x000fe40005744070 */
[----:B------:R-:W-:-:S02]  /*2c0a0*/  LOP3.LUT R6, R6, 0x1, RZ, 0xc0, !PT ;  /* 0x0000000106067812 */ /* 0x000fc400078ec0ff */
[----:B------:R-:W-:Y:S02]  /*2c0b0*/  MOV R10, 0xffffffff ;  /* 0xffffffff000a7802 */ /* 0x000fe40000000f00 */
[----:B------:R-:W-:Y:S02]  /*2c0c0*/  PRMT R8, RZ, 0x7610, R8 ;  /* 0x00007610ff087816 */ /* 0x000fe40000000008 */
[----:B0-----:R-:W-:Y:S02]  /*2c0d0*/  @P4 LEA R2, R3, R2, 0x18 ;  /* 0x0000000203024211 */ /* 0x001fe400078ec0ff */
[----:B------:R-:W-:Y:S02]  /*2c0e0*/  SEL R3, RZ, 0x1, !P1 ;  /* 0x00000001ff037807 */ /* 0x000fe40004800000 */
[----:B------:R0:W-:Y:S02]  /*2c0f0*/  @P4 SYNCS.ARRIVE.TRANS64.A1T0 RZ, [R2+URZ+0x38], RZ ;  /* 0x000038ff02ff49a7 */ /* 0x0001e4000810003f */
[----:B0-----:R-:W-:-:S04]  /*2c100*/  SEL R2, RZ, 0x1, !P2 ;  /* 0x00000001ff027807 */ /* 0x001fc80005000000 */
[--C-:B------:R-:W-:Y:S01]  /*2c110*/  LOP3.LUT R0, R2, R0, R3.reuse, 0x96, !PT ;  /* 0x0000000002007212 */ /* 0x100fe200078e9603 */
[----:B------:R-:W-:Y:S01]  /*2c120*/  IMAD.MOV.U32 R2, RZ, RZ, -0x1 ;  /* 0xffffffffff027424 */ /* 0x000fe200078e00ff */
[----:B------:R-:W-:Y:S02]  /*2c130*/  PRMT R3, RZ, 0x7610, R3 ;  /* 0x00007610ff037816 */ /* 0x000fe40000000003 */
[----:B---3--:R-:W-:-:S04]  /*2c140*/  IADD3 R15, P1, R15, UR20, RZ ;  /* 0x000000140f0f7c10 */ /* 0x008fc8000ff3e0ff */
[----:B--2---:R-:W-:Y:S01]  /*2c150*/  IADD3.X R16, R16, UR7, RZ, P1, !PT ;  /* 0x0000000710107c10 */ /* 0x004fe20008ffe4ff */
[----:B------:R0:W-:Y:S01]  /*2c160*/  STL [R1+0x304], R15 ;  /* 0x0003040f01007387 */ /* 0x0001e20000100800 */
[----:B------:R-:W-:-:S03]  /*2c170*/  ISETP.GE.U32.AND P1, PT, R15, UR8, PT ;  /* 0x000000080f007c0c */ /* 0x000fc6000bf26070 */
[----:B------:R0:W-:Y:S01]  /*2c180*/  STL [R1+0x300], R16 ;  /* 0x0003001001007387 */ /* 0x0001e20000100800 */
[----:B------:R-:W-:-:S13]  /*2c190*/  ISETP.GE.U32.AND.EX P1, PT, R16, UR9, PT, P1 ;  /* 0x0000000910007c0c */ /* 0x000fda000bf26110 */
[----:B0-----:R-:W-:Y:S05]  /*2c1a0*/  @P1 BRA `(.L_x_805) ;  /* 0x0000000400681947 */ /* 0x001fea0003800000 */
[----:B------:R-:W0:Y:S01]  /*2c1b0*/  S2UR UR8, SR_CTAID.X ;  /* 0x00000000000879c3 */ /* 0x000e220000002500 */
[----:B------:R-:W-:Y:S01]  /*2c1c0*/  ULDC.64 UR10, c[0x0][0x628] ;  /* 0x00018a00000a7ab9 */ /* 0x000fe20000000a00 */
[----:B------:R-:W-:Y:S01]  /*2c1d0*/  ULDC UR9, c[0x0][0x150] ;  /* 0x0000540000097ab9 */ /* 0x000fe20000000800 */
[----:B------:R-:W-:Y:S01]  /*2c1e0*/  ISETP.NE.U32.AND P1, PT, RZ, UR10, PT ;  /* 0x0000000aff007c0c */ /* 0x000fe2000bf25070 */
[----:B------:R-:W-:Y:S01]  /*2c1f0*/  ULDC UR12, c[0x0][0x630] ;  /* 0x00018c00000c7ab9 */ /* 0x000fe20000000800 */
[----:B------:R-:W-:Y:S01]  /*2c200*/  ULDC UR14, c[0x0][0x154] ;  /* 0x00005500000e7ab9 */ /* 0x000fe20000000800 */
[----:B------:R-:W-:Y:S02]  /*2c210*/  MOV R3, R16 ;  /* 0x0000001000037202 */ /* 0x000fe40000000f00 */
[----:B------:R-:W1:Y:S01]  /*2c220*/  S2UR UR13, SR_CTAID.Y ;  /* 0x00000000000d79c3 */ /* 0x000e620000002600 */
[----:B------:R-:W-:Y:S02]  /*2c230*/  ISETP.NE.AND.EX P1, PT, RZ, UR11, PT, P1 ;  /* 0x0000000bff007c0c */ /* 0x000fe4000bf25310 */
[----:B0-----:R-:W-:-:S05]  /*2c240*/  I2FP.F32.U32 R2, UR8 ;  /* 0x0000000800027c45 */ /* 0x001fca0008201000 */
[----:B------:R-:W-:Y:S01]  /*2c250*/  FMUL R9, R2, UR9 ;  /* 0x0000000902097c20 */ /* 0x000fe20008400000 */
[----:B------:R-:W-:Y:S01]  /*2c260*/  IMAD.MOV.U32 R2, RZ, RZ, R15 ;  /* 0x000000ffff027224 */ /* 0x000fe200078e000f */
[----:B-1----:R-:W-:-:S04]  /*2c270*/  I2FP.F32.U32 R12, UR13 ;  /* 0x0000000d000c7c45 */ /* 0x002fc80008201000 */
[----:B------:R-:W0:Y:S01]  /*2c280*/  F2I.U32.TRUNC.NTZ R9, R9 ;  /* 0x0000000900097305 */ /* 0x000e22000020f000 */
[----:B------:R-:W-:Y:S05]  /*2c290*/  @!P1 BRA `(.L_x_806) ;  /* 0x0000000000289947 */ /* 0x000fea0003800000 */
[----:B------:R-:W-:Y:S02]  /*2c2a0*/  ULDC UR9, c[0x0][0x634] ;  /* 0x00018d0000097ab9 */ /* 0x000fe40000000800 */
[----:B------:R-:W-:-:S05]  /*2c2b0*/  IADD3 R3, P1, R15, UR9, RZ ;  /* 0x000000090f037c10 */ /* 0x000fca000ff3e0ff */
[----:B------:R-:W-:-:S04]  /*2c2c0*/  IMAD.X R13, RZ, RZ, R16, P1 ;  /* 0x000000ffff0d7224 */ /* 0x000fc800008e0610 */
[----:B------:R-:W-:-:S04]  /*2c2d0*/  IMAD.WIDE.U32 R4, R13, UR10, RZ ;  /* 0x0000000a0d047c25 */ /* 0x000fc8000f8e00ff */
[----:B------:R-:W-:-:S04]  /*2c2e0*/  IMAD.WIDE.U32 R4, P1, R3, UR11, R4 ;  /* 0x0000000b03047c25 */ /* 0x000fc8000f820004 */
[----:B------:R-:W-:-:S04]  /*2c2f0*/  IMAD.WIDE.U32 R2, R3, UR10, RZ ;  /* 0x0000000a03027c25 */ /* 0x000fc8000f8e00ff */
[----:B------:R-:W-:Y:S01]  /*2c300*/  IMAD.MOV.U32 R2, RZ, RZ, R5 ;  /* 0x000000ffff027224 */ /* 0x000fe200078e0005 */
[----:B------:R-:W-:Y:S02]  /*2c310*/  IADD3 RZ, P2, R3, R4, RZ ;  /* 0x0000000403ff7210 */ /* 0x000fe40007f5e0ff */
[----:B------:R-:W-:-:S03]  /*2c320*/  IADD3.X R3, RZ, RZ, RZ, P1, !PT ;  /* 0x000000ffff037210 */ /* 0x000fc60000ffe4ff */
[----:B------:R-:W-:-:S08]  /*2c330*/  IMAD.WIDE.U32.X R2, R13, UR11, R2, P2 ;  /* 0x0000000b0d027c25 */ /* 0x000fd000090e0402 */
.L_x_806:
[--C-:B------:R-:W-:Y:S01]  /*2c340*/  SHF.R.U64 R10, R2, UR12, R3.reuse ;  /* 0x0000000c020a7c19 */ /* 0x100fe20008001203 */
[----:B------:R-:W-:Y:S01]  /*2c350*/  ULDC.64 UR10, c[0x0][0x620] ;  /* 0x00018800000a7ab9 */ /* 0x000fe20000000a00 */
[----:B------:R-:W-:Y:S01]  /*2c360*/  SHF.R.U32.HI R2, RZ, UR12, R3 ;  /* 0x0000000cff027c19 */ /* 0x000fe20008011603 */
[----:B------:R-:W-:Y:S01]  /*2c370*/  FMUL R12, R12, UR14 ;  /* 0x0000000e0c0c7c20 */ /* 0x000fe20008400000 */
[----:B------:R-:W-:Y:S01]  /*2c380*/  IADD3 R13, P1, RZ, -R10, RZ ;  /* 0x8000000aff0d7210 */ /* 0x000fe20007f3e0ff */
[----:B------:R-:W-:Y:S01]  /*2c390*/  ULDC.64 UR14, c[0x0][0x640] ;  /* 0x00019000000e7ab9 */ /* 0x000fe20000000a00 */
[----:B------:R-:W-:Y:S02]  /*2c3a0*/  MOV R3, R16 ;  /* 0x0000001000037202 */ /* 0x000fe40000000f00 */
[----:B------:R-:W-:Y:S01]  /*2c3b0*/  IADD3.X R2, RZ, ~R2, RZ, P1, !PT ;  /* 0x80000002ff027210 */ /* 0x000fe20000ffe4ff */
[----:B------:R-:W1:Y:S01]  /*2c3c0*/  F2I.U32.TRUNC.NTZ R12, R12 ;  /* 0x0000000c000c7305 */ /* 0x000e62000020f000 */
[----:B------:R-:W-:-:S02]  /*2c3d0*/  ISETP.NE.U32.AND P1, PT, RZ, UR14, PT ;  /* 0x0000000eff007c0c */ /* 0x000fc4000bf25070 */
[----:B0-----:R-:W-:Y:S01]  /*2c3e0*/  R2UR UR9, R9 ;  /* 0x00000000090972ca */ /* 0x001fe200000e0000 */
[----:B------:R-:W-:Y:S01]  /*2c3f0*/  IMAD R2, R2, UR10, RZ ;  /* 0x0000000a02027c24 */ /* 0x000fe2000f8e02ff */
[----:B------:R-:W-:-:S03]  /*2c400*/  ISETP.NE.AND.EX P1, PT, RZ, UR15, PT, P1 ;  /* 0x0000000fff007c0c */ /* 0x000fc6000bf25310 */
[----:B------:R-:W-:Y:S02]  /*2c410*/  IMAD R5, R13, UR11, R2 ;  /* 0x0000000b0d057c24 */ /* 0x000fe4000f8e0202 */
[----:B------:R-:W-:-:S04]  /*2c420*/  IMAD.MOV.U32 R2, RZ, RZ, R15 ;  /* 0x000000ffff027224 */ /* 0x000fc800078e000f */
[----:B------:R-:W-:Y:S01]  /*2c430*/  IMAD.WIDE.U32 R2, R13, UR10, R2 ;  /* 0x0000000a0d027c25 */ /* 0x000fe2000f8e0002 */
[----:B------:R-:W-:Y:S01]  /*2c440*/  ULDC UR10, c[0x0][0x618] ;  /* 0x00018600000a7ab9 */ /* 0x000fe20000000800 */
[----:B-1----:R-:W-:Y:S02]  /*2c450*/  R2UR UR11, R12 ;  /* 0x000000000c0b72ca */ /* 0x002fe400000e0000 */
[----:B------:R-:W-:-:S05]  /*2c460*/  IMAD.IADD R3, R3, 0x1, R5 ;  /* 0x0000000103037824 */ /* 0x000fca00078e0205 */
[--C-:B------:R-:W-:Y:S02]  /*2c470*/  SHF.R.U64 R9, R2, UR10, R3.reuse ;  /* 0x0000000a02097c19 */ /* 0x100fe40008001203 */
[----:B------:R-:W-:Y:S01]  /*2c480*/  SHF.R.U32.HI R2, RZ, UR10, R3 ;  /* 0x0000000aff027c19 */ /* 0x000fe20008011603 */
[----:B------:R-:W-:-:S03]  /*2c490*/  ULDC UR10, c[0x0][0x608] ;  /* 0x00018200000a7ab9 */ /* 0x000fc60000000800 */
[--C-:B------:R-:W-:Y:S02]  /*2c4a0*/  SHF.R.U64 R13, R9, UR10, R2.reuse ;  /* 0x0000000a090d7c19 */ /* 0x100fe40008001202 */
[----:B------:R-:W-:Y:S01]  /*2c4b0*/  SHF.R.U32.HI R2, RZ, UR10, R2 ;  /* 0x0000000aff027c19 */ /* 0x000fe20008011602 */
[----:B------:R-:W-:-:S03]  /*2c4c0*/  ULDC UR10, c[0x0][0x658] ;  /* 0x00019600000a7ab9 */ /* 0x000fc60000000800 */
[--C-:B------:R-:W-:Y:S02]  /*2c4d0*/  SHF.R.U32.HI R15, RZ, UR10, R2.reuse ;  /* 0x0000000aff0f7c19 */ /* 0x100fe40008011602 */
[----:B------:R-:W-:-:S03]  /*2c4e0*/  SHF.R.U64 R12, R13, UR10, R2 ;  /* 0x0000000a0d0c7c19 */ /* 0x000fc60008001202 */
[----:B------:R-:W-:Y:S01]  /*2c4f0*/  IMAD.MOV.U32 R3, RZ, RZ, R15 ;  /* 0x000000ffff037224 */ /* 0x000fe200078e000f */
[----:B------:R-:W-:Y:S01]  /*2c500*/  MOV R2, R12 ;  /* 0x0000000c00027202 */ /* 0x000fe20000000f00 */
[----:B------:R-:W-:Y:S06]  /*2c510*/  @!P1 BRA `(.L_x_807) ;  /* 0x0000000000289947 */ /* 0x000fec0003800000 */
[----:B------:R-:W-:Y:S02]  /*2c520*/  ULDC UR10, c[0x0][0x64c] ;  /* 0x00019300000a7ab9 */ /* 0x000fe40000000800 */
[----:B------:R-:W-:-:S04]  /*2c530*/  IADD3 R3, P1, R12, UR10, RZ ;  /* 0x0000000a0c037c10 */ /* 0x000fc8000ff3e0ff */
[----:B------:R-:W-:-:S05]  /*2c540*/  IADD3.X R15, RZ, R15, RZ, P1, !PT ;  /* 0x0000000fff0f7210 */ /* 0x000fca0000ffe4ff */
[----:B------:R-:W-:-:S04]  /*2c550*/  IMAD.WIDE.U32 R4, R15, UR14, RZ ;  /* 0x0000000e0f047c25 */ /* 0x000fc8000f8e00ff */
[----:B------:R-:W-:-:S04]  /*2c560*/  IMAD.WIDE.U32 R4, P1, R3, UR15, R4 ;  /* 0x0000000f03047c25 */ /* 0x000fc8000f820004 */
[----:B------:R-:W-:Y:S01]  /*2c570*/  IMAD.WIDE.U32 R2, R3, UR14, RZ ;  /* 0x0000000e03027c25 */ /* 0x000fe2000f8e00ff */
[----:B------:R-:W-:-:S04]  /*2c580*/  MOV R2, R5 ;  /* 0x0000000500027202 */ /* 0x000fc80000000f00 */
[----:B------:R-:W-:Y:S01]  /*2c590*/  IADD3 RZ, P2, R3, R4, RZ ;  /* 0x0000000403ff7210 */ /* 0x000fe20007f5e0ff */
[----:B------:R-:W-:-:S04]  /*2c5a0*/  IMAD.X R3, RZ, RZ, RZ, P1 ;  /* 0x000000ffff037224 */ /* 0x000fc800008e06ff */
[----:B------:R-:W-:-:S08]  /*2c5b0*/  IMAD.WIDE.U32.X R2, R15, UR15, R2, P2 ;  /* 0x0000000f0f027c25 */ /* 0x000fd000090e0402 */
.L_x_807:
[----:B------:R-:W-:Y:S01]  /*2c5c0*/  ULDC UR10, c[0x0][0x648] ;  /* 0x00019200000a7ab9 */ /* 0x000fe20000000800 */
[----:B------:R-:W-:Y:S01]  /*2c5d0*/  UISETP.NE.AND UP0, UPT, UR39, URZ, UPT ;  /* 0x0000003f2700728c */ /* 0x000fe2000bf05270 */
[----:B------:R-:W-:Y:S01]  /*2c5e0*/  SHF.R.U64 R2, R2, UR10, R3 ;  /* 0x0000000a02027c19 */ /* 0x000fe20008001203 */
[----:B------:R-:W-:Y:S01]  /*2c5f0*/  ULDC UR10, c[0x0][0x638] ;  /* 0x00018e00000a7ab9 */ /* 0x000fe20000000800 */
[----:B------:R-:W-:Y:S01]  /*2c600*/  UIADD3 UR11, -UR11, URZ, URZ ;  /* 0x0000003f0b0b7290 */ /* 0x000fe2000fffe13f */
[----:B------:R-:W-:Y:S02]  /*2c610*/  LOP3.LUT R13, R13, UR6, RZ, 0xc0, !PT ;  /* 0x000000060d0d7c12 */ /* 0x000fe4000f8ec0ff */
[----:B------:R-:W-:Y:S01]  /*2c620*/  IMAD.MOV R3, RZ, RZ, -R2 ;  /* 0x000000ffff037224 */ /* 0x000fe200078e0a02 */
[----:B------:R-:W-:Y:S02]  /*2c630*/  LOP3.LUT R9, R9, UR4, RZ, 0xc0, !PT ;  /* 0x0000000409097c12 */ /* 0x000fe4000f8ec0ff */
[----:B------:R-:W-:Y:S01]  /*2c640*/  IMAD R5, R2, UR5, R13 ;  /* 0x0000000502057c24 */ /* 0x000fe2000f8e020d */
[----:B------:R-:W-:Y:S01]  /*2c650*/  PLOP3.LUT P1, PT, PT, PT, UP0, 0x40, 0x0 ;  /* 0x000000000000781c */ /* 0x000fe20003f2e808 */
[----:B------:R-:W-:Y:S01]  /*2c660*/  IMAD R12, R3, UR10, R12 ;  /* 0x0000000a030c7c24 */ /* 0x000fe2000f8e020c */
[----:B------:R-:W-:Y:S01]  /*2c670*/  UIADD3 UR10, -UR9, URZ, URZ ;  /* 0x0000003f090a7290 */ /* 0x000fe2000fffe13f */
[----:B------:R-:W-:Y:S01]  /*2c680*/  PLOP3.LUT P2, PT, PT, PT, UP0, 0x40, 0x0 ;  /* 0x000000000000781c */ /* 0x000fe20003f4e808 */
[----:B------:R-:W-:Y:S01]  /*2c690*/  IMAD.MOV.U32 R3, RZ, RZ, 0x1 ;  /* 0x00000001ff037424 */ /* 0x000fe200078e00ff */
[----:B------:R-:W-:-:S02]  /*2c6a0*/  ULDC UR9, c[0x0][0x144] ;  /* 0x0000510000097ab9 */ /* 0x000fc40000000800 */
[----:B------:R-:W-:-:S03]  /*2c6b0*/  UIMAD UR8, UR9, UR10, UR8 ;  /* 0x0000000a090872a4 */ /* 0x000fc6000f8e0208 */
[----:B------:R-:W-:Y:S02]  /*2c6c0*/  ULDC UR9, c[0x0][0x148] ;  /* 0x0000520000097ab9 */ /* 0x000fe40000000800 */
[----:B------:R-:W-:-:S03]  /*2c6d0*/  @UP0 UIMAD UR8, UR9, UR11, UR13 ;  /* 0x0000000b090802a4 */ /* 0x000fc6000f8e020d */
[----:B------:R-:W-:Y:S02]  /*2c6e0*/  ULDC UR9, c[0x0][0x600] ;  /* 0x0001800000097ab9 */ /* 0x000fe40000000800 */
[----:B------:R-:W-:Y:S01]  /*2c6f0*/  IMAD R12, R12, UR9, R9 ;  /* 0x000000090c0c7c24 */ /* 0x000fe2000f8e0209 */
[----:B------:R-:W-:Y:S01]  /*2c700*/  MOV R2, UR8 ;  /* 0x0000000800027c02 */ /* 0x000fe20008000f00 */
[----:B------:R-:W-:-:S04]  /*2c710*/  ULDC UR8, c[0x0][0x610] ;  /* 0x0001840000087ab9 */ /* 0x000fc80000000800 */
[----:B------:R-:W-:-:S05]  /*2c720*/  IMAD R5, R5, UR8, R2 ;  /* 0x0000000805057c24 */ /* 0x000fca000f8e0202 */
[----:B------:R-:W-:Y:S02]  /*2c730*/  SEL R2, R12, R5, P1 ;  /* 0x000000050c027207 */ /* 0x000fe40000800000 */
[----:B------:R-:W-:-:S07]  /*2c740*/  SEL R5, R5, R12, P2 ;  /* 0x0000000c05057207 */ /* 0x000fce0001000000 */
.L_x_805:
[----:B------:R-:W-:Y:S05]  /*2c750*/  BSYNC B1 ;  /* 0x0000000000017941 */ /* 0x000fea0003800000 */
.L_x_804:
[----:B------:R-:W-:-:S13]  /*2c760*/  LOP3.LUT P1, RZ, R3, 0xff, RZ, 0xc0, !PT ;  /* 0x000000ff03ff7812 */ /* 0x000fda000782c0ff */
[----:B------:R-:W-:Y:S05]  /*2c770*/  @P1 BRA `(.L_x_808) ;  /* 0xfffffff400181947 */ /* 0x000fea000383ffff */
[----:B------:R-:W-:Y:S05]  /*2c780*/  BSYNC B0 ;  /* 0x0000000000007941 */ /* 0x000fea0003800000 */
.L_x_796:
[----:B------:R-:W-:-:S03]  /*2c790*/  UMOV UR8, 0xffffffff ;  /* 0xffffffff00087882 */ /* 0x000fc60000000000 */
[----:B------:R-:W-:Y:S05]  /*2c7a0*/  BRA.DIV UR8, `(.L_x_809) ;  /* 0x0000000208d47947 */ /* 0x000fea000b800000 */
[----:B------:R-:W-:-:S13]  /*2c7b0*/  ELECT P6, URZ, PT ;  /* 0x00000000003f782f */ /* 0x000fda00038c0000 */
.L_x_821:
[----:B------:R-:W-:Y:S04]  /*2c7c0*/  BSSY B0, `(.L_x_810) ;  /* 0x000001a000007945 */ /* 0x000fe80003800000 */
[----:B------:R-:W-:Y:S05]  /*2c7d0*/  @!P6 BRA `(.L_x_811) ;  /* 0x000000000060e947 */ /* 0x000fea0003800000 */
[----:B------:R-:W-:-:S04]  /*2c7e0*/  ULOP3.LUT UR8, UR38, 0x2, URZ, 0xfc, !UPT ;  /* 0x0000000226087892 */ /* 0x000fc8000f8efc3f */
[----:B------:R-:W-:-:S06]  /*2c7f0*/  UISETP.NE.AND UP0, UPT, UR8, 0x3, UPT ;  /* 0x000000030800788c */ /* 0x000fcc000bf05270 */
[----:B------:R-:W-:-:S13]  /*2c800*/  PLOP3.LUT P0, PT, PT, PT, UP0, 0x80, 0x0 ;  /* 0x000000000000781c */ /* 0x000fda0003f0f008 */
[----:B------:R-:W-:Y:S05]  /*2c810*/  @!P0 BRA `(.L_x_812) ;  /* 0x0000000000048947 */ /* 0x000fea0003800000 */
[----:B------:R-:W-:Y:S01]  /*2c820*/  BPT.TRAP 0x1 ;  /* 0x000000040000795c */ /* 0x000fe20000300000 */
.L_x_812:
[----:B------:R-:W0:Y:S01]  /*2c830*/  S2R R3, SR_CgaCtaId ;  /* 0x0000000000037919 */ /* 0x000e220000008800 */
[----:B------:R-:W-:-:S04]  /*2c840*/  MOV R2, 0x400 ;  /* 0x0000040000027802 */ /* 0x000fc80000000f00 */
[----:B0-----:R-:W-:Y:S02]  /*2c850*/  LEA R3, R3, R2, 0x18 ;  /* 0x0000000203037211 */ /* 0x001fe400078ec0ff */
[----:B------:R-:W-:Y:S02]  /*2c860*/  SHF.L.U32 R2, R0, 0x1f, RZ ;  /* 0x0000001f00027819 */ /* 0x000fe400000006ff */
[----:B------:R-:W-:-:S05]  /*2c870*/  IADD3 R3, R3, 0x10, RZ ;  /* 0x0000001003037810 */ /* 0x000fca0007ffe0ff */
[----:B------:R-:W-:-:S04]  /*2c880*/  IMAD R5, R6, 0x8, R3 ;  /* 0x0000000806057824 */ /* 0x000fc800078e0203 */
[----:B------:R-:W0:Y:S02]  /*2c890*/  SYNCS.PHASECHK.TRANS64.TRYWAIT P0, [R5+URZ], R2 ;  /* 0x00000002050075a7 */ /* 0x000e24000800017f */
[----:B0-----:R-:W-:Y:S05]  /*2c8a0*/  @!P0 BRA `(.L_x_813) ;  /* 0x0000000000b48947 */ /* 0x001fea0003800000 */
.L_x_822:
[----:B------:R-:W-:-:S04]  /*2c8b0*/  IADD3 R6, R6, 0x1, RZ ;  /* 0x0000000106067810 */ /* 0x000fc80007ffe0ff */
[----:B------:R-:W-:-:S04]  /*2c8c0*/  ISETP.NE.AND P0, PT, R6, 0x2, PT ;  /* 0x000000020600780c */ /* 0x000fc80003f05270 */
[----:B0-----:R-:W-:Y:S02]  /*2c8d0*/  SEL R5, RZ, 0x1, P0 ;  /* 0x00000001ff057807 */ /* 0x001fe40000000000 */
[----:B------:R-:W-:Y:S02]  /*2c8e0*/  SEL R6, R6, RZ, P0 ;  /* 0x000000ff06067207 */ /* 0x000fe40000000000 */
[----:B------:R-:W-:-:S03]  /*2c8f0*/  LOP3.LUT R0, R0, R5, RZ, 0x3c, !PT ;  /* 0x0000000500007212 */ /* 0x000fc600078e3cff */
[----:B------:R-:W-:Y:S01]  /*2c900*/  IMAD R3, R6, 0x8, R3 ;  /* 0x0000000806037824 */ /* 0x000fe200078e0203 */
[----:B------:R-:W-:-:S07]  /*2c910*/  SHF.L.U32 R0, R0, 0x1f, RZ ;  /* 0x0000001f00007819 */ /* 0x000fce00000006ff */
.L_x_814:
[----:B0-----:R0:W1:Y:S02]  /*2c920*/  SYNCS.PHASECHK.TRANS64.TRYWAIT P0, [R3+URZ], R0 ;  /* 0x00000000030075a7 */ /* 0x001064000800017f */
[----:B-1----:R-:W-:Y:S05]  /*2c930*/  @!P0 NANOSLEEP.SYNCS 0x989680 ;  /* 0x009896800000895d */ /* 0x002fea0003900000 */
[----:B------:R-:W1:Y:S02]  /*2c940*/  @!P0 SYNCS.PHASECHK.TRANS64 P0, [R3+URZ], R0 ;  /* 0x00000000030085a7 */ /* 0x000e64000800007f */
[----:B-1----:R-:W-:Y:S05]  /*2c950*/  @!P0 BRA `(.L_x_814) ;  /* 0xfffffffc00f08947 */ /* 0x002fea000383ffff */
.L_x_811:
[----:B------:R-:W-:Y:S05]  /*2c960*/  BSYNC B0 ;  /* 0x0000000000007941 */ /* 0x000fea0003800000 */
.L_x_810:
[----:B------:R-:W-:Y:S05]  /*2c970*/  EXIT ;  /* 0x000000000000794d */ /* 0x000fea0003800000 */
.L_x_17:
[----:B-1----:R1:W4:Y:S02]  /*2c980*/  SYNCS.PHASECHK.TRANS64.TRYWAIT P1, [R3+URZ], R0 ;  /* 0x00000000030075a7 */ /* 0x002324000802017f */
[----:B----4-:R-:W-:Y:S05]  /*2c990*/  @!P1 NANOSLEEP.SYNCS 0x989680 ;  /* 0x009896800000995d */ /* 0x010fea0003900000 */
[----:B------:R-:W4:Y:S02]  /*2c9a0*/  @!P1 SYNCS.PHASECHK.TRANS64 P1, [R3+URZ], R0 ;  /* 0x00000000030095a7 */ /* 0x000f24000802007f */
[----:B----4-:R-:W-:Y:S05]  /*2c9b0*/  @!P1 BRA `(.L_x_17) ;  /* 0xfffffffc00f09947 */ /* 0x010fea000383ffff */
[----:B------:R-:W-:Y:S05]  /*2c9c0*/  BRA `(.L_x_16) ;  /* 0xfffffd4800847947 */ /* 0x000fea000383ffff */
.L_x_22:
[----:B-1----:R-:W-:-:S04]  /*2c9d0*/  MOV R5, UR9 ;  /* 0x0000000900057c02 */ /* 0x002fc80008000f00 */
[----:B------:R1:W2:Y:S03]  /*2c9e0*/  SYNCS.PHASECHK.TRANS64.TRYWAIT P1, [R5+URZ], R4 ;  /* 0x00000004050075a7 */ /* 0x0002a6000802017f */
[----:B--2---:R-:W-:Y:S05]  /*2c9f0*/  @!P1 NANOSLEEP.SYNCS 0x989680 ;  /* 0x009896800000995d */ /* 0x004fea0003900000 */
[----:B------:R-:W2:Y:S02]  /*2ca00*/  @!P1 SYNCS.PHASECHK.TRANS64 P1, [R5+URZ], R4 ;  /* 0x00000004050095a7 */ /* 0x000ea4000802007f */
[----:B--2---:R-:W-:Y:S05]  /*2ca10*/  @!P1 BRA `(.L_x_22) ;  /* 0xfffffffc00ec9947 */ /* 0x004fea000383ffff */
[----:B------:R-:W-:Y:S05]  /*2ca20*/  BRA `(.L_x_21) ;  /* 0xfffffdb800cc7947 */ /* 0x000fea000383ffff */
.L_x_797:
[----:B------:R-:W-:Y:S01]  /*2ca30*/  BSSY B1, `(.L_x_815) ;  /* 0x0000006000017945 */ /* 0x000fe20003800000 */
[----:B------:R-:W-:-:S07]  /*2ca40*/  IMAD.MOV.U32 R15, RZ, RZ, -0x1 ;  /* 0xffffffffff0f7424 */ /* 0x000fce00078e00ff */
[----:B------:R-:W-:Y:S05]  /*2ca50*/  WARPSYNC.COLLECTIVE R15, `(.L_x_816) ;  /* 0x000000000f0c7348 */ /* 0x000fea0003c00000 */
[----:B------:R-:W-:Y:S02]  /*2ca60*/  ELECT P6, UR62, PT ;  /* 0x00000000003e782f */ /* 0x000fe400038c0000 */
[----:B------:R-:W-:Y:S01]  /*2ca70*/  MOV R14, UR62 ;  /* 0x0000003e000e7c02 */ /* 0x000fe20008000f00 */
[----:B------:R-:W-:Y:S10]  /*2ca80*/  ENDCOLLECTIVE ;  /* 0x000000000000791b */ /* 0x000ff40003800000 */
.L_x_816:
[----:B------:R-:W-:Y:S05]  /*2ca90*/  BSYNC B1 ;  /* 0x0000000000017941 */ /* 0x000fea0003800000 */
.L_x_815:
[----:B------:R-:W-:Y:S05]  /*2caa0*/  BRA `(.L_x_817) ;  /* 0xfffffff000587947 */ /* 0x000fea000383ffff */
.L_x_800:
[----:B-1----:R1:W2:Y:S02]  /*2cab0*/  SYNCS.PHASECHK.TRANS64.TRYWAIT P1, [R15+URZ+0x10], R12 ;  /* 0x0000100c0f0075a7 */ /* 0x0022a4000802017f */
[----:B--2---:R-:W-:Y:S05]  /*2cac0*/  @!P1 NANOSLEEP.SYNCS 0x989680 ;  /* 0x009896800000995d */ /* 0x004fea0003900000 */
[----:B------:R-:W2:Y:S02]  /*2cad0*/  @!P1 SYNCS.PHASECHK.TRANS64 P1, [R15+URZ+0x10], R12 ;  /* 0x0000100c0f0095a7 */ /* 0x000ea4000802007f */
[----:B--2---:R-:W-:Y:S05]  /*2cae0*/  @!P1 BRA `(.L_x_800) ;  /* 0xfffffffc00f09947 */ /* 0x004fea000383ffff */
[----:B------:R-:W-:Y:S05]  /*2caf0*/  BRA `(.L_x_818) ;  /* 0xfffffff0008c7947 */ /* 0x000fea000383ffff */
.L_x_809:
[----:B------:R-:W-:Y:S01]  /*2cb00*/  BSSY B0, `(.L_x_819) ;  /* 0x0000006000007945 */ /* 0x000fe20003800000 */
[----:B------:R-:W-:-:S07]  /*2cb10*/  MOV R15, 0xffffffff ;  /* 0xffffffff000f7802 */ /* 0x000fce0000000f00 */
[----:B------:R-:W-:Y:S05]  /*2cb20*/  WARPSYNC.COLLECTIVE R15, `(.L_x_820) ;  /* 0x000000000f0c7348 */ /* 0x000fea0003c00000 */
[----:B------:R-:W-:Y:S02]  /*2cb30*/  ELECT P6, UR62, PT ;  /* 0x00000000003e782f */ /* 0x000fe400038c0000 */
[----:B------:R-:W-:Y:S01]  /*2cb40*/  MOV R14, UR62 ;  /* 0x0000003e000e7c02 */ /* 0x000fe20008000f00 */
[----:B------:R-:W-:Y:S10]  /*2cb50*/  ENDCOLLECTIVE ;  /* 0x000000000000791b */ /* 0x000ff40003800000 */
.L_x_820:
[----:B------:R-:W-:Y:S05]  /*2cb60*/  BSYNC B0 ;  /* 0x0000000000007941 */ /* 0x000fea0003800000 */
.L_x_819:
[----:B------:R-:W-:Y:S05]  /*2cb70*/  BRA `(.L_x_821) ;  /* 0xfffffffc00107947 */ /* 0x000fea000383ffff */
.L_x_813:
[----:B0-----:R0:W1:Y:S02]  /*2cb80*/  SYNCS.PHASECHK.TRANS64.TRYWAIT P0, [R5+URZ], R2 ;  /* 0x00000002050075a7 */ /* 0x001064000800017f */
[----:B-1----:R-:W-:Y:S05]  /*2cb90*/  @!P0 NANOSLEEP.SYNCS 0x989680 ;  /* 0x009896800000895d */ /* 0x002fea0003900000 */
[----:B------:R-:W1:Y:S02]  /*2cba0*/  @!P0 SYNCS.PHASECHK.TRANS64 P0, [R5+URZ], R2 ;  /* 0x00000002050085a7 */ /* 0x000e64000800007f */
[----:B-1----:R-:W-:Y:S05]  /*2cbb0*/  @!P0 BRA `(.L_x_813) ;  /* 0xfffffffc00f08947 */ /* 0x002fea000383ffff */
[----:B------:R-:W-:Y:S05]  /*2cbc0*/  BRA `(.L_x_822) ;  /* 0xfffffffc00387947 */ /* 0x000fea000383ffff */
.L_x_823:
[----:B------:R-:W-:-:S00]  /*2cbd0*/  BRA `(.L_x_823) ;  /* 0xfffffffc00fc7947 */ /* 0x000fc0000383ffff */
[----:B------:R-:W-:-:S00]  /*2cbe0*/  NOP ;  /* 0x0000000000007918 */ /* 0x000fc00000000000 */
        /* <DEDUP_REMOVED lines=9> */
.L_x_824:


//--------------------- .nv.global.init           --------------------------
	.section	.nv.global.init,"aw",@progbits
.nv.global.init:
	.type		$str$22,@object
	.size		$str$22,($str$23 - $str$22)
$str$22:
        /*0000*/ 	.byte	0x6b, 0x5f, 0x74, 0x69, 0x6c, 0x65, 0x5f, 0x63, 0x6f, 0x75, 0x6e, 0x74, 0x20, 0x3e, 0x3d, 0x20
        /*0010*/ 	.byte	0x31, 0x00
	.type		$str$23,@object
	.size		$str$23,(__unnamed_1 - $str$23)
$str$23:
        /*0012*/ 	.byte	0x2f, 0x74, 0x6d, 0x70, 0x2f, 0x63, 0x75, 0x74, 0x6c, 0x61, 0x73, 0x73, 0x5f, 0x73, 0x77, 0x65
        /*0022*/ 	.byte	0x65, 0x70, 0x5f, 0x73, 0x72, 0x63, 0x2f, 0x69, 0x6e, 0x63, 0x6c, 0x75, 0x64, 0x65, 0x2f, 0x63
        /*0032*/ 	.byte	0x75, 0x74, 0x6c, 0x61, 0x73, 0x73, 0x2f, 0x67, 0x65, 0x6d, 0x6d, 0x2f, 0x63, 0x6f, 0x6c, 0x6c
        /*0042*/ 	.byte	0x65, 0x63, 0x74, 0x69, 0x76, 0x65, 0x2f, 0x73, 0x6d, 0x39, 0x30, 0x5f, 0x6d, 0x6d, 0x61, 0x5f
        /*0052*/ 	.byte	0x74, 0x6d, 0x61, 0x5f, 0x67, 0x6d, 0x6d, 0x61, 0x5f, 0x73, 0x73, 0x5f, 0x77, 0x61, 0x72, 0x70
        /*0062*/ 	.byte	0x73, 0x70, 0x65, 0x63, 0x69, 0x61, 0x6c, 0x69, 0x7a, 0x65, 0x64, 0x2e, 0x68, 0x70, 0x70, 0x00
	.type		__unnamed_1,@object
	.size		__unnamed_1,(.L_0 - __unnamed_1)
__unnamed_1:
        /* <DEDUP_REMOVED lines=180> */
        /*0bb2*/ 	.byte	0x65, 0x3a, 0x3a, 0x69, 0x64, 0x65, 0x6e, 0x74, 0x69, 0x74, 0x79, 0x5d, 0x00
.L_0:


//--------------------- .nv.shared._ZN7cutlass13device_kernelINS_4gemm6kernel13GemmUniversalIN4cute5tupleIJiiiiEEENS1_10collective13CollectiveMmaINS1_34MainloopSm90TmaGmmaWarpSpecializedILi2ENS5_IJNS4_1CILi1EEESB_SB_EEENS1_35KernelTmaWarpSpecializedCooperativeEEENS5_IJNSA_ILi512EEENSA_ILi192EEENSA_ILi64EEEEEENS_6half_tENS5_IJlSB_lEEESJ_SK_NS4_8TiledMMAINS4_8MMA_AtomIJNS4_4SM904GMMA26MMA_64x192x16_F32F16F16_SSILNSO_5MajorE0ELSQ_0ELNSO_7ScaleInE1ELSR_1EEEEEENS4_6LayoutINS5_IJNSA_ILi2EEESB_SB_EEENS5_IJSB_NSA_ILi0EEESX_EEEEENS5_IJNS4_10UnderscoreES10_S10_EEEEENS4_13SM90_TMA_LOADENS4_14ComposedLayoutINS4_7SwizzleILi3ELi4ELi3EEENS4_18smem_ptr_flag_bitsILi16EEENSU_INS5_IJNSA_ILi8EEESH_EEENS5_IJSH_SB_EEEEEEEvNS4_8identityES13_S1D_vS1E_EENS_8epilogue10collective6detail29Sm90TmaWarpSpecializedAdapterINS1H_15DefaultEpilogueISJ_SK_SK_NS1G_6thread17LinearCombinationISJ_Li1EffLNS1L_9ScaleType4KindE0ELNS_15FloatRoundStyleE2ESJ_EENS1_15EpilogueDefaultEEEEEvvEEEEvNT_6ParamsE --------------------------
	.section	.nv.shared._ZN7cutlass13device_kernelINS_4gemm6kernel13GemmUniversalIN4cute5tupleIJiiiiEEENS1_10collective13CollectiveMmaINS1_34MainloopSm90TmaGmmaWarpSpecializedILi2ENS5_IJNS4_1CILi1EEESB_SB_EEENS1_35KernelTmaWarpSpecializedCooperativeEEENS5_IJNSA_ILi512EEENSA_ILi192EEENSA_ILi64EEEEEENS_6half_tENS5_IJlSB_lEEESJ_SK_NS4_8TiledMMAINS4_8MMA_AtomIJNS4_4SM904GMMA26MMA_64x192x16_F32F16F16_SSILNSO_5MajorE0ELSQ_0ELNSO_7ScaleInE1ELSR_1EEEEEENS4_6LayoutINS5_IJNSA_ILi2EEESB_SB_EEENS5_IJSB_NSA_ILi0EEESX_EEEEENS5_IJNS4_10UnderscoreES10_S10_EEEEENS4_13SM90_TMA_LOADENS4_14ComposedLayoutINS4_7SwizzleILi3ELi4ELi3EEENS4_18smem_ptr_flag_bitsILi16EEENSU_INS5_IJNSA_ILi8EEESH_EEENS5_IJSH_SB_EEEEEEEvNS4_8identityES13_S1D_vS1E_EENS_8epilogue10collective6detail29Sm90TmaWarpSpecializedAdapterINS1H_15DefaultEpilogueISJ_SK_SK_NS1G_6thread17LinearCombinationISJ_Li1EffLNS1L_9ScaleType4KindE0ELNS_15FloatRoundStyleE2ESJ_EENS1_15EpilogueDefaultEEEEEvvEEEEvNT_6ParamsE,"aw",@nobits
	.sectionflags	@""
	.align	16
	.zero		1024


//--------------------- .nv.shared.reserved.0     --------------------------
	.section	.nv.shared.reserved.0,"aw",@nobits
	.weak		__nv_reservedSMEM_offset_0_alias
	.size		__nv_reservedSMEM_offset_0_alias, 0, 0
	.other		__nv_reservedSMEM_offset_0_alias,@"STO_CUDA_RESERVED_SHARED STV_DEFAULT"
__nv_reservedSMEM_offset_0_alias:
	.zero		0


//--------------------- .nv.global                --------------------------
	.section	.nv.global,"aw",@nobits
.nv.global:
	.type		_ZN39_INTERNAL_0c28f558_4_k_cu_3265b63e_78354cute1_E,@object
	.size		_ZN39_INTERNAL_0c28f558_4_k_cu_3265b63e_78354cute1_E,(_ZN39_INTERNAL_0c28f558_4_k_cu_3265b63e_78354cuda3std3__45__cpo6cbeginE - _ZN39_INTERNAL_0c28f558_4_k_cu_3265b63e_78354cute1_E)
_ZN39_INTERNAL_0c28f558_4_k_cu_3265b63e_78354cute1_E:
	.zero		1
	.type		_ZN39_INTERNAL_0c28f558_4_k_cu_3265b63e_78354cuda3std3__45__cpo6cbeginE,@object
	.size		_ZN39_INTERNAL_0c28f558_4_k_cu_3265b63e_78354cuda3std3__45__cpo6cbeginE,(_ZN39_INTERNAL_0c28f558_4_k_cu_3265b63e_78354cuda3std3__48in_placeE - _ZN39_INTERNAL_0c28f558_4_k_cu_3265b63e_78354cuda3std3__45__cpo6cbeginE)
_ZN39_INTERNAL_0c28f558_4_k_cu_3265b63e_78354cuda3std3__45__cpo6cbeginE:
	.zero		1
	.type		_ZN39_INTERNAL_0c28f558_4_k_cu_3265b63e_78354cuda3std3__48in_placeE,@object
	.size		_ZN39_INTERNAL_0c28f558_4_k_cu_3265b63e_78354cuda3std3__48in_placeE,(_ZN39_INTERNAL_0c28f558_4_k_cu_3265b63e_78354cuda3std6ranges3__45__cpo9iter_moveE - _ZN39_INTERNAL_0c28f558_4_k_cu_3265b63e_78354cuda3std3__48in_placeE)
_ZN39_INTERNAL_0c28f558_4_k_cu_3265b63e_78354cuda3std3__48in_placeE:
	.zero		1
	.type		_ZN39_INTERNAL_0c28f558_4_k_cu_3265b63e_78354cuda3std6ranges3__45__cpo9iter_moveE,@object
	.size		_ZN39_INTERNAL_0c28f558_4_k_cu_3265b63e_78354cuda3std6ranges3__45__cpo9iter_moveE,(_ZN39_INTERNAL_0c28f558_4_k_cu_3265b63e_78354cuda3std3__45__cpo5beginE - _ZN39_INTERNAL_0c28f558_4_k_cu_3265b63e_78354cuda3std6ranges3__45__cpo9iter_moveE)
_ZN39_INTERNAL_0c28f558_4_k_cu_3265b63e_78354cuda3std6ranges3__45__cpo9iter_moveE:
	.zero		1
	.type		_ZN39_INTERNAL_0c28f558_4_k_cu_3265b63e_78354cuda3std3__45__cpo5beginE,@object
	.size		_ZN39_INTERNAL_0c28f558_4_k_cu_3265b63e_78354cuda3std3__45__cpo5beginE,(_ZN39_INTERNAL_0c28f558_4_k_cu_3265b63e_78354cuda3std3__441_GLOBAL__N__0c28f558_4_k_cu_3265b63e_78356ignoreE - _ZN39_INTERNAL_0c28f558_4_k_cu_3265b63e_78354cuda3std3__45__cpo5beginE)
_ZN39_INTERNAL_0c28f558_4_k_cu_3265b63e_78354cuda3std3__45__cpo5beginE:
	.zero		1
	.type		_ZN39_INTERNAL_0c28f558_4_k_cu_3265b63e_78354cuda3std3__441_GLOBAL__N__0c28f558_4_k_cu_3265b63e_78356ignoreE,@object
	.size		_ZN39_INTERNAL_0c28f558_4_k_cu_3265b63e_78354cuda3std3__441_GLOBAL__N__0c28f558_4_k_cu_3265b63e_78356ignoreE,(_ZN39_INTERNAL_0c28f558_4_k_cu_3265b63e_78354cute7productE - _ZN39_INTERNAL_0c28f558_4_k_cu_3265b63e_78354cuda3std3__441_GLOBAL__N__0c28f558_4_k_cu_3265b63e_78356ignoreE)
_ZN39_INTERNAL_0c28f558_4_k_cu_3265b63e_78354cuda3std3__441_GLOBAL__N__0c28f558_4_k_cu_3265b63e_78356ignoreE:
	.zero		1
	.type		_ZN39_INTERNAL_0c28f558_4_k_cu_3265b63e_78354cute7productE,@object
	.size		_ZN39_INTERNAL_0c28f558_4_k_cu_3265b63e_78354cute7productE,(_ZN39_INTERNAL_0c28f558_4_k_cu_3265b63e_78354cuda3std3__45__cpo3endE - _ZN39_INTERNAL_0c28f558_4_k_cu_3265b63e_78354cute7productE)
_ZN39_INTERNAL_0c28f558_4_k_cu_3265b63e_78354cute7productE:
	.zero		1
	.type		_ZN39_INTERNAL_0c28f558_4_k_cu_3265b63e_78354cuda3std3__45__cpo3endE,@object
	.size		_ZN39_INTERNAL_0c28f558_4_k_cu_3265b63e_78354cuda3std3__45__cpo3endE,(_ZN39_INTERNAL_0c28f558_4_k_cu_3265b63e_78354cuda3std3__419piecewise_constructE - _ZN39_INTERNAL_0c28f558_4_k_cu_3265b63e_78354cuda3std3__45__cpo3endE)
_ZN39_INTERNAL_0c28f558_4_k_cu_3265b63e_78354cuda3std3__45__cpo3endE:
	.zero		1
	.type		_ZN39_INTERNAL_0c28f558_4_k_cu_3265b63e_78354cuda3std3__419piecewise_constructE,@object
	.size		_ZN39_INTERNAL_0c28f558_4_k_cu_3265b63e_78354cuda3std3__419piecewise_constructE,(_ZN39_INTERNAL_0c28f558_4_k_cu_3265b63e_78354cuda3std3__45__cpo4cendE - _ZN39_INTERNAL_0c28f558_4_k_cu_3265b63e_78354cuda3std3__419piecewise_constructE)
_ZN39_INTERNAL_0c28f558_4_k_cu_3265b63e_78354cuda3std3__419piecewise_constructE:
	.zero		1
	.type		_ZN39_INTERNAL_0c28f558_4_k_cu_3265b63e_78354cuda3std3__45__cpo4cendE,@object
	.size		_ZN39_INTERNAL_0c28f558_4_k_cu_3265b63e_78354cuda3std3__45__cpo4cendE,(_ZN39_INTERNAL_0c28f558_4_k_cu_3265b63e_78354cuda3std6ranges3__45__cpo4swapE - _ZN39_INTERNAL_0c28f558_4_k_cu_3265b63e_78354cuda3std3__45__cpo4cendE)
_ZN39_INTERNAL_0c28f558_4_k_cu_3265b63e_78354cuda3std3__45__cpo4cendE:
	.zero		1
	.type		_ZN39_INTERNAL_0c28f558_4_k_cu_3265b63e_78354cuda3std6ranges3__45__cpo4swapE,@object
	.size		_ZN39_INTERNAL_0c28f558_4_k_cu_3265b63e_78354cuda3std6ranges3__45__cpo4swapE,(.L_8 - _ZN39_INTERNAL_0c28f558_4_k_cu_3265b63e_78354cuda3std6ranges3__45__cpo4swapE)
_ZN39_INTERNAL_0c28f558_4_k_cu_3265b63e_78354cuda3std6ranges3__45__cpo4swapE:
	.zero		1
.L_8:


//--------------------- .nv.constant0._ZN7cutlass13device_kernelINS_4gemm6kernel13GemmUniversalIN4cute5tupleIJiiiiEEENS1_10collective13CollectiveMmaINS1_34MainloopSm90TmaGmmaWarpSpecializedILi2ENS5_IJNS4_1CILi1EEESB_SB_EEENS1_35KernelTmaWarpSpecializedCooperativeEEENS5_IJNSA_ILi512EEENSA_ILi192EEENSA_ILi64EEEEEENS_6half_tENS5_IJlSB_lEEESJ_SK_NS4_8TiledMMAINS4_8MMA_AtomIJNS4_4SM904GMMA26MMA_64x192x16_F32F16F16_SSILNSO_5MajorE0ELSQ_0ELNSO_7ScaleInE1ELSR_1EEEEEENS4_6LayoutINS5_IJNSA_ILi2EEESB_SB_EEENS5_IJSB_NSA_ILi0EEESX_EEEEENS5_IJNS4_10UnderscoreES10_S10_EEEEENS4_13SM90_TMA_LOADENS4_14ComposedLayoutINS4_7SwizzleILi3ELi4ELi3EEENS4_18smem_ptr_flag_bitsILi16EEENSU_INS5_IJNSA_ILi8EEESH_EEENS5_IJSH_SB_EEEEEEEvNS4_8identityES13_S1D_vS1E_EENS_8epilogue10collective6detail29Sm90TmaWarpSpecializedAdapterINS1H_15DefaultEpilogueISJ_SK_SK_NS1G_6thread17LinearCombinationISJ_Li1EffLNS1L_9ScaleType4KindE0ELNS_15FloatRoundStyleE2ESJ_EENS1_15EpilogueDefaultEEEEEvvEEEEvNT_6ParamsE --------------------------
	.section	.nv.constant0._ZN7cutlass13device_kernelINS_4gemm6kernel13GemmUniversalIN4cute5tupleIJiiiiEEENS1_10collective13CollectiveMmaINS1_34MainloopSm90TmaGmmaWarpSpecializedILi2ENS5_IJNS4_1CILi1EEESB_SB_EEENS1_35KernelTmaWarpSpecializedCooperativeEEENS5_IJNSA_ILi512EEENSA_ILi192EEENSA_ILi64EEEEEENS_6half_tENS5_IJlSB_lEEESJ_SK_NS4_8TiledMMAINS4_8MMA_AtomIJNS4_4SM904GMMA26MMA_64x192x16_F32F16F16_SSILNSO_5MajorE0ELSQ_0ELNSO_7ScaleInE1ELSR_1EEEEEENS4_6LayoutINS5_IJNSA_ILi2EEESB_SB_EEENS5_IJSB_NSA_ILi0EEESX_EEEEENS5_IJNS4_10UnderscoreES10_S10_EEEEENS4_13SM90_TMA_LOADENS4_14ComposedLayoutINS4_7SwizzleILi3ELi4ELi3EEENS4_18smem_ptr_flag_bitsILi16EEENSU_INS5_IJNSA_ILi8EEESH_EEENS5_IJSH_SB_EEEEEEEvNS4_8identityES13_S1D_vS1E_EENS_8epilogue10collective6detail29Sm90TmaWarpSpecializedAdapterINS1H_15DefaultEpilogueISJ_SK_SK_NS1G_6thread17LinearCombinationISJ_Li1EffLNS1L_9ScaleType4KindE0ELNS_15FloatRoundStyleE2ESJ_EENS1_15EpilogueDefaultEEEEEvvEEEEvNT_6ParamsE,"a",@progbits
	.sectionflags	@""
	.align	4
.nv.constant0._ZN7cutlass13device_kernelINS_4gemm6kernel13GemmUniversalIN4cute5tupleIJiiiiEEENS1_10collective13CollectiveMmaINS1_34MainloopSm90TmaGmmaWarpSpecializedILi2ENS5_IJNS4_1CILi1EEESB_SB_EEENS1_35KernelTmaWarpSpecializedCooperativeEEENS5_IJNSA_ILi512EEENSA_ILi192EEENSA_ILi64EEEEEENS_6half_tENS5_IJlSB_lEEESJ_SK_NS4_8TiledMMAINS4_8MMA_AtomIJNS4_4SM904GMMA26MMA_64x192x16_F32F16F16_SSILNSO_5MajorE0ELSQ_0ELNSO_7ScaleInE1ELSR_1EEEEEENS4_6LayoutINS5_IJNSA_ILi2EEESB_SB_EEENS5_IJSB_NSA_ILi0EEESX_EEEEENS5_IJNS4_10UnderscoreES10_S10_EEEEENS4_13SM90_TMA_LOADENS4_14ComposedLayoutINS4_7SwizzleILi3ELi4ELi3EEENS4_18smem_ptr_flag_bitsILi16EEENSU_INS5_IJNSA_ILi8EEESH_EEENS5_IJSH_SB_EEEEEEEvNS4_8identityES13_S1D_vS1E_EENS_8epilogue10collective6detail29Sm90TmaWarpSpecializedAdapterINS1H_15DefaultEpilogueISJ_SK_SK_NS1G_6thread17LinearCombinationISJ_Li1EffLNS1L_9ScaleType4KindE0ELNS_15FloatRoundStyleE2ESJ_EENS1_15EpilogueDefaultEEEEEvvEEEEvNT_6ParamsE:
	.zero		1664


//--------------------- SYMBOLS --------------------------

	.type		.nv.reservedSmem.offset0,@object
	.size		.nv.reservedSmem.offset0,0x4
	.type		__assertfail,@function
